//
// Generated by NVIDIA NVVM Compiler
//
// Compiler Build ID: CL-36424714
// Cuda compilation tools, release 13.0, V13.0.88
// Based on NVVM 20.0.0
//

.version 9.0
.target sm_100
.address_size 64

	// .globl	_Z33nppiWarpPerspective_8u_C1R_kernelPKh8NppiSizei8NppiRectPhiS2_dddddddddi

.visible .entry _Z33nppiWarpPerspective_8u_C1R_kernelPKh8NppiSizei8NppiRectPhiS2_dddddddddi(
	.param .u64 .ptr .align 1 _Z33nppiWarpPerspective_8u_C1R_kernelPKh8NppiSizei8NppiRectPhiS2_dddddddddi_param_0,
	.param .align 4 .b8 _Z33nppiWarpPerspective_8u_C1R_kernelPKh8NppiSizei8NppiRectPhiS2_dddddddddi_param_1[8],
	.param .u32 _Z33nppiWarpPerspective_8u_C1R_kernelPKh8NppiSizei8NppiRectPhiS2_dddddddddi_param_2,
	.param .align 4 .b8 _Z33nppiWarpPerspective_8u_C1R_kernelPKh8NppiSizei8NppiRectPhiS2_dddddddddi_param_3[16],
	.param .u64 .ptr .align 1 _Z33nppiWarpPerspective_8u_C1R_kernelPKh8NppiSizei8NppiRectPhiS2_dddddddddi_param_4,
	.param .u32 _Z33nppiWarpPerspective_8u_C1R_kernelPKh8NppiSizei8NppiRectPhiS2_dddddddddi_param_5,
	.param .align 4 .b8 _Z33nppiWarpPerspective_8u_C1R_kernelPKh8NppiSizei8NppiRectPhiS2_dddddddddi_param_6[16],
	.param .f64 _Z33nppiWarpPerspective_8u_C1R_kernelPKh8NppiSizei8NppiRectPhiS2_dddddddddi_param_7,
	.param .f64 _Z33nppiWarpPerspective_8u_C1R_kernelPKh8NppiSizei8NppiRectPhiS2_dddddddddi_param_8,
	.param .f64 _Z33nppiWarpPerspective_8u_C1R_kernelPKh8NppiSizei8NppiRectPhiS2_dddddddddi_param_9,
	.param .f64 _Z33nppiWarpPerspective_8u_C1R_kernelPKh8NppiSizei8NppiRectPhiS2_dddddddddi_param_10,
	.param .f64 _Z33nppiWarpPerspective_8u_C1R_kernelPKh8NppiSizei8NppiRectPhiS2_dddddddddi_param_11,
	.param .f64 _Z33nppiWarpPerspective_8u_C1R_kernelPKh8NppiSizei8NppiRectPhiS2_dddddddddi_param_12,
	.param .f64 _Z33nppiWarpPerspective_8u_C1R_kernelPKh8NppiSizei8NppiRectPhiS2_dddddddddi_param_13,
	.param .f64 _Z33nppiWarpPerspective_8u_C1R_kernelPKh8NppiSizei8NppiRectPhiS2_dddddddddi_param_14,
	.param .f64 _Z33nppiWarpPerspective_8u_C1R_kernelPKh8NppiSizei8NppiRectPhiS2_dddddddddi_param_15,
	.param .u32 _Z33nppiWarpPerspective_8u_C1R_kernelPKh8NppiSizei8NppiRectPhiS2_dddddddddi_param_16
)
{
	.reg .pred 	%p<34>;
	.reg .b16 	%rs<27>;
	.reg .b32 	%r<73>;
	.reg .b32 	%f<51>;
	.reg .b64 	%rd<49>;
	.reg .b64 	%fd<28>;

	ld.param.u32 	%r20, [_Z33nppiWarpPerspective_8u_C1R_kernelPKh8NppiSizei8NppiRectPhiS2_dddddddddi_param_6+4];
	ld.param.u32 	%r19, [_Z33nppiWarpPerspective_8u_C1R_kernelPKh8NppiSizei8NppiRectPhiS2_dddddddddi_param_6];
	ld.param.u32 	%r16, [_Z33nppiWarpPerspective_8u_C1R_kernelPKh8NppiSizei8NppiRectPhiS2_dddddddddi_param_1+4];
	ld.param.u32 	%r15, [_Z33nppiWarpPerspective_8u_C1R_kernelPKh8NppiSizei8NppiRectPhiS2_dddddddddi_param_1];
	ld.param.u32 	%r21, [_Z33nppiWarpPerspective_8u_C1R_kernelPKh8NppiSizei8NppiRectPhiS2_dddddddddi_param_6+8];
	ld.param.u64 	%rd3, [_Z33nppiWarpPerspective_8u_C1R_kernelPKh8NppiSizei8NppiRectPhiS2_dddddddddi_param_0];
	ld.param.u32 	%r17, [_Z33nppiWarpPerspective_8u_C1R_kernelPKh8NppiSizei8NppiRectPhiS2_dddddddddi_param_2];
	ld.param.u64 	%rd4, [_Z33nppiWarpPerspective_8u_C1R_kernelPKh8NppiSizei8NppiRectPhiS2_dddddddddi_param_4];
	ld.param.u32 	%r18, [_Z33nppiWarpPerspective_8u_C1R_kernelPKh8NppiSizei8NppiRectPhiS2_dddddddddi_param_5];
	ld.param.u32 	%r24, [_Z33nppiWarpPerspective_8u_C1R_kernelPKh8NppiSizei8NppiRectPhiS2_dddddddddi_param_6+12];
	ld.param.f64 	%fd8, [_Z33nppiWarpPerspective_8u_C1R_kernelPKh8NppiSizei8NppiRectPhiS2_dddddddddi_param_11];
	ld.param.f64 	%fd9, [_Z33nppiWarpPerspective_8u_C1R_kernelPKh8NppiSizei8NppiRectPhiS2_dddddddddi_param_12];
	ld.param.f64 	%fd10, [_Z33nppiWarpPerspective_8u_C1R_kernelPKh8NppiSizei8NppiRectPhiS2_dddddddddi_param_13];
	ld.param.f64 	%fd11, [_Z33nppiWarpPerspective_8u_C1R_kernelPKh8NppiSizei8NppiRectPhiS2_dddddddddi_param_14];
	ld.param.f64 	%fd12, [_Z33nppiWarpPerspective_8u_C1R_kernelPKh8NppiSizei8NppiRectPhiS2_dddddddddi_param_15];
	ld.param.u32 	%r23, [_Z33nppiWarpPerspective_8u_C1R_kernelPKh8NppiSizei8NppiRectPhiS2_dddddddddi_param_16];
	cvta.to.global.u64 	%rd1, %rd4;
	cvta.to.global.u64 	%rd2, %rd3;
	mov.u32 	%r25, %ctaid.x;
	mov.u32 	%r26, %ntid.x;
	mov.u32 	%r27, %tid.x;
	mad.lo.s32 	%r1, %r25, %r26, %r27;
	mov.u32 	%r28, %ctaid.y;
	mov.u32 	%r29, %ntid.y;
	mov.u32 	%r30, %tid.y;
	mad.lo.s32 	%r31, %r28, %r29, %r30;
	setp.ge.s32 	%p1, %r1, %r21;
	setp.ge.s32 	%p2, %r31, %r24;
	or.pred  	%p3, %p1, %p2;
	@%p3 bra 	$L__BB0_15;
	add.s32 	%r32, %r19, %r1;
	add.s32 	%r33, %r20, %r31;
	cvt.rn.f64.s32 	%fd1, %r32;
	cvt.rn.f64.s32 	%fd2, %r33;
	mul.f64 	%fd13, %fd11, %fd2;
	fma.rn.f64 	%fd14, %fd10, %fd1, %fd13;
	add.f64 	%fd3, %fd12, %fd14;
	abs.f64 	%fd15, %fd3;
	setp.geu.f64 	%p4, %fd15, 0d3DDB7CDFD9D7BDBB;
	@%p4 bra 	$L__BB0_3;
	mul.lo.s32 	%r72, %r18, %r31;
	cvt.s64.s32 	%rd45, %r72;
	cvt.s64.s32 	%rd46, %r1;
	add.s64 	%rd47, %rd45, %rd46;
	add.s64 	%rd48, %rd1, %rd47;
	mov.b16 	%rs25, 0;
	st.global.u8 	[%rd48], %rs25;
	bra.uni 	$L__BB0_15;
$L__BB0_3:
	ld.param.f64 	%fd27, [_Z33nppiWarpPerspective_8u_C1R_kernelPKh8NppiSizei8NppiRectPhiS2_dddddddddi_param_10];
	ld.param.f64 	%fd26, [_Z33nppiWarpPerspective_8u_C1R_kernelPKh8NppiSizei8NppiRectPhiS2_dddddddddi_param_9];
	ld.param.f64 	%fd25, [_Z33nppiWarpPerspective_8u_C1R_kernelPKh8NppiSizei8NppiRectPhiS2_dddddddddi_param_8];
	ld.param.f64 	%fd24, [_Z33nppiWarpPerspective_8u_C1R_kernelPKh8NppiSizei8NppiRectPhiS2_dddddddddi_param_7];
	mul.f64 	%fd16, %fd25, %fd2;
	fma.rn.f64 	%fd17, %fd24, %fd1, %fd16;
	add.f64 	%fd18, %fd26, %fd17;
	div.rn.f64 	%fd19, %fd18, %fd3;
	mul.f64 	%fd20, %fd8, %fd2;
	fma.rn.f64 	%fd21, %fd27, %fd1, %fd20;
	add.f64 	%fd22, %fd9, %fd21;
	div.rn.f64 	%fd23, %fd22, %fd3;
	cvt.rn.f32.f64 	%f1, %fd19;
	cvt.rn.f32.f64 	%f2, %fd23;
	mov.b16 	%rs26, 0;
	setp.eq.s32 	%p5, %r23, 4;
	@%p5 bra 	$L__BB0_11;
	setp.eq.s32 	%p6, %r23, 2;
	@%p6 bra 	$L__BB0_8;
	setp.ne.s32 	%p7, %r23, 1;
	@%p7 bra 	$L__BB0_14;
	add.f32 	%f49, %f1, 0f3F000000;
	cvt.rzi.s32.f32 	%r3, %f49;
	add.f32 	%f50, %f2, 0f3F000000;
	cvt.rzi.s32.f32 	%r4, %f50;
	setp.lt.s32 	%p26, %r3, 0;
	setp.ge.s32 	%p27, %r3, %r15;
	or.pred  	%p28, %p26, %p27;
	setp.lt.s32 	%p29, %r4, 0;
	setp.ge.s32 	%p30, %r4, %r16;
	or.pred  	%p31, %p29, %p30;
	or.pred  	%p33, %p28, %p31;
	@%p33 bra 	$L__BB0_14;
	mul.lo.s32 	%r70, %r4, %r17;
	cvt.s64.s32 	%rd37, %r70;
	cvt.u64.u32 	%rd38, %r3;
	add.s64 	%rd39, %rd37, %rd38;
	add.s64 	%rd40, %rd2, %rd39;
	ld.global.u8 	%rs26, [%rd40];
	bra.uni 	$L__BB0_14;
$L__BB0_8:
	cvt.rmi.f32.f32 	%f26, %f1;
	cvt.rzi.s32.f32 	%r52, %f26;
	cvt.rmi.f32.f32 	%f27, %f2;
	cvt.rzi.s32.f32 	%r53, %f27;
	add.s32 	%r9, %r52, 1;
	add.s32 	%r54, %r53, 1;
	or.b32  	%r55, %r52, %r53;
	setp.lt.s32 	%p17, %r9, %r15;
	setp.gt.s32 	%p18, %r55, -1;
	setp.lt.s32 	%p19, %r54, %r16;
	and.pred  	%p20, %p17, %p19;
	and.pred  	%p21, %p20, %p18;
	@%p21 bra 	$L__BB0_10;
	add.f32 	%f47, %f1, 0f3F000000;
	cvt.rzi.s32.f32 	%r61, %f47;
	add.f32 	%f48, %f2, 0f3F000000;
	cvt.rzi.s32.f32 	%r62, %f48;
	setp.lt.s32 	%p22, %r61, 0;
	setp.lt.s32 	%p23, %r61, %r15;
	add.s32 	%r63, %r15, -1;
	selp.b32 	%r64, %r61, %r63, %p23;
	selp.b32 	%r65, 0, %r64, %p22;
	cvt.s64.s32 	%rd33, %r65;
	setp.lt.s32 	%p24, %r62, 0;
	setp.lt.s32 	%p25, %r62, %r16;
	add.s32 	%r66, %r16, -1;
	selp.b32 	%r67, %r62, %r66, %p25;
	selp.b32 	%r68, 0, %r67, %p24;
	mul.lo.s32 	%r69, %r68, %r17;
	cvt.s64.s32 	%rd34, %r69;
	add.s64 	%rd35, %rd34, %rd33;
	add.s64 	%rd36, %rd2, %rd35;
	ld.global.u8 	%rs26, [%rd36];
	bra.uni 	$L__BB0_14;
$L__BB0_10:
	cvt.rn.f32.s32 	%f28, %r52;
	sub.f32 	%f29, %f1, %f28;
	cvt.rn.f32.s32 	%f30, %r53;
	sub.f32 	%f31, %f2, %f30;
	mul.lo.s32 	%r56, %r53, %r17;
	cvt.s64.s32 	%rd21, %r56;
	cvt.u64.u32 	%rd22, %r52;
	add.s64 	%rd23, %rd21, %rd22;
	add.s64 	%rd24, %rd2, %rd23;
	cvt.u64.u32 	%rd25, %r9;
	add.s64 	%rd26, %rd21, %rd25;
	add.s64 	%rd27, %rd2, %rd26;
	add.s32 	%r57, %r56, %r17;
	cvt.s64.s32 	%rd28, %r57;
	add.s64 	%rd29, %rd28, %rd22;
	add.s64 	%rd30, %rd2, %rd29;
	add.s64 	%rd31, %rd28, %rd25;
	add.s64 	%rd32, %rd2, %rd31;
	ld.global.u8 	%rs16, [%rd24];
	cvt.rn.f32.u16 	%f32, %rs16;
	mov.f32 	%f33, 0f3F800000;
	sub.f32 	%f34, %f33, %f29;
	ld.global.u8 	%rs17, [%rd27];
	cvt.rn.f32.u16 	%f35, %rs17;
	mul.f32 	%f36, %f29, %f35;
	fma.rn.f32 	%f37, %f34, %f32, %f36;
	cvt.rzi.u32.f32 	%r58, %f37;
	cvt.u16.u32 	%rs18, %r58;
	and.b16  	%rs19, %rs18, 255;
	ld.global.u8 	%rs20, [%rd30];
	cvt.rn.f32.u16 	%f38, %rs20;
	ld.global.u8 	%rs21, [%rd32];
	cvt.rn.f32.u16 	%f39, %rs21;
	mul.f32 	%f40, %f29, %f39;
	fma.rn.f32 	%f41, %f34, %f38, %f40;
	cvt.rzi.u32.f32 	%r59, %f41;
	cvt.u16.u32 	%rs22, %r59;
	and.b16  	%rs23, %rs22, 255;
	cvt.rn.f32.u16 	%f42, %rs19;
	sub.f32 	%f43, %f33, %f31;
	cvt.rn.f32.u16 	%f44, %rs23;
	mul.f32 	%f45, %f31, %f44;
	fma.rn.f32 	%f46, %f43, %f42, %f45;
	cvt.rzi.u32.f32 	%r60, %f46;
	cvt.u16.u32 	%rs26, %r60;
	bra.uni 	$L__BB0_14;
$L__BB0_11:
	cvt.rmi.f32.f32 	%f3, %f1;
	cvt.rzi.s32.f32 	%r34, %f3;
	cvt.rmi.f32.f32 	%f4, %f2;
	cvt.rzi.s32.f32 	%r35, %f4;
	add.s32 	%r14, %r34, 1;
	add.s32 	%r36, %r35, 1;
	or.b32  	%r37, %r34, %r35;
	setp.lt.s32 	%p8, %r14, %r15;
	setp.gt.s32 	%p9, %r37, -1;
	setp.lt.s32 	%p10, %r36, %r16;
	and.pred  	%p11, %p8, %p10;
	and.pred  	%p12, %p11, %p9;
	@%p12 bra 	$L__BB0_13;
	add.f32 	%f24, %f1, 0f3F000000;
	cvt.rzi.s32.f32 	%r43, %f24;
	add.f32 	%f25, %f2, 0f3F000000;
	cvt.rzi.s32.f32 	%r44, %f25;
	setp.lt.s32 	%p13, %r43, 0;
	setp.lt.s32 	%p14, %r43, %r15;
	add.s32 	%r45, %r15, -1;
	selp.b32 	%r46, %r43, %r45, %p14;
	selp.b32 	%r47, 0, %r46, %p13;
	cvt.s64.s32 	%rd17, %r47;
	setp.lt.s32 	%p15, %r44, 0;
	setp.lt.s32 	%p16, %r44, %r16;
	add.s32 	%r48, %r16, -1;
	selp.b32 	%r49, %r44, %r48, %p16;
	selp.b32 	%r50, 0, %r49, %p15;
	mul.lo.s32 	%r51, %r50, %r17;
	cvt.s64.s32 	%rd18, %r51;
	add.s64 	%rd19, %rd18, %rd17;
	add.s64 	%rd20, %rd2, %rd19;
	ld.global.u8 	%rs26, [%rd20];
	bra.uni 	$L__BB0_14;
$L__BB0_13:
	cvt.rn.f32.s32 	%f5, %r34;
	sub.f32 	%f6, %f1, %f5;
	cvt.rn.f32.s32 	%f7, %r35;
	sub.f32 	%f8, %f2, %f7;
	mul.lo.s32 	%r38, %r35, %r17;
	cvt.s64.s32 	%rd5, %r38;
	cvt.u64.u32 	%rd6, %r34;
	add.s64 	%rd7, %rd5, %rd6;
	add.s64 	%rd8, %rd2, %rd7;
	cvt.u64.u32 	%rd9, %r14;
	add.s64 	%rd10, %rd5, %rd9;
	add.s64 	%rd11, %rd2, %rd10;
	add.s32 	%r39, %r38, %r17;
	cvt.s64.s32 	%rd12, %r39;
	add.s64 	%rd13, %rd12, %rd6;
	add.s64 	%rd14, %rd2, %rd13;
	add.s64 	%rd15, %rd12, %rd9;
	add.s64 	%rd16, %rd2, %rd15;
	ld.global.u8 	%rs8, [%rd8];
	cvt.rn.f32.u16 	%f9, %rs8;
	mov.f32 	%f10, 0f3F800000;
	sub.f32 	%f11, %f10, %f6;
	ld.global.u8 	%rs9, [%rd11];
	cvt.rn.f32.u16 	%f12, %rs9;
	mul.f32 	%f13, %f6, %f12;
	fma.rn.f32 	%f14, %f11, %f9, %f13;
	cvt.rzi.u32.f32 	%r40, %f14;
	cvt.u16.u32 	%rs10, %r40;
	and.b16  	%rs11, %rs10, 255;
	ld.global.u8 	%rs12, [%rd14];
	cvt.rn.f32.u16 	%f15, %rs12;
	ld.global.u8 	%rs13, [%rd16];
	cvt.rn.f32.u16 	%f16, %rs13;
	mul.f32 	%f17, %f6, %f16;
	fma.rn.f32 	%f18, %f11, %f15, %f17;
	cvt.rzi.u32.f32 	%r41, %f18;
	cvt.u16.u32 	%rs14, %r41;
	and.b16  	%rs15, %rs14, 255;
	cvt.rn.f32.u16 	%f19, %rs11;
	sub.f32 	%f20, %f10, %f8;
	cvt.rn.f32.u16 	%f21, %rs15;
	mul.f32 	%f22, %f8, %f21;
	fma.rn.f32 	%f23, %f20, %f19, %f22;
	cvt.rzi.u32.f32 	%r42, %f23;
	cvt.u16.u32 	%rs26, %r42;
$L__BB0_14:
	mul.lo.s32 	%r71, %r18, %r31;
	cvt.s64.s32 	%rd41, %r71;
	cvt.s64.s32 	%rd42, %r1;
	add.s64 	%rd43, %rd41, %rd42;
	add.s64 	%rd44, %rd1, %rd43;
	st.global.u8 	[%rd44], %rs26;
$L__BB0_15:
	ret;

}
	// .globl	_Z33nppiWarpPerspective_8u_C3R_kernelPKh8NppiSizei8NppiRectPhiS2_dddddddddi
.visible .entry _Z33nppiWarpPerspective_8u_C3R_kernelPKh8NppiSizei8NppiRectPhiS2_dddddddddi(
	.param .u64 .ptr .align 1 _Z33nppiWarpPerspective_8u_C3R_kernelPKh8NppiSizei8NppiRectPhiS2_dddddddddi_param_0,
	.param .align 4 .b8 _Z33nppiWarpPerspective_8u_C3R_kernelPKh8NppiSizei8NppiRectPhiS2_dddddddddi_param_1[8],
	.param .u32 _Z33nppiWarpPerspective_8u_C3R_kernelPKh8NppiSizei8NppiRectPhiS2_dddddddddi_param_2,
	.param .align 4 .b8 _Z33nppiWarpPerspective_8u_C3R_kernelPKh8NppiSizei8NppiRectPhiS2_dddddddddi_param_3[16],
	.param .u64 .ptr .align 1 _Z33nppiWarpPerspective_8u_C3R_kernelPKh8NppiSizei8NppiRectPhiS2_dddddddddi_param_4,
	.param .u32 _Z33nppiWarpPerspective_8u_C3R_kernelPKh8NppiSizei8NppiRectPhiS2_dddddddddi_param_5,
	.param .align 4 .b8 _Z33nppiWarpPerspective_8u_C3R_kernelPKh8NppiSizei8NppiRectPhiS2_dddddddddi_param_6[16],
	.param .f64 _Z33nppiWarpPerspective_8u_C3R_kernelPKh8NppiSizei8NppiRectPhiS2_dddddddddi_param_7,
	.param .f64 _Z33nppiWarpPerspective_8u_C3R_kernelPKh8NppiSizei8NppiRectPhiS2_dddddddddi_param_8,
	.param .f64 _Z33nppiWarpPerspective_8u_C3R_kernelPKh8NppiSizei8NppiRectPhiS2_dddddddddi_param_9,
	.param .f64 _Z33nppiWarpPerspective_8u_C3R_kernelPKh8NppiSizei8NppiRectPhiS2_dddddddddi_param_10,
	.param .f64 _Z33nppiWarpPerspective_8u_C3R_kernelPKh8NppiSizei8NppiRectPhiS2_dddddddddi_param_11,
	.param .f64 _Z33nppiWarpPerspective_8u_C3R_kernelPKh8NppiSizei8NppiRectPhiS2_dddddddddi_param_12,
	.param .f64 _Z33nppiWarpPerspective_8u_C3R_kernelPKh8NppiSizei8NppiRectPhiS2_dddddddddi_param_13,
	.param .f64 _Z33nppiWarpPerspective_8u_C3R_kernelPKh8NppiSizei8NppiRectPhiS2_dddddddddi_param_14,
	.param .f64 _Z33nppiWarpPerspective_8u_C3R_kernelPKh8NppiSizei8NppiRectPhiS2_dddddddddi_param_15,
	.param .u32 _Z33nppiWarpPerspective_8u_C3R_kernelPKh8NppiSizei8NppiRectPhiS2_dddddddddi_param_16
)
{
	.reg .pred 	%p<26>;
	.reg .b16 	%rs<42>;
	.reg .b32 	%r<44>;
	.reg .b32 	%f<44>;
	.reg .b64 	%rd<32>;
	.reg .b64 	%fd<28>;

	ld.param.u32 	%r10, [_Z33nppiWarpPerspective_8u_C3R_kernelPKh8NppiSizei8NppiRectPhiS2_dddddddddi_param_6+4];
	ld.param.u32 	%r9, [_Z33nppiWarpPerspective_8u_C3R_kernelPKh8NppiSizei8NppiRectPhiS2_dddddddddi_param_6];
	ld.param.u32 	%r1, [_Z33nppiWarpPerspective_8u_C3R_kernelPKh8NppiSizei8NppiRectPhiS2_dddddddddi_param_1];
	ld.param.u32 	%r2, [_Z33nppiWarpPerspective_8u_C3R_kernelPKh8NppiSizei8NppiRectPhiS2_dddddddddi_param_1+4];
	ld.param.u32 	%r11, [_Z33nppiWarpPerspective_8u_C3R_kernelPKh8NppiSizei8NppiRectPhiS2_dddddddddi_param_6+8];
	ld.param.u64 	%rd16, [_Z33nppiWarpPerspective_8u_C3R_kernelPKh8NppiSizei8NppiRectPhiS2_dddddddddi_param_0];
	ld.param.u32 	%r7, [_Z33nppiWarpPerspective_8u_C3R_kernelPKh8NppiSizei8NppiRectPhiS2_dddddddddi_param_2];
	ld.param.u64 	%rd17, [_Z33nppiWarpPerspective_8u_C3R_kernelPKh8NppiSizei8NppiRectPhiS2_dddddddddi_param_4];
	ld.param.u32 	%r8, [_Z33nppiWarpPerspective_8u_C3R_kernelPKh8NppiSizei8NppiRectPhiS2_dddddddddi_param_5];
	ld.param.u32 	%r14, [_Z33nppiWarpPerspective_8u_C3R_kernelPKh8NppiSizei8NppiRectPhiS2_dddddddddi_param_6+12];
	ld.param.f64 	%fd7, [_Z33nppiWarpPerspective_8u_C3R_kernelPKh8NppiSizei8NppiRectPhiS2_dddddddddi_param_10];
	ld.param.f64 	%fd8, [_Z33nppiWarpPerspective_8u_C3R_kernelPKh8NppiSizei8NppiRectPhiS2_dddddddddi_param_11];
	ld.param.f64 	%fd10, [_Z33nppiWarpPerspective_8u_C3R_kernelPKh8NppiSizei8NppiRectPhiS2_dddddddddi_param_13];
	ld.param.f64 	%fd11, [_Z33nppiWarpPerspective_8u_C3R_kernelPKh8NppiSizei8NppiRectPhiS2_dddddddddi_param_14];
	ld.param.f64 	%fd12, [_Z33nppiWarpPerspective_8u_C3R_kernelPKh8NppiSizei8NppiRectPhiS2_dddddddddi_param_15];
	ld.param.u32 	%r13, [_Z33nppiWarpPerspective_8u_C3R_kernelPKh8NppiSizei8NppiRectPhiS2_dddddddddi_param_16];
	cvta.to.global.u64 	%rd1, %rd17;
	cvta.to.global.u64 	%rd2, %rd16;
	mov.u32 	%r15, %ctaid.x;
	mov.u32 	%r16, %ntid.x;
	mov.u32 	%r17, %tid.x;
	mad.lo.s32 	%r3, %r15, %r16, %r17;
	mov.u32 	%r18, %ctaid.y;
	mov.u32 	%r19, %ntid.y;
	mov.u32 	%r20, %tid.y;
	mad.lo.s32 	%r21, %r18, %r19, %r20;
	setp.ge.s32 	%p3, %r3, %r11;
	setp.ge.s32 	%p4, %r21, %r14;
	or.pred  	%p5, %p3, %p4;
	@%p5 bra 	$L__BB1_21;
	add.s32 	%r22, %r9, %r3;
	add.s32 	%r23, %r10, %r21;
	cvt.rn.f64.s32 	%fd1, %r22;
	cvt.rn.f64.s32 	%fd2, %r23;
	mul.f64 	%fd13, %fd11, %fd2;
	fma.rn.f64 	%fd14, %fd10, %fd1, %fd13;
	add.f64 	%fd3, %fd12, %fd14;
	abs.f64 	%fd15, %fd3;
	setp.geu.f64 	%p6, %fd15, 0d3DDB7CDFD9D7BDBB;
	@%p6 bra 	$L__BB1_3;
	mul.lo.s32 	%r42, %r8, %r21;
	cvt.s64.s32 	%rd28, %r42;
	mul.lo.s32 	%r43, %r3, 3;
	cvt.s64.s32 	%rd29, %r43;
	add.s64 	%rd30, %rd28, %rd29;
	add.s64 	%rd31, %rd1, %rd30;
	mov.b16 	%rs33, 0;
	st.global.u8 	[%rd31+2], %rs33;
	st.global.u8 	[%rd31+1], %rs33;
	st.global.u8 	[%rd31], %rs33;
	bra.uni 	$L__BB1_21;
$L__BB1_3:
	ld.param.f64 	%fd27, [_Z33nppiWarpPerspective_8u_C3R_kernelPKh8NppiSizei8NppiRectPhiS2_dddddddddi_param_12];
	ld.param.f64 	%fd26, [_Z33nppiWarpPerspective_8u_C3R_kernelPKh8NppiSizei8NppiRectPhiS2_dddddddddi_param_9];
	ld.param.f64 	%fd25, [_Z33nppiWarpPerspective_8u_C3R_kernelPKh8NppiSizei8NppiRectPhiS2_dddddddddi_param_8];
	ld.param.f64 	%fd24, [_Z33nppiWarpPerspective_8u_C3R_kernelPKh8NppiSizei8NppiRectPhiS2_dddddddddi_param_7];
	mul.f64 	%fd16, %fd25, %fd2;
	fma.rn.f64 	%fd17, %fd24, %fd1, %fd16;
	add.f64 	%fd18, %fd26, %fd17;
	div.rn.f64 	%fd19, %fd18, %fd3;
	mul.f64 	%fd20, %fd8, %fd2;
	fma.rn.f64 	%fd21, %fd7, %fd1, %fd20;
	add.f64 	%fd22, %fd27, %fd21;
	div.rn.f64 	%fd23, %fd22, %fd3;
	cvt.rn.f32.f64 	%f5, %fd19;
	cvt.rn.f32.f64 	%f6, %fd23;
	cvt.rmi.f32.f32 	%f7, %f5;
	cvt.rzi.s32.f32 	%r24, %f7;
	cvt.rmi.f32.f32 	%f8, %f6;
	cvt.rzi.s32.f32 	%r26, %f8;
	add.s32 	%r28, %r24, 1;
	add.s32 	%r29, %r26, 1;
	cvt.rn.f32.s32 	%f9, %r24;
	sub.f32 	%f1, %f5, %f9;
	cvt.rn.f32.s32 	%f10, %r26;
	sub.f32 	%f2, %f6, %f10;
	or.b32  	%r30, %r24, %r26;
	setp.lt.s32 	%p7, %r28, %r1;
	setp.gt.s32 	%p8, %r30, -1;
	setp.lt.s32 	%p9, %r29, %r2;
	and.pred  	%p10, %p7, %p9;
	and.pred  	%p1, %p10, %p8;
	mul.lo.s32 	%r5, %r26, %r7;
	cvt.s64.s32 	%rd3, %r5;
	mul.lo.s32 	%r6, %r24, 3;
	cvt.u64.u32 	%rd4, %r6;
	mov.f32 	%f11, 0f3F800000;
	sub.f32 	%f3, %f11, %f1;
	sub.f32 	%f4, %f11, %f2;
	add.f32 	%f12, %f5, 0f3F000000;
	cvt.rzi.s32.f32 	%r31, %f12;
	add.f32 	%f13, %f6, 0f3F000000;
	cvt.rzi.s32.f32 	%r32, %f13;
	setp.gt.s32 	%p11, %r31, -1;
	setp.lt.s32 	%p12, %r31, %r1;
	and.pred  	%p13, %p11, %p12;
	setp.gt.s32 	%p14, %r32, -1;
	setp.lt.s32 	%p15, %r32, %r2;
	and.pred  	%p16, %p14, %p15;
	and.pred  	%p2, %p13, %p16;
	mul.lo.s32 	%r33, %r32, %r7;
	cvt.s64.s32 	%rd18, %r33;
	mul.lo.s32 	%r34, %r31, 3;
	cvt.u64.u32 	%rd19, %r34;
	add.s64 	%rd5, %rd18, %rd19;
	mul.lo.s32 	%r35, %r8, %r21;
	cvt.s64.s32 	%rd20, %r35;
	mul.lo.s32 	%r36, %r3, 3;
	cvt.s64.s32 	%rd21, %r36;
	add.s64 	%rd6, %rd20, %rd21;
	setp.eq.s32 	%p18, %r13, 2;
	@%p18 bra 	$L__BB1_10;
	setp.ne.s32 	%p19, %r13, 1;
	@%p19 bra 	$L__BB1_15;
	add.s64 	%rd7, %rd2, %rd5;
	mov.b16 	%rs38, 0;
	not.pred 	%p22, %p2;
	@%p22 bra 	$L__BB1_7;
	ld.global.u8 	%rs38, [%rd7];
$L__BB1_7:
	add.s64 	%rd8, %rd1, %rd6;
	st.global.u8 	[%rd8], %rs38;
	@%p22 bra 	$L__BB1_9;
	ld.global.u8 	%rs29, [%rd7+1];
	st.global.u8 	[%rd8+1], %rs29;
	ld.global.u8 	%rs3, [%rd7+2];
	st.global.u8 	[%rd8+2], %rs3;
	bra.uni 	$L__BB1_21;
$L__BB1_9:
	mov.b16 	%rs28, 0;
	st.global.u8 	[%rd8+1], %rs28;
	st.global.u8 	[%rd8+2], %rs28;
	bra.uni 	$L__BB1_21;
$L__BB1_10:
	add.s32 	%r37, %r6, 3;
	cvt.u64.u32 	%rd22, %r37;
	add.s32 	%r38, %r5, %r7;
	cvt.s64.s32 	%rd23, %r38;
	add.s64 	%rd24, %rd3, %rd4;
	add.s64 	%rd9, %rd2, %rd24;
	add.s64 	%rd25, %rd22, %rd3;
	add.s64 	%rd10, %rd2, %rd25;
	add.s64 	%rd26, %rd23, %rd4;
	add.s64 	%rd11, %rd2, %rd26;
	add.s64 	%rd27, %rd23, %rd22;
	add.s64 	%rd12, %rd2, %rd27;
	mov.b16 	%rs39, 0;
	not.pred 	%p20, %p1;
	@%p20 bra 	$L__BB1_12;
	ld.global.u8 	%rs14, [%rd9];
	cvt.rn.f32.u16 	%f14, %rs14;
	ld.global.u8 	%rs15, [%rd10];
	cvt.rn.f32.u16 	%f15, %rs15;
	mul.f32 	%f16, %f1, %f15;
	fma.rn.f32 	%f17, %f3, %f14, %f16;
	ld.global.u8 	%rs16, [%rd11];
	cvt.rn.f32.u16 	%f18, %rs16;
	ld.global.u8 	%rs17, [%rd12];
	cvt.rn.f32.u16 	%f19, %rs17;
	mul.f32 	%f20, %f1, %f19;
	fma.rn.f32 	%f21, %f3, %f18, %f20;
	mul.f32 	%f22, %f2, %f21;
	fma.rn.f32 	%f23, %f4, %f17, %f22;
	cvt.rzi.u32.f32 	%r39, %f23;
	cvt.u16.u32 	%rs39, %r39;
$L__BB1_12:
	add.s64 	%rd13, %rd1, %rd6;
	st.global.u8 	[%rd13], %rs39;
	@%p20 bra 	$L__BB1_14;
	ld.global.u8 	%rs19, [%rd9+1];
	cvt.rn.f32.u16 	%f24, %rs19;
	ld.global.u8 	%rs20, [%rd10+1];
	cvt.rn.f32.u16 	%f25, %rs20;
	mul.f32 	%f26, %f1, %f25;
	fma.rn.f32 	%f27, %f3, %f24, %f26;
	ld.global.u8 	%rs21, [%rd11+1];
	cvt.rn.f32.u16 	%f28, %rs21;
	ld.global.u8 	%rs22, [%rd12+1];
	cvt.rn.f32.u16 	%f29, %rs22;
	mul.f32 	%f30, %f1, %f29;
	fma.rn.f32 	%f31, %f3, %f28, %f30;
	mul.f32 	%f32, %f2, %f31;
	fma.rn.f32 	%f33, %f4, %f27, %f32;
	cvt.rzi.u32.f32 	%r40, %f33;
	st.global.u8 	[%rd13+1], %r40;
	ld.global.u8 	%rs23, [%rd9+2];
	cvt.rn.f32.u16 	%f34, %rs23;
	ld.global.u8 	%rs24, [%rd10+2];
	cvt.rn.f32.u16 	%f35, %rs24;
	mul.f32 	%f36, %f1, %f35;
	fma.rn.f32 	%f37, %f3, %f34, %f36;
	ld.global.u8 	%rs25, [%rd11+2];
	cvt.rn.f32.u16 	%f38, %rs25;
	ld.global.u8 	%rs26, [%rd12+2];
	cvt.rn.f32.u16 	%f39, %rs26;
	mul.f32 	%f40, %f1, %f39;
	fma.rn.f32 	%f41, %f3, %f38, %f40;
	mul.f32 	%f42, %f2, %f41;
	fma.rn.f32 	%f43, %f4, %f37, %f42;
	cvt.rzi.u32.f32 	%r41, %f43;
	cvt.u16.u32 	%rs7, %r41;
	st.global.u8 	[%rd13+2], %rs7;
	bra.uni 	$L__BB1_21;
$L__BB1_14:
	mov.b16 	%rs18, 0;
	st.global.u8 	[%rd13+1], %rs18;
	st.global.u8 	[%rd13+2], %rs18;
	bra.uni 	$L__BB1_21;
$L__BB1_15:
	add.s64 	%rd14, %rd2, %rd5;
	mov.b16 	%rs40, 0;
	not.pred 	%p24, %p2;
	@%p24 bra 	$L__BB1_17;
	ld.global.u8 	%rs40, [%rd14];
$L__BB1_17:
	add.s64 	%rd15, %rd1, %rd6;
	st.global.u8 	[%rd15], %rs40;
	@%p24 bra 	$L__BB1_19;
	ld.global.u8 	%rs32, [%rd14+1];
	st.global.u8 	[%rd15+1], %rs32;
	ld.global.u8 	%rs41, [%rd14+2];
	bra.uni 	$L__BB1_20;
$L__BB1_19:
	mov.b16 	%rs41, 0;
	st.global.u8 	[%rd15+1], %rs41;
$L__BB1_20:
	st.global.u8 	[%rd15+2], %rs41;
$L__BB1_21:
	ret;

}
	// .globl	_Z34nppiWarpPerspective_32f_C1R_kernelPKf8NppiSizei8NppiRectPfiS2_dddddddddi
.visible .entry _Z34nppiWarpPerspective_32f_C1R_kernelPKf8NppiSizei8NppiRectPfiS2_dddddddddi(
	.param .u64 .ptr .align 1 _Z34nppiWarpPerspective_32f_C1R_kernelPKf8NppiSizei8NppiRectPfiS2_dddddddddi_param_0,
	.param .align 4 .b8 _Z34nppiWarpPerspective_32f_C1R_kernelPKf8NppiSizei8NppiRectPfiS2_dddddddddi_param_1[8],
	.param .u32 _Z34nppiWarpPerspective_32f_C1R_kernelPKf8NppiSizei8NppiRectPfiS2_dddddddddi_param_2,
	.param .align 4 .b8 _Z34nppiWarpPerspective_32f_C1R_kernelPKf8NppiSizei8NppiRectPfiS2_dddddddddi_param_3[16],
	.param .u64 .ptr .align 1 _Z34nppiWarpPerspective_32f_C1R_kernelPKf8NppiSizei8NppiRectPfiS2_dddddddddi_param_4,
	.param .u32 _Z34nppiWarpPerspective_32f_C1R_kernelPKf8NppiSizei8NppiRectPfiS2_dddddddddi_param_5,
	.param .align 4 .b8 _Z34nppiWarpPerspective_32f_C1R_kernelPKf8NppiSizei8NppiRectPfiS2_dddddddddi_param_6[16],
	.param .f64 _Z34nppiWarpPerspective_32f_C1R_kernelPKf8NppiSizei8NppiRectPfiS2_dddddddddi_param_7,
	.param .f64 _Z34nppiWarpPerspective_32f_C1R_kernelPKf8NppiSizei8NppiRectPfiS2_dddddddddi_param_8,
	.param .f64 _Z34nppiWarpPerspective_32f_C1R_kernelPKf8NppiSizei8NppiRectPfiS2_dddddddddi_param_9,
	.param .f64 _Z34nppiWarpPerspective_32f_C1R_kernelPKf8NppiSizei8NppiRectPfiS2_dddddddddi_param_10,
	.param .f64 _Z34nppiWarpPerspective_32f_C1R_kernelPKf8NppiSizei8NppiRectPfiS2_dddddddddi_param_11,
	.param .f64 _Z34nppiWarpPerspective_32f_C1R_kernelPKf8NppiSizei8NppiRectPfiS2_dddddddddi_param_12,
	.param .f64 _Z34nppiWarpPerspective_32f_C1R_kernelPKf8NppiSizei8NppiRectPfiS2_dddddddddi_param_13,
	.param .f64 _Z34nppiWarpPerspective_32f_C1R_kernelPKf8NppiSizei8NppiRectPfiS2_dddddddddi_param_14,
	.param .f64 _Z34nppiWarpPerspective_32f_C1R_kernelPKf8NppiSizei8NppiRectPfiS2_dddddddddi_param_15,
	.param .u32 _Z34nppiWarpPerspective_32f_C1R_kernelPKf8NppiSizei8NppiRectPfiS2_dddddddddi_param_16
)
{
	.reg .pred 	%p<34>;
	.reg .b32 	%r<66>;
	.reg .b32 	%f<55>;
	.reg .b64 	%rd<45>;
	.reg .b64 	%fd<28>;

	ld.param.u32 	%r20, [_Z34nppiWarpPerspective_32f_C1R_kernelPKf8NppiSizei8NppiRectPfiS2_dddddddddi_param_6+4];
	ld.param.u32 	%r19, [_Z34nppiWarpPerspective_32f_C1R_kernelPKf8NppiSizei8NppiRectPfiS2_dddddddddi_param_6];
	ld.param.u32 	%r16, [_Z34nppiWarpPerspective_32f_C1R_kernelPKf8NppiSizei8NppiRectPfiS2_dddddddddi_param_1+4];
	ld.param.u32 	%r15, [_Z34nppiWarpPerspective_32f_C1R_kernelPKf8NppiSizei8NppiRectPfiS2_dddddddddi_param_1];
	ld.param.u32 	%r21, [_Z34nppiWarpPerspective_32f_C1R_kernelPKf8NppiSizei8NppiRectPfiS2_dddddddddi_param_6+8];
	ld.param.u64 	%rd3, [_Z34nppiWarpPerspective_32f_C1R_kernelPKf8NppiSizei8NppiRectPfiS2_dddddddddi_param_0];
	ld.param.u32 	%r17, [_Z34nppiWarpPerspective_32f_C1R_kernelPKf8NppiSizei8NppiRectPfiS2_dddddddddi_param_2];
	ld.param.u64 	%rd4, [_Z34nppiWarpPerspective_32f_C1R_kernelPKf8NppiSizei8NppiRectPfiS2_dddddddddi_param_4];
	ld.param.u32 	%r18, [_Z34nppiWarpPerspective_32f_C1R_kernelPKf8NppiSizei8NppiRectPfiS2_dddddddddi_param_5];
	ld.param.u32 	%r24, [_Z34nppiWarpPerspective_32f_C1R_kernelPKf8NppiSizei8NppiRectPfiS2_dddddddddi_param_6+12];
	ld.param.f64 	%fd8, [_Z34nppiWarpPerspective_32f_C1R_kernelPKf8NppiSizei8NppiRectPfiS2_dddddddddi_param_11];
	ld.param.f64 	%fd9, [_Z34nppiWarpPerspective_32f_C1R_kernelPKf8NppiSizei8NppiRectPfiS2_dddddddddi_param_12];
	ld.param.f64 	%fd10, [_Z34nppiWarpPerspective_32f_C1R_kernelPKf8NppiSizei8NppiRectPfiS2_dddddddddi_param_13];
	ld.param.f64 	%fd11, [_Z34nppiWarpPerspective_32f_C1R_kernelPKf8NppiSizei8NppiRectPfiS2_dddddddddi_param_14];
	ld.param.f64 	%fd12, [_Z34nppiWarpPerspective_32f_C1R_kernelPKf8NppiSizei8NppiRectPfiS2_dddddddddi_param_15];
	ld.param.u32 	%r23, [_Z34nppiWarpPerspective_32f_C1R_kernelPKf8NppiSizei8NppiRectPfiS2_dddddddddi_param_16];
	cvta.to.global.u64 	%rd1, %rd4;
	cvta.to.global.u64 	%rd2, %rd3;
	mov.u32 	%r25, %ctaid.x;
	mov.u32 	%r26, %ntid.x;
	mov.u32 	%r27, %tid.x;
	mad.lo.s32 	%r1, %r25, %r26, %r27;
	mov.u32 	%r28, %ctaid.y;
	mov.u32 	%r29, %ntid.y;
	mov.u32 	%r30, %tid.y;
	mad.lo.s32 	%r31, %r28, %r29, %r30;
	setp.ge.s32 	%p1, %r1, %r21;
	setp.ge.s32 	%p2, %r31, %r24;
	or.pred  	%p3, %p1, %p2;
	@%p3 bra 	$L__BB2_15;
	add.s32 	%r32, %r19, %r1;
	add.s32 	%r33, %r20, %r31;
	cvt.rn.f64.s32 	%fd1, %r32;
	cvt.rn.f64.s32 	%fd2, %r33;
	mul.f64 	%fd13, %fd11, %fd2;
	fma.rn.f64 	%fd14, %fd10, %fd1, %fd13;
	add.f64 	%fd3, %fd12, %fd14;
	abs.f64 	%fd15, %fd3;
	setp.geu.f64 	%p4, %fd15, 0d3DDB7CDFD9D7BDBB;
	mov.f32 	%f54, 0f00000000;
	@%p4 bra 	$L__BB2_3;
	mul.lo.s32 	%r64, %r18, %r31;
	cvt.s64.s32 	%rd41, %r64;
	add.s64 	%rd42, %rd1, %rd41;
	mul.wide.s32 	%rd43, %r1, 4;
	add.s64 	%rd44, %rd42, %rd43;
	mov.b32 	%r65, 0;
	st.global.u32 	[%rd44], %r65;
	bra.uni 	$L__BB2_15;
$L__BB2_3:
	ld.param.f64 	%fd27, [_Z34nppiWarpPerspective_32f_C1R_kernelPKf8NppiSizei8NppiRectPfiS2_dddddddddi_param_10];
	ld.param.f64 	%fd26, [_Z34nppiWarpPerspective_32f_C1R_kernelPKf8NppiSizei8NppiRectPfiS2_dddddddddi_param_9];
	ld.param.f64 	%fd25, [_Z34nppiWarpPerspective_32f_C1R_kernelPKf8NppiSizei8NppiRectPfiS2_dddddddddi_param_8];
	ld.param.f64 	%fd24, [_Z34nppiWarpPerspective_32f_C1R_kernelPKf8NppiSizei8NppiRectPfiS2_dddddddddi_param_7];
	mul.f64 	%fd16, %fd25, %fd2;
	fma.rn.f64 	%fd17, %fd24, %fd1, %fd16;
	add.f64 	%fd18, %fd26, %fd17;
	div.rn.f64 	%fd19, %fd18, %fd3;
	mul.f64 	%fd20, %fd8, %fd2;
	fma.rn.f64 	%fd21, %fd27, %fd1, %fd20;
	add.f64 	%fd22, %fd9, %fd21;
	div.rn.f64 	%fd23, %fd22, %fd3;
	cvt.rn.f32.f64 	%f1, %fd19;
	cvt.rn.f32.f64 	%f2, %fd23;
	setp.eq.s32 	%p5, %r23, 4;
	@%p5 bra 	$L__BB2_11;
	setp.eq.s32 	%p6, %r23, 2;
	@%p6 bra 	$L__BB2_8;
	setp.ne.s32 	%p7, %r23, 1;
	@%p7 bra 	$L__BB2_14;
	add.f32 	%f51, %f1, 0f3F000000;
	cvt.rzi.s32.f32 	%r3, %f51;
	add.f32 	%f52, %f2, 0f3F000000;
	cvt.rzi.s32.f32 	%r4, %f52;
	setp.lt.s32 	%p26, %r3, 0;
	setp.ge.s32 	%p27, %r3, %r15;
	or.pred  	%p28, %p26, %p27;
	setp.lt.s32 	%p29, %r4, 0;
	setp.ge.s32 	%p30, %r4, %r16;
	or.pred  	%p31, %p29, %p30;
	or.pred  	%p33, %p28, %p31;
	@%p33 bra 	$L__BB2_14;
	mul.lo.s32 	%r62, %r4, %r17;
	cvt.s64.s32 	%rd33, %r62;
	add.s64 	%rd34, %rd2, %rd33;
	mul.wide.u32 	%rd35, %r3, 4;
	add.s64 	%rd36, %rd34, %rd35;
	ld.global.f32 	%f54, [%rd36];
	bra.uni 	$L__BB2_14;
$L__BB2_8:
	cvt.rmi.f32.f32 	%f30, %f1;
	cvt.rzi.s32.f32 	%r48, %f30;
	cvt.rmi.f32.f32 	%f31, %f2;
	cvt.rzi.s32.f32 	%r49, %f31;
	add.s32 	%r9, %r48, 1;
	add.s32 	%r50, %r49, 1;
	or.b32  	%r51, %r48, %r49;
	setp.lt.s32 	%p17, %r9, %r15;
	setp.gt.s32 	%p18, %r51, -1;
	setp.lt.s32 	%p19, %r50, %r16;
	and.pred  	%p20, %p17, %p19;
	and.pred  	%p21, %p20, %p18;
	@%p21 bra 	$L__BB2_10;
	add.f32 	%f48, %f1, 0f3F000000;
	cvt.rzi.s32.f32 	%r53, %f48;
	add.f32 	%f49, %f2, 0f3F000000;
	cvt.rzi.s32.f32 	%r54, %f49;
	setp.lt.s32 	%p22, %r53, 0;
	setp.lt.s32 	%p23, %r53, %r15;
	add.s32 	%r55, %r15, -1;
	selp.b32 	%r56, %r53, %r55, %p23;
	selp.b32 	%r57, 0, %r56, %p22;
	setp.lt.s32 	%p24, %r54, 0;
	setp.lt.s32 	%p25, %r54, %r16;
	add.s32 	%r58, %r16, -1;
	selp.b32 	%r59, %r54, %r58, %p25;
	selp.b32 	%r60, 0, %r59, %p24;
	mul.lo.s32 	%r61, %r60, %r17;
	cvt.s64.s32 	%rd29, %r61;
	add.s64 	%rd30, %rd2, %rd29;
	mul.wide.s32 	%rd31, %r57, 4;
	add.s64 	%rd32, %rd30, %rd31;
	ld.global.f32 	%f54, [%rd32];
	bra.uni 	$L__BB2_14;
$L__BB2_10:
	cvt.rn.f32.s32 	%f32, %r48;
	sub.f32 	%f33, %f1, %f32;
	cvt.rn.f32.s32 	%f34, %r49;
	sub.f32 	%f35, %f2, %f34;
	mul.lo.s32 	%r52, %r49, %r17;
	cvt.s64.s32 	%rd19, %r52;
	add.s64 	%rd20, %rd2, %rd19;
	mul.wide.u32 	%rd21, %r48, 4;
	add.s64 	%rd22, %rd20, %rd21;
	mul.wide.u32 	%rd23, %r9, 4;
	add.s64 	%rd24, %rd20, %rd23;
	cvt.s64.s32 	%rd25, %r17;
	add.s64 	%rd26, %rd20, %rd25;
	add.s64 	%rd27, %rd26, %rd21;
	add.s64 	%rd28, %rd26, %rd23;
	ld.global.f32 	%f36, [%rd22];
	mov.f32 	%f37, 0f3F800000;
	sub.f32 	%f38, %f37, %f33;
	ld.global.f32 	%f39, [%rd24];
	mul.f32 	%f40, %f33, %f39;
	fma.rn.f32 	%f41, %f38, %f36, %f40;
	ld.global.f32 	%f42, [%rd27];
	ld.global.f32 	%f43, [%rd28];
	mul.f32 	%f44, %f33, %f43;
	fma.rn.f32 	%f45, %f38, %f42, %f44;
	sub.f32 	%f46, %f37, %f35;
	mul.f32 	%f47, %f35, %f45;
	fma.rn.f32 	%f54, %f46, %f41, %f47;
	bra.uni 	$L__BB2_14;
$L__BB2_11:
	cvt.rmi.f32.f32 	%f10, %f1;
	cvt.rzi.s32.f32 	%r34, %f10;
	cvt.rmi.f32.f32 	%f11, %f2;
	cvt.rzi.s32.f32 	%r35, %f11;
	add.s32 	%r14, %r34, 1;
	add.s32 	%r36, %r35, 1;
	or.b32  	%r37, %r34, %r35;
	setp.lt.s32 	%p8, %r14, %r15;
	setp.gt.s32 	%p9, %r37, -1;
	setp.lt.s32 	%p10, %r36, %r16;
	and.pred  	%p11, %p8, %p10;
	and.pred  	%p12, %p11, %p9;
	@%p12 bra 	$L__BB2_13;
	add.f32 	%f28, %f1, 0f3F000000;
	cvt.rzi.s32.f32 	%r39, %f28;
	add.f32 	%f29, %f2, 0f3F000000;
	cvt.rzi.s32.f32 	%r40, %f29;
	setp.lt.s32 	%p13, %r39, 0;
	setp.lt.s32 	%p14, %r39, %r15;
	add.s32 	%r41, %r15, -1;
	selp.b32 	%r42, %r39, %r41, %p14;
	selp.b32 	%r43, 0, %r42, %p13;
	setp.lt.s32 	%p15, %r40, 0;
	setp.lt.s32 	%p16, %r40, %r16;
	add.s32 	%r44, %r16, -1;
	selp.b32 	%r45, %r40, %r44, %p16;
	selp.b32 	%r46, 0, %r45, %p15;
	mul.lo.s32 	%r47, %r46, %r17;
	cvt.s64.s32 	%rd15, %r47;
	add.s64 	%rd16, %rd2, %rd15;
	mul.wide.s32 	%rd17, %r43, 4;
	add.s64 	%rd18, %rd16, %rd17;
	ld.global.f32 	%f54, [%rd18];
	bra.uni 	$L__BB2_14;
$L__BB2_13:
	cvt.rn.f32.s32 	%f12, %r34;
	sub.f32 	%f13, %f1, %f12;
	cvt.rn.f32.s32 	%f14, %r35;
	sub.f32 	%f15, %f2, %f14;
	mul.lo.s32 	%r38, %r35, %r17;
	cvt.s64.s32 	%rd5, %r38;
	add.s64 	%rd6, %rd2, %rd5;
	mul.wide.u32 	%rd7, %r34, 4;
	add.s64 	%rd8, %rd6, %rd7;
	mul.wide.u32 	%rd9, %r14, 4;
	add.s64 	%rd10, %rd6, %rd9;
	cvt.s64.s32 	%rd11, %r17;
	add.s64 	%rd12, %rd6, %rd11;
	add.s64 	%rd13, %rd12, %rd7;
	add.s64 	%rd14, %rd12, %rd9;
	ld.global.f32 	%f16, [%rd8];
	mov.f32 	%f17, 0f3F800000;
	sub.f32 	%f18, %f17, %f13;
	ld.global.f32 	%f19, [%rd10];
	mul.f32 	%f20, %f13, %f19;
	fma.rn.f32 	%f21, %f18, %f16, %f20;
	ld.global.f32 	%f22, [%rd13];
	ld.global.f32 	%f23, [%rd14];
	mul.f32 	%f24, %f13, %f23;
	fma.rn.f32 	%f25, %f18, %f22, %f24;
	sub.f32 	%f26, %f17, %f15;
	mul.f32 	%f27, %f15, %f25;
	fma.rn.f32 	%f54, %f26, %f21, %f27;
$L__BB2_14:
	mul.lo.s32 	%r63, %r18, %r31;
	cvt.s64.s32 	%rd37, %r63;
	add.s64 	%rd38, %rd1, %rd37;
	mul.wide.s32 	%rd39, %r1, 4;
	add.s64 	%rd40, %rd38, %rd39;
	st.global.f32 	[%rd40], %f54;
$L__BB2_15:
	ret;

}
	// .globl	_Z34nppiWarpPerspective_16u_C1R_kernelPKt8NppiSizei8NppiRectPtiS2_dddddddddi
.visible .entry _Z34nppiWarpPerspective_16u_C1R_kernelPKt8NppiSizei8NppiRectPtiS2_dddddddddi(
	.param .u64 .ptr .align 1 _Z34nppiWarpPerspective_16u_C1R_kernelPKt8NppiSizei8NppiRectPtiS2_dddddddddi_param_0,
	.param .align 4 .b8 _Z34nppiWarpPerspective_16u_C1R_kernelPKt8NppiSizei8NppiRectPtiS2_dddddddddi_param_1[8],
	.param .u32 _Z34nppiWarpPerspective_16u_C1R_kernelPKt8NppiSizei8NppiRectPtiS2_dddddddddi_param_2,
	.param .align 4 .b8 _Z34nppiWarpPerspective_16u_C1R_kernelPKt8NppiSizei8NppiRectPtiS2_dddddddddi_param_3[16],
	.param .u64 .ptr .align 1 _Z34nppiWarpPerspective_16u_C1R_kernelPKt8NppiSizei8NppiRectPtiS2_dddddddddi_param_4,
	.param .u32 _Z34nppiWarpPerspective_16u_C1R_kernelPKt8NppiSizei8NppiRectPtiS2_dddddddddi_param_5,
	.param .align 4 .b8 _Z34nppiWarpPerspective_16u_C1R_kernelPKt8NppiSizei8NppiRectPtiS2_dddddddddi_param_6[16],
	.param .f64 _Z34nppiWarpPerspective_16u_C1R_kernelPKt8NppiSizei8NppiRectPtiS2_dddddddddi_param_7,
	.param .f64 _Z34nppiWarpPerspective_16u_C1R_kernelPKt8NppiSizei8NppiRectPtiS2_dddddddddi_param_8,
	.param .f64 _Z34nppiWarpPerspective_16u_C1R_kernelPKt8NppiSizei8NppiRectPtiS2_dddddddddi_param_9,
	.param .f64 _Z34nppiWarpPerspective_16u_C1R_kernelPKt8NppiSizei8NppiRectPtiS2_dddddddddi_param_10,
	.param .f64 _Z34nppiWarpPerspective_16u_C1R_kernelPKt8NppiSizei8NppiRectPtiS2_dddddddddi_param_11,
	.param .f64 _Z34nppiWarpPerspective_16u_C1R_kernelPKt8NppiSizei8NppiRectPtiS2_dddddddddi_param_12,
	.param .f64 _Z34nppiWarpPerspective_16u_C1R_kernelPKt8NppiSizei8NppiRectPtiS2_dddddddddi_param_13,
	.param .f64 _Z34nppiWarpPerspective_16u_C1R_kernelPKt8NppiSizei8NppiRectPtiS2_dddddddddi_param_14,
	.param .f64 _Z34nppiWarpPerspective_16u_C1R_kernelPKt8NppiSizei8NppiRectPtiS2_dddddddddi_param_15,
	.param .u32 _Z34nppiWarpPerspective_16u_C1R_kernelPKt8NppiSizei8NppiRectPtiS2_dddddddddi_param_16
)
{
	.reg .pred 	%p<34>;
	.reg .b16 	%rs<23>;
	.reg .b32 	%r<71>;
	.reg .b32 	%f<51>;
	.reg .b64 	%rd<45>;
	.reg .b64 	%fd<28>;

	ld.param.u32 	%r20, [_Z34nppiWarpPerspective_16u_C1R_kernelPKt8NppiSizei8NppiRectPtiS2_dddddddddi_param_6+4];
	ld.param.u32 	%r19, [_Z34nppiWarpPerspective_16u_C1R_kernelPKt8NppiSizei8NppiRectPtiS2_dddddddddi_param_6];
	ld.param.u32 	%r16, [_Z34nppiWarpPerspective_16u_C1R_kernelPKt8NppiSizei8NppiRectPtiS2_dddddddddi_param_1+4];
	ld.param.u32 	%r15, [_Z34nppiWarpPerspective_16u_C1R_kernelPKt8NppiSizei8NppiRectPtiS2_dddddddddi_param_1];
	ld.param.u32 	%r21, [_Z34nppiWarpPerspective_16u_C1R_kernelPKt8NppiSizei8NppiRectPtiS2_dddddddddi_param_6+8];
	ld.param.u64 	%rd3, [_Z34nppiWarpPerspective_16u_C1R_kernelPKt8NppiSizei8NppiRectPtiS2_dddddddddi_param_0];
	ld.param.u32 	%r17, [_Z34nppiWarpPerspective_16u_C1R_kernelPKt8NppiSizei8NppiRectPtiS2_dddddddddi_param_2];
	ld.param.u64 	%rd4, [_Z34nppiWarpPerspective_16u_C1R_kernelPKt8NppiSizei8NppiRectPtiS2_dddddddddi_param_4];
	ld.param.u32 	%r18, [_Z34nppiWarpPerspective_16u_C1R_kernelPKt8NppiSizei8NppiRectPtiS2_dddddddddi_param_5];
	ld.param.u32 	%r24, [_Z34nppiWarpPerspective_16u_C1R_kernelPKt8NppiSizei8NppiRectPtiS2_dddddddddi_param_6+12];
	ld.param.f64 	%fd8, [_Z34nppiWarpPerspective_16u_C1R_kernelPKt8NppiSizei8NppiRectPtiS2_dddddddddi_param_11];
	ld.param.f64 	%fd9, [_Z34nppiWarpPerspective_16u_C1R_kernelPKt8NppiSizei8NppiRectPtiS2_dddddddddi_param_12];
	ld.param.f64 	%fd10, [_Z34nppiWarpPerspective_16u_C1R_kernelPKt8NppiSizei8NppiRectPtiS2_dddddddddi_param_13];
	ld.param.f64 	%fd11, [_Z34nppiWarpPerspective_16u_C1R_kernelPKt8NppiSizei8NppiRectPtiS2_dddddddddi_param_14];
	ld.param.f64 	%fd12, [_Z34nppiWarpPerspective_16u_C1R_kernelPKt8NppiSizei8NppiRectPtiS2_dddddddddi_param_15];
	ld.param.u32 	%r23, [_Z34nppiWarpPerspective_16u_C1R_kernelPKt8NppiSizei8NppiRectPtiS2_dddddddddi_param_16];
	cvta.to.global.u64 	%rd1, %rd4;
	cvta.to.global.u64 	%rd2, %rd3;
	mov.u32 	%r25, %ctaid.x;
	mov.u32 	%r26, %ntid.x;
	mov.u32 	%r27, %tid.x;
	mad.lo.s32 	%r1, %r25, %r26, %r27;
	mov.u32 	%r28, %ctaid.y;
	mov.u32 	%r29, %ntid.y;
	mov.u32 	%r30, %tid.y;
	mad.lo.s32 	%r31, %r28, %r29, %r30;
	setp.ge.s32 	%p1, %r1, %r21;
	setp.ge.s32 	%p2, %r31, %r24;
	or.pred  	%p3, %p1, %p2;
	@%p3 bra 	$L__BB3_15;
	add.s32 	%r32, %r19, %r1;
	add.s32 	%r33, %r20, %r31;
	cvt.rn.f64.s32 	%fd1, %r32;
	cvt.rn.f64.s32 	%fd2, %r33;
	mul.f64 	%fd13, %fd11, %fd2;
	fma.rn.f64 	%fd14, %fd10, %fd1, %fd13;
	add.f64 	%fd3, %fd12, %fd14;
	abs.f64 	%fd15, %fd3;
	setp.geu.f64 	%p4, %fd15, 0d3DDB7CDFD9D7BDBB;
	@%p4 bra 	$L__BB3_3;
	mul.lo.s32 	%r70, %r18, %r31;
	cvt.s64.s32 	%rd41, %r70;
	add.s64 	%rd42, %rd1, %rd41;
	mul.wide.s32 	%rd43, %r1, 2;
	add.s64 	%rd44, %rd42, %rd43;
	mov.b16 	%rs21, 0;
	st.global.u16 	[%rd44], %rs21;
	bra.uni 	$L__BB3_15;
$L__BB3_3:
	ld.param.f64 	%fd27, [_Z34nppiWarpPerspective_16u_C1R_kernelPKt8NppiSizei8NppiRectPtiS2_dddddddddi_param_10];
	ld.param.f64 	%fd26, [_Z34nppiWarpPerspective_16u_C1R_kernelPKt8NppiSizei8NppiRectPtiS2_dddddddddi_param_9];
	ld.param.f64 	%fd25, [_Z34nppiWarpPerspective_16u_C1R_kernelPKt8NppiSizei8NppiRectPtiS2_dddddddddi_param_8];
	ld.param.f64 	%fd24, [_Z34nppiWarpPerspective_16u_C1R_kernelPKt8NppiSizei8NppiRectPtiS2_dddddddddi_param_7];
	mul.f64 	%fd16, %fd25, %fd2;
	fma.rn.f64 	%fd17, %fd24, %fd1, %fd16;
	add.f64 	%fd18, %fd26, %fd17;
	div.rn.f64 	%fd19, %fd18, %fd3;
	mul.f64 	%fd20, %fd8, %fd2;
	fma.rn.f64 	%fd21, %fd27, %fd1, %fd20;
	add.f64 	%fd22, %fd9, %fd21;
	div.rn.f64 	%fd23, %fd22, %fd3;
	cvt.rn.f32.f64 	%f1, %fd19;
	cvt.rn.f32.f64 	%f2, %fd23;
	mov.b16 	%rs22, 0;
	setp.eq.s32 	%p5, %r23, 4;
	@%p5 bra 	$L__BB3_11;
	setp.eq.s32 	%p6, %r23, 2;
	@%p6 bra 	$L__BB3_8;
	setp.ne.s32 	%p7, %r23, 1;
	@%p7 bra 	$L__BB3_14;
	add.f32 	%f49, %f1, 0f3F000000;
	cvt.rzi.s32.f32 	%r3, %f49;
	add.f32 	%f50, %f2, 0f3F000000;
	cvt.rzi.s32.f32 	%r4, %f50;
	setp.lt.s32 	%p26, %r3, 0;
	setp.ge.s32 	%p27, %r3, %r15;
	or.pred  	%p28, %p26, %p27;
	setp.lt.s32 	%p29, %r4, 0;
	setp.ge.s32 	%p30, %r4, %r16;
	or.pred  	%p31, %p29, %p30;
	or.pred  	%p33, %p28, %p31;
	@%p33 bra 	$L__BB3_14;
	mul.lo.s32 	%r68, %r4, %r17;
	cvt.s64.s32 	%rd33, %r68;
	add.s64 	%rd34, %rd2, %rd33;
	mul.wide.u32 	%rd35, %r3, 2;
	add.s64 	%rd36, %rd34, %rd35;
	ld.global.u16 	%rs22, [%rd36];
	bra.uni 	$L__BB3_14;
$L__BB3_8:
	cvt.rmi.f32.f32 	%f26, %f1;
	cvt.rzi.s32.f32 	%r51, %f26;
	cvt.rmi.f32.f32 	%f27, %f2;
	cvt.rzi.s32.f32 	%r52, %f27;
	add.s32 	%r9, %r51, 1;
	add.s32 	%r53, %r52, 1;
	or.b32  	%r54, %r51, %r52;
	setp.lt.s32 	%p17, %r9, %r15;
	setp.gt.s32 	%p18, %r54, -1;
	setp.lt.s32 	%p19, %r53, %r16;
	and.pred  	%p20, %p17, %p19;
	and.pred  	%p21, %p20, %p18;
	@%p21 bra 	$L__BB3_10;
	add.f32 	%f47, %f1, 0f3F000000;
	cvt.rzi.s32.f32 	%r59, %f47;
	add.f32 	%f48, %f2, 0f3F000000;
	cvt.rzi.s32.f32 	%r60, %f48;
	setp.lt.s32 	%p22, %r59, 0;
	setp.lt.s32 	%p23, %r59, %r15;
	add.s32 	%r61, %r15, -1;
	selp.b32 	%r62, %r59, %r61, %p23;
	selp.b32 	%r63, 0, %r62, %p22;
	setp.lt.s32 	%p24, %r60, 0;
	setp.lt.s32 	%p25, %r60, %r16;
	add.s32 	%r64, %r16, -1;
	selp.b32 	%r65, %r60, %r64, %p25;
	selp.b32 	%r66, 0, %r65, %p24;
	mul.lo.s32 	%r67, %r66, %r17;
	cvt.s64.s32 	%rd29, %r67;
	add.s64 	%rd30, %rd2, %rd29;
	mul.wide.s32 	%rd31, %r63, 2;
	add.s64 	%rd32, %rd30, %rd31;
	ld.global.u16 	%rs22, [%rd32];
	bra.uni 	$L__BB3_14;
$L__BB3_10:
	cvt.rn.f32.s32 	%f28, %r51;
	sub.f32 	%f29, %f1, %f28;
	cvt.rn.f32.s32 	%f30, %r52;
	sub.f32 	%f31, %f2, %f30;
	mul.lo.s32 	%r55, %r52, %r17;
	cvt.s64.s32 	%rd19, %r55;
	add.s64 	%rd20, %rd2, %rd19;
	mul.wide.u32 	%rd21, %r51, 2;
	add.s64 	%rd22, %rd20, %rd21;
	mul.wide.u32 	%rd23, %r9, 2;
	add.s64 	%rd24, %rd20, %rd23;
	cvt.s64.s32 	%rd25, %r17;
	add.s64 	%rd26, %rd20, %rd25;
	add.s64 	%rd27, %rd26, %rd21;
	add.s64 	%rd28, %rd26, %rd23;
	ld.global.u16 	%rs14, [%rd22];
	cvt.rn.f32.u16 	%f32, %rs14;
	mov.f32 	%f33, 0f3F800000;
	sub.f32 	%f34, %f33, %f29;
	ld.global.u16 	%rs15, [%rd24];
	cvt.rn.f32.u16 	%f35, %rs15;
	mul.f32 	%f36, %f29, %f35;
	fma.rn.f32 	%f37, %f34, %f32, %f36;
	cvt.rzi.u32.f32 	%r56, %f37;
	cvt.u16.u32 	%rs16, %r56;
	ld.global.u16 	%rs17, [%rd27];
	cvt.rn.f32.u16 	%f38, %rs17;
	ld.global.u16 	%rs18, [%rd28];
	cvt.rn.f32.u16 	%f39, %rs18;
	mul.f32 	%f40, %f29, %f39;
	fma.rn.f32 	%f41, %f34, %f38, %f40;
	cvt.rzi.u32.f32 	%r57, %f41;
	cvt.u16.u32 	%rs19, %r57;
	cvt.rn.f32.u16 	%f42, %rs16;
	sub.f32 	%f43, %f33, %f31;
	cvt.rn.f32.u16 	%f44, %rs19;
	mul.f32 	%f45, %f31, %f44;
	fma.rn.f32 	%f46, %f43, %f42, %f45;
	cvt.rzi.u32.f32 	%r58, %f46;
	cvt.u16.u32 	%rs22, %r58;
	bra.uni 	$L__BB3_14;
$L__BB3_11:
	cvt.rmi.f32.f32 	%f3, %f1;
	cvt.rzi.s32.f32 	%r34, %f3;
	cvt.rmi.f32.f32 	%f4, %f2;
	cvt.rzi.s32.f32 	%r35, %f4;
	add.s32 	%r14, %r34, 1;
	add.s32 	%r36, %r35, 1;
	or.b32  	%r37, %r34, %r35;
	setp.lt.s32 	%p8, %r14, %r15;
	setp.gt.s32 	%p9, %r37, -1;
	setp.lt.s32 	%p10, %r36, %r16;
	and.pred  	%p11, %p8, %p10;
	and.pred  	%p12, %p11, %p9;
	@%p12 bra 	$L__BB3_13;
	add.f32 	%f24, %f1, 0f3F000000;
	cvt.rzi.s32.f32 	%r42, %f24;
	add.f32 	%f25, %f2, 0f3F000000;
	cvt.rzi.s32.f32 	%r43, %f25;
	setp.lt.s32 	%p13, %r42, 0;
	setp.lt.s32 	%p14, %r42, %r15;
	add.s32 	%r44, %r15, -1;
	selp.b32 	%r45, %r42, %r44, %p14;
	selp.b32 	%r46, 0, %r45, %p13;
	setp.lt.s32 	%p15, %r43, 0;
	setp.lt.s32 	%p16, %r43, %r16;
	add.s32 	%r47, %r16, -1;
	selp.b32 	%r48, %r43, %r47, %p16;
	selp.b32 	%r49, 0, %r48, %p15;
	mul.lo.s32 	%r50, %r49, %r17;
	cvt.s64.s32 	%rd15, %r50;
	add.s64 	%rd16, %rd2, %rd15;
	mul.wide.s32 	%rd17, %r46, 2;
	add.s64 	%rd18, %rd16, %rd17;
	ld.global.u16 	%rs22, [%rd18];
	bra.uni 	$L__BB3_14;
$L__BB3_13:
	cvt.rn.f32.s32 	%f5, %r34;
	sub.f32 	%f6, %f1, %f5;
	cvt.rn.f32.s32 	%f7, %r35;
	sub.f32 	%f8, %f2, %f7;
	mul.lo.s32 	%r38, %r35, %r17;
	cvt.s64.s32 	%rd5, %r38;
	add.s64 	%rd6, %rd2, %rd5;
	mul.wide.u32 	%rd7, %r34, 2;
	add.s64 	%rd8, %rd6, %rd7;
	mul.wide.u32 	%rd9, %r14, 2;
	add.s64 	%rd10, %rd6, %rd9;
	cvt.s64.s32 	%rd11, %r17;
	add.s64 	%rd12, %rd6, %rd11;
	add.s64 	%rd13, %rd12, %rd7;
	add.s64 	%rd14, %rd12, %rd9;
	ld.global.u16 	%rs8, [%rd8];
	cvt.rn.f32.u16 	%f9, %rs8;
	mov.f32 	%f10, 0f3F800000;
	sub.f32 	%f11, %f10, %f6;
	ld.global.u16 	%rs9, [%rd10];
	cvt.rn.f32.u16 	%f12, %rs9;
	mul.f32 	%f13, %f6, %f12;
	fma.rn.f32 	%f14, %f11, %f9, %f13;
	cvt.rzi.u32.f32 	%r39, %f14;
	cvt.u16.u32 	%rs10, %r39;
	ld.global.u16 	%rs11, [%rd13];
	cvt.rn.f32.u16 	%f15, %rs11;
	ld.global.u16 	%rs12, [%rd14];
	cvt.rn.f32.u16 	%f16, %rs12;
	mul.f32 	%f17, %f6, %f16;
	fma.rn.f32 	%f18, %f11, %f15, %f17;
	cvt.rzi.u32.f32 	%r40, %f18;
	cvt.u16.u32 	%rs13, %r40;
	cvt.rn.f32.u16 	%f19, %rs10;
	sub.f32 	%f20, %f10, %f8;
	cvt.rn.f32.u16 	%f21, %rs13;
	mul.f32 	%f22, %f8, %f21;
	fma.rn.f32 	%f23, %f20, %f19, %f22;
	cvt.rzi.u32.f32 	%r41, %f23;
	cvt.u16.u32 	%rs22, %r41;
$L__BB3_14:
	mul.lo.s32 	%r69, %r18, %r31;
	cvt.s64.s32 	%rd37, %r69;
	add.s64 	%rd38, %rd1, %rd37;
	mul.wide.s32 	%rd39, %r1, 2;
	add.s64 	%rd40, %rd38, %rd39;
	st.global.u16 	[%rd40], %rs22;
$L__BB3_15:
	ret;

}
	// .globl	_Z34nppiWarpPerspective_16u_C3R_kernelPKt8NppiSizei8NppiRectPtiS2_dddddddddi
.visible .entry _Z34nppiWarpPerspective_16u_C3R_kernelPKt8NppiSizei8NppiRectPtiS2_dddddddddi(
	.param .u64 .ptr .align 1 _Z34nppiWarpPerspective_16u_C3R_kernelPKt8NppiSizei8NppiRectPtiS2_dddddddddi_param_0,
	.param .align 4 .b8 _Z34nppiWarpPerspective_16u_C3R_kernelPKt8NppiSizei8NppiRectPtiS2_dddddddddi_param_1[8],
	.param .u32 _Z34nppiWarpPerspective_16u_C3R_kernelPKt8NppiSizei8NppiRectPtiS2_dddddddddi_param_2,
	.param .align 4 .b8 _Z34nppiWarpPerspective_16u_C3R_kernelPKt8NppiSizei8NppiRectPtiS2_dddddddddi_param_3[16],
	.param .u64 .ptr .align 1 _Z34nppiWarpPerspective_16u_C3R_kernelPKt8NppiSizei8NppiRectPtiS2_dddddddddi_param_4,
	.param .u32 _Z34nppiWarpPerspective_16u_C3R_kernelPKt8NppiSizei8NppiRectPtiS2_dddddddddi_param_5,
	.param .align 4 .b8 _Z34nppiWarpPerspective_16u_C3R_kernelPKt8NppiSizei8NppiRectPtiS2_dddddddddi_param_6[16],
	.param .f64 _Z34nppiWarpPerspective_16u_C3R_kernelPKt8NppiSizei8NppiRectPtiS2_dddddddddi_param_7,
	.param .f64 _Z34nppiWarpPerspective_16u_C3R_kernelPKt8NppiSizei8NppiRectPtiS2_dddddddddi_param_8,
	.param .f64 _Z34nppiWarpPerspective_16u_C3R_kernelPKt8NppiSizei8NppiRectPtiS2_dddddddddi_param_9,
	.param .f64 _Z34nppiWarpPerspective_16u_C3R_kernelPKt8NppiSizei8NppiRectPtiS2_dddddddddi_param_10,
	.param .f64 _Z34nppiWarpPerspective_16u_C3R_kernelPKt8NppiSizei8NppiRectPtiS2_dddddddddi_param_11,
	.param .f64 _Z34nppiWarpPerspective_16u_C3R_kernelPKt8NppiSizei8NppiRectPtiS2_dddddddddi_param_12,
	.param .f64 _Z34nppiWarpPerspective_16u_C3R_kernelPKt8NppiSizei8NppiRectPtiS2_dddddddddi_param_13,
	.param .f64 _Z34nppiWarpPerspective_16u_C3R_kernelPKt8NppiSizei8NppiRectPtiS2_dddddddddi_param_14,
	.param .f64 _Z34nppiWarpPerspective_16u_C3R_kernelPKt8NppiSizei8NppiRectPtiS2_dddddddddi_param_15,
	.param .u32 _Z34nppiWarpPerspective_16u_C3R_kernelPKt8NppiSizei8NppiRectPtiS2_dddddddddi_param_16
)
{
	.reg .pred 	%p<26>;
	.reg .b16 	%rs<42>;
	.reg .b32 	%r<43>;
	.reg .b32 	%f<44>;
	.reg .b64 	%rd<40>;
	.reg .b64 	%fd<27>;

	ld.param.u32 	%r12, [_Z34nppiWarpPerspective_16u_C3R_kernelPKt8NppiSizei8NppiRectPtiS2_dddddddddi_param_6+4];
	ld.param.u32 	%r11, [_Z34nppiWarpPerspective_16u_C3R_kernelPKt8NppiSizei8NppiRectPtiS2_dddddddddi_param_6];
	ld.param.u32 	%r1, [_Z34nppiWarpPerspective_16u_C3R_kernelPKt8NppiSizei8NppiRectPtiS2_dddddddddi_param_1];
	ld.param.u32 	%r2, [_Z34nppiWarpPerspective_16u_C3R_kernelPKt8NppiSizei8NppiRectPtiS2_dddddddddi_param_1+4];
	ld.param.u32 	%r13, [_Z34nppiWarpPerspective_16u_C3R_kernelPKt8NppiSizei8NppiRectPtiS2_dddddddddi_param_6+8];
	ld.param.u32 	%r9, [_Z34nppiWarpPerspective_16u_C3R_kernelPKt8NppiSizei8NppiRectPtiS2_dddddddddi_param_2];
	ld.param.u64 	%rd13, [_Z34nppiWarpPerspective_16u_C3R_kernelPKt8NppiSizei8NppiRectPtiS2_dddddddddi_param_4];
	ld.param.u32 	%r10, [_Z34nppiWarpPerspective_16u_C3R_kernelPKt8NppiSizei8NppiRectPtiS2_dddddddddi_param_5];
	ld.param.u32 	%r16, [_Z34nppiWarpPerspective_16u_C3R_kernelPKt8NppiSizei8NppiRectPtiS2_dddddddddi_param_6+12];
	ld.param.f64 	%fd4, [_Z34nppiWarpPerspective_16u_C3R_kernelPKt8NppiSizei8NppiRectPtiS2_dddddddddi_param_7];
	ld.param.f64 	%fd7, [_Z34nppiWarpPerspective_16u_C3R_kernelPKt8NppiSizei8NppiRectPtiS2_dddddddddi_param_10];
	ld.param.f64 	%fd8, [_Z34nppiWarpPerspective_16u_C3R_kernelPKt8NppiSizei8NppiRectPtiS2_dddddddddi_param_11];
	ld.param.f64 	%fd10, [_Z34nppiWarpPerspective_16u_C3R_kernelPKt8NppiSizei8NppiRectPtiS2_dddddddddi_param_13];
	ld.param.f64 	%fd11, [_Z34nppiWarpPerspective_16u_C3R_kernelPKt8NppiSizei8NppiRectPtiS2_dddddddddi_param_14];
	ld.param.f64 	%fd12, [_Z34nppiWarpPerspective_16u_C3R_kernelPKt8NppiSizei8NppiRectPtiS2_dddddddddi_param_15];
	ld.param.u32 	%r15, [_Z34nppiWarpPerspective_16u_C3R_kernelPKt8NppiSizei8NppiRectPtiS2_dddddddddi_param_16];
	cvta.to.global.u64 	%rd1, %rd13;
	mov.u32 	%r17, %ctaid.x;
	mov.u32 	%r18, %ntid.x;
	mov.u32 	%r19, %tid.x;
	mad.lo.s32 	%r3, %r17, %r18, %r19;
	mov.u32 	%r20, %ctaid.y;
	mov.u32 	%r21, %ntid.y;
	mov.u32 	%r22, %tid.y;
	mad.lo.s32 	%r23, %r20, %r21, %r22;
	setp.ge.s32 	%p3, %r3, %r13;
	setp.ge.s32 	%p4, %r23, %r16;
	or.pred  	%p5, %p3, %p4;
	@%p5 bra 	$L__BB4_21;
	add.s32 	%r24, %r11, %r3;
	add.s32 	%r25, %r12, %r23;
	cvt.rn.f64.s32 	%fd1, %r24;
	cvt.rn.f64.s32 	%fd2, %r25;
	mul.f64 	%fd13, %fd11, %fd2;
	fma.rn.f64 	%fd14, %fd10, %fd1, %fd13;
	add.f64 	%fd3, %fd12, %fd14;
	abs.f64 	%fd15, %fd3;
	setp.geu.f64 	%p6, %fd15, 0d3DDB7CDFD9D7BDBB;
	@%p6 bra 	$L__BB4_3;
	mul.lo.s32 	%r41, %r10, %r23;
	cvt.s64.s32 	%rd35, %r41;
	add.s64 	%rd36, %rd1, %rd35;
	mul.lo.s32 	%r42, %r3, 3;
	mul.wide.s32 	%rd37, %r42, 2;
	add.s64 	%rd38, %rd36, %rd37;
	mov.b16 	%rs33, 0;
	st.global.u16 	[%rd38+4], %rs33;
	st.global.u16 	[%rd38+2], %rs33;
	st.global.u16 	[%rd38], %rs33;
	bra.uni 	$L__BB4_21;
$L__BB4_3:
	ld.param.f64 	%fd26, [_Z34nppiWarpPerspective_16u_C3R_kernelPKt8NppiSizei8NppiRectPtiS2_dddddddddi_param_12];
	ld.param.f64 	%fd25, [_Z34nppiWarpPerspective_16u_C3R_kernelPKt8NppiSizei8NppiRectPtiS2_dddddddddi_param_9];
	ld.param.f64 	%fd24, [_Z34nppiWarpPerspective_16u_C3R_kernelPKt8NppiSizei8NppiRectPtiS2_dddddddddi_param_8];
	ld.param.u64 	%rd39, [_Z34nppiWarpPerspective_16u_C3R_kernelPKt8NppiSizei8NppiRectPtiS2_dddddddddi_param_0];
	cvta.to.global.u64 	%rd14, %rd39;
	mul.f64 	%fd16, %fd24, %fd2;
	fma.rn.f64 	%fd17, %fd4, %fd1, %fd16;
	add.f64 	%fd18, %fd25, %fd17;
	div.rn.f64 	%fd19, %fd18, %fd3;
	mul.f64 	%fd20, %fd8, %fd2;
	fma.rn.f64 	%fd21, %fd7, %fd1, %fd20;
	add.f64 	%fd22, %fd26, %fd21;
	div.rn.f64 	%fd23, %fd22, %fd3;
	cvt.rn.f32.f64 	%f5, %fd19;
	cvt.rn.f32.f64 	%f6, %fd23;
	cvt.rmi.f32.f32 	%f7, %f5;
	cvt.rzi.s32.f32 	%r26, %f7;
	cvt.rmi.f32.f32 	%f8, %f6;
	cvt.rzi.s32.f32 	%r28, %f8;
	add.s32 	%r30, %r26, 1;
	add.s32 	%r31, %r28, 1;
	cvt.rn.f32.s32 	%f9, %r26;
	sub.f32 	%f1, %f5, %f9;
	cvt.rn.f32.s32 	%f10, %r28;
	sub.f32 	%f2, %f6, %f10;
	or.b32  	%r32, %r26, %r28;
	setp.lt.s32 	%p7, %r30, %r1;
	setp.gt.s32 	%p8, %r32, -1;
	setp.lt.s32 	%p9, %r31, %r2;
	and.pred  	%p10, %p7, %p9;
	and.pred  	%p1, %p10, %p8;
	mul.lo.s32 	%r33, %r28, %r9;
	cvt.s64.s32 	%rd15, %r33;
	add.s64 	%rd2, %rd14, %rd15;
	mul.lo.s32 	%r5, %r26, 3;
	add.s32 	%r6, %r5, 3;
	cvt.s64.s32 	%rd3, %r9;
	mov.f32 	%f11, 0f3F800000;
	sub.f32 	%f3, %f11, %f1;
	sub.f32 	%f4, %f11, %f2;
	add.f32 	%f12, %f5, 0f3F000000;
	cvt.rzi.s32.f32 	%r34, %f12;
	add.f32 	%f13, %f6, 0f3F000000;
	cvt.rzi.s32.f32 	%r35, %f13;
	setp.gt.s32 	%p11, %r34, -1;
	setp.lt.s32 	%p12, %r34, %r1;
	and.pred  	%p13, %p11, %p12;
	setp.gt.s32 	%p14, %r35, -1;
	setp.lt.s32 	%p15, %r35, %r2;
	and.pred  	%p16, %p14, %p15;
	and.pred  	%p2, %p13, %p16;
	mul.lo.s32 	%r36, %r35, %r9;
	cvt.s64.s32 	%rd16, %r36;
	add.s64 	%rd4, %rd14, %rd16;
	mul.lo.s32 	%r7, %r34, 3;
	mul.lo.s32 	%r37, %r10, %r23;
	cvt.s64.s32 	%rd17, %r37;
	add.s64 	%rd5, %rd1, %rd17;
	mul.lo.s32 	%r8, %r3, 3;
	setp.eq.s32 	%p18, %r15, 2;
	@%p18 bra 	$L__BB4_10;
	setp.ne.s32 	%p19, %r15, 1;
	@%p19 bra 	$L__BB4_15;
	mul.wide.u32 	%rd31, %r7, 2;
	add.s64 	%rd6, %rd4, %rd31;
	mov.b16 	%rs38, 0;
	not.pred 	%p22, %p2;
	@%p22 bra 	$L__BB4_7;
	ld.global.u16 	%rs38, [%rd6];
$L__BB4_7:
	mul.wide.s32 	%rd32, %r8, 2;
	add.s64 	%rd7, %rd5, %rd32;
	st.global.u16 	[%rd7], %rs38;
	@%p22 bra 	$L__BB4_9;
	ld.global.u16 	%rs29, [%rd6+2];
	st.global.u16 	[%rd7+2], %rs29;
	ld.global.u16 	%rs3, [%rd6+4];
	st.global.u16 	[%rd7+4], %rs3;
	bra.uni 	$L__BB4_21;
$L__BB4_9:
	mov.b16 	%rs28, 0;
	st.global.u16 	[%rd7+2], %rs28;
	st.global.u16 	[%rd7+4], %rs28;
	bra.uni 	$L__BB4_21;
$L__BB4_10:
	add.s64 	%rd8, %rd2, %rd3;
	mov.b16 	%rs39, 0;
	not.pred 	%p20, %p1;
	@%p20 bra 	$L__BB4_12;
	mul.wide.u32 	%rd18, %r5, 2;
	add.s64 	%rd19, %rd2, %rd18;
	mul.wide.u32 	%rd20, %r6, 2;
	add.s64 	%rd21, %rd2, %rd20;
	add.s64 	%rd22, %rd8, %rd18;
	add.s64 	%rd23, %rd8, %rd20;
	ld.global.u16 	%rs14, [%rd19];
	cvt.rn.f32.u16 	%f14, %rs14;
	ld.global.u16 	%rs15, [%rd21];
	cvt.rn.f32.u16 	%f15, %rs15;
	mul.f32 	%f16, %f1, %f15;
	fma.rn.f32 	%f17, %f3, %f14, %f16;
	ld.global.u16 	%rs16, [%rd22];
	cvt.rn.f32.u16 	%f18, %rs16;
	ld.global.u16 	%rs17, [%rd23];
	cvt.rn.f32.u16 	%f19, %rs17;
	mul.f32 	%f20, %f1, %f19;
	fma.rn.f32 	%f21, %f3, %f18, %f20;
	mul.f32 	%f22, %f2, %f21;
	fma.rn.f32 	%f23, %f4, %f17, %f22;
	cvt.rzi.u32.f32 	%r38, %f23;
	cvt.u16.u32 	%rs39, %r38;
$L__BB4_12:
	mul.wide.s32 	%rd24, %r8, 2;
	add.s64 	%rd9, %rd5, %rd24;
	st.global.u16 	[%rd9], %rs39;
	@%p20 bra 	$L__BB4_14;
	mul.wide.u32 	%rd25, %r5, 2;
	add.s64 	%rd26, %rd2, %rd25;
	mul.wide.u32 	%rd27, %r6, 2;
	add.s64 	%rd28, %rd2, %rd27;
	add.s64 	%rd29, %rd8, %rd25;
	add.s64 	%rd30, %rd8, %rd27;
	ld.global.u16 	%rs19, [%rd26+2];
	cvt.rn.f32.u16 	%f24, %rs19;
	ld.global.u16 	%rs20, [%rd28+2];
	cvt.rn.f32.u16 	%f25, %rs20;
	mul.f32 	%f26, %f1, %f25;
	fma.rn.f32 	%f27, %f3, %f24, %f26;
	ld.global.u16 	%rs21, [%rd29+2];
	cvt.rn.f32.u16 	%f28, %rs21;
	ld.global.u16 	%rs22, [%rd30+2];
	cvt.rn.f32.u16 	%f29, %rs22;
	mul.f32 	%f30, %f1, %f29;
	fma.rn.f32 	%f31, %f3, %f28, %f30;
	mul.f32 	%f32, %f2, %f31;
	fma.rn.f32 	%f33, %f4, %f27, %f32;
	cvt.rzi.u32.f32 	%r39, %f33;
	st.global.u16 	[%rd9+2], %r39;
	ld.global.u16 	%rs23, [%rd26+4];
	cvt.rn.f32.u16 	%f34, %rs23;
	ld.global.u16 	%rs24, [%rd28+4];
	cvt.rn.f32.u16 	%f35, %rs24;
	mul.f32 	%f36, %f1, %f35;
	fma.rn.f32 	%f37, %f3, %f34, %f36;
	ld.global.u16 	%rs25, [%rd29+4];
	cvt.rn.f32.u16 	%f38, %rs25;
	ld.global.u16 	%rs26, [%rd30+4];
	cvt.rn.f32.u16 	%f39, %rs26;
	mul.f32 	%f40, %f1, %f39;
	fma.rn.f32 	%f41, %f3, %f38, %f40;
	mul.f32 	%f42, %f2, %f41;
	fma.rn.f32 	%f43, %f4, %f37, %f42;
	cvt.rzi.u32.f32 	%r40, %f43;
	cvt.u16.u32 	%rs7, %r40;
	st.global.u16 	[%rd9+4], %rs7;
	bra.uni 	$L__BB4_21;
$L__BB4_14:
	mov.b16 	%rs18, 0;
	st.global.u16 	[%rd9+2], %rs18;
	st.global.u16 	[%rd9+4], %rs18;
	bra.uni 	$L__BB4_21;
$L__BB4_15:
	mul.wide.u32 	%rd33, %r7, 2;
	add.s64 	%rd10, %rd4, %rd33;
	mov.b16 	%rs40, 0;
	not.pred 	%p24, %p2;
	@%p24 bra 	$L__BB4_17;
	ld.global.u16 	%rs40, [%rd10];
$L__BB4_17:
	mul.wide.s32 	%rd34, %r8, 2;
	add.s64 	%rd11, %rd5, %rd34;
	st.global.u16 	[%rd11], %rs40;
	@%p24 bra 	$L__BB4_19;
	ld.global.u16 	%rs32, [%rd10+2];
	st.global.u16 	[%rd11+2], %rs32;
	ld.global.u16 	%rs41, [%rd10+4];
	bra.uni 	$L__BB4_20;
$L__BB4_19:
	mov.b16 	%rs41, 0;
	st.global.u16 	[%rd11+2], %rs41;
$L__BB4_20:
	st.global.u16 	[%rd11+4], %rs41;
$L__BB4_21:
	ret;

}
	// .globl	_Z34nppiWarpPerspective_16u_C4R_kernelPKt8NppiSizei8NppiRectPtiS2_dddddddddi
.visible .entry _Z34nppiWarpPerspective_16u_C4R_kernelPKt8NppiSizei8NppiRectPtiS2_dddddddddi(
	.param .u64 .ptr .align 1 _Z34nppiWarpPerspective_16u_C4R_kernelPKt8NppiSizei8NppiRectPtiS2_dddddddddi_param_0,
	.param .align 4 .b8 _Z34nppiWarpPerspective_16u_C4R_kernelPKt8NppiSizei8NppiRectPtiS2_dddddddddi_param_1[8],
	.param .u32 _Z34nppiWarpPerspective_16u_C4R_kernelPKt8NppiSizei8NppiRectPtiS2_dddddddddi_param_2,
	.param .align 4 .b8 _Z34nppiWarpPerspective_16u_C4R_kernelPKt8NppiSizei8NppiRectPtiS2_dddddddddi_param_3[16],
	.param .u64 .ptr .align 1 _Z34nppiWarpPerspective_16u_C4R_kernelPKt8NppiSizei8NppiRectPtiS2_dddddddddi_param_4,
	.param .u32 _Z34nppiWarpPerspective_16u_C4R_kernelPKt8NppiSizei8NppiRectPtiS2_dddddddddi_param_5,
	.param .align 4 .b8 _Z34nppiWarpPerspective_16u_C4R_kernelPKt8NppiSizei8NppiRectPtiS2_dddddddddi_param_6[16],
	.param .f64 _Z34nppiWarpPerspective_16u_C4R_kernelPKt8NppiSizei8NppiRectPtiS2_dddddddddi_param_7,
	.param .f64 _Z34nppiWarpPerspective_16u_C4R_kernelPKt8NppiSizei8NppiRectPtiS2_dddddddddi_param_8,
	.param .f64 _Z34nppiWarpPerspective_16u_C4R_kernelPKt8NppiSizei8NppiRectPtiS2_dddddddddi_param_9,
	.param .f64 _Z34nppiWarpPerspective_16u_C4R_kernelPKt8NppiSizei8NppiRectPtiS2_dddddddddi_param_10,
	.param .f64 _Z34nppiWarpPerspective_16u_C4R_kernelPKt8NppiSizei8NppiRectPtiS2_dddddddddi_param_11,
	.param .f64 _Z34nppiWarpPerspective_16u_C4R_kernelPKt8NppiSizei8NppiRectPtiS2_dddddddddi_param_12,
	.param .f64 _Z34nppiWarpPerspective_16u_C4R_kernelPKt8NppiSizei8NppiRectPtiS2_dddddddddi_param_13,
	.param .f64 _Z34nppiWarpPerspective_16u_C4R_kernelPKt8NppiSizei8NppiRectPtiS2_dddddddddi_param_14,
	.param .f64 _Z34nppiWarpPerspective_16u_C4R_kernelPKt8NppiSizei8NppiRectPtiS2_dddddddddi_param_15,
	.param .u32 _Z34nppiWarpPerspective_16u_C4R_kernelPKt8NppiSizei8NppiRectPtiS2_dddddddddi_param_16
)
{
	.reg .pred 	%p<29>;
	.reg .b16 	%rs<56>;
	.reg .b32 	%r<44>;
	.reg .b32 	%f<54>;
	.reg .b64 	%rd<40>;
	.reg .b64 	%fd<27>;

	ld.param.u32 	%r12, [_Z34nppiWarpPerspective_16u_C4R_kernelPKt8NppiSizei8NppiRectPtiS2_dddddddddi_param_6+4];
	ld.param.u32 	%r11, [_Z34nppiWarpPerspective_16u_C4R_kernelPKt8NppiSizei8NppiRectPtiS2_dddddddddi_param_6];
	ld.param.u32 	%r1, [_Z34nppiWarpPerspective_16u_C4R_kernelPKt8NppiSizei8NppiRectPtiS2_dddddddddi_param_1];
	ld.param.u32 	%r2, [_Z34nppiWarpPerspective_16u_C4R_kernelPKt8NppiSizei8NppiRectPtiS2_dddddddddi_param_1+4];
	ld.param.u32 	%r13, [_Z34nppiWarpPerspective_16u_C4R_kernelPKt8NppiSizei8NppiRectPtiS2_dddddddddi_param_6+8];
	ld.param.u32 	%r9, [_Z34nppiWarpPerspective_16u_C4R_kernelPKt8NppiSizei8NppiRectPtiS2_dddddddddi_param_2];
	ld.param.u64 	%rd17, [_Z34nppiWarpPerspective_16u_C4R_kernelPKt8NppiSizei8NppiRectPtiS2_dddddddddi_param_4];
	ld.param.u32 	%r10, [_Z34nppiWarpPerspective_16u_C4R_kernelPKt8NppiSizei8NppiRectPtiS2_dddddddddi_param_5];
	ld.param.u32 	%r16, [_Z34nppiWarpPerspective_16u_C4R_kernelPKt8NppiSizei8NppiRectPtiS2_dddddddddi_param_6+12];
	ld.param.f64 	%fd4, [_Z34nppiWarpPerspective_16u_C4R_kernelPKt8NppiSizei8NppiRectPtiS2_dddddddddi_param_7];
	ld.param.f64 	%fd7, [_Z34nppiWarpPerspective_16u_C4R_kernelPKt8NppiSizei8NppiRectPtiS2_dddddddddi_param_10];
	ld.param.f64 	%fd8, [_Z34nppiWarpPerspective_16u_C4R_kernelPKt8NppiSizei8NppiRectPtiS2_dddddddddi_param_11];
	ld.param.f64 	%fd10, [_Z34nppiWarpPerspective_16u_C4R_kernelPKt8NppiSizei8NppiRectPtiS2_dddddddddi_param_13];
	ld.param.f64 	%fd11, [_Z34nppiWarpPerspective_16u_C4R_kernelPKt8NppiSizei8NppiRectPtiS2_dddddddddi_param_14];
	ld.param.f64 	%fd12, [_Z34nppiWarpPerspective_16u_C4R_kernelPKt8NppiSizei8NppiRectPtiS2_dddddddddi_param_15];
	ld.param.u32 	%r15, [_Z34nppiWarpPerspective_16u_C4R_kernelPKt8NppiSizei8NppiRectPtiS2_dddddddddi_param_16];
	cvta.to.global.u64 	%rd1, %rd17;
	mov.u32 	%r17, %ctaid.x;
	mov.u32 	%r18, %ntid.x;
	mov.u32 	%r19, %tid.x;
	mad.lo.s32 	%r3, %r17, %r18, %r19;
	mov.u32 	%r20, %ctaid.y;
	mov.u32 	%r21, %ntid.y;
	mov.u32 	%r22, %tid.y;
	mad.lo.s32 	%r23, %r20, %r21, %r22;
	setp.ge.s32 	%p3, %r3, %r13;
	setp.ge.s32 	%p4, %r23, %r16;
	or.pred  	%p5, %p3, %p4;
	@%p5 bra 	$L__BB5_29;
	add.s32 	%r24, %r11, %r3;
	add.s32 	%r25, %r12, %r23;
	cvt.rn.f64.s32 	%fd1, %r24;
	cvt.rn.f64.s32 	%fd2, %r25;
	mul.f64 	%fd13, %fd11, %fd2;
	fma.rn.f64 	%fd14, %fd10, %fd1, %fd13;
	add.f64 	%fd3, %fd12, %fd14;
	abs.f64 	%fd15, %fd3;
	setp.geu.f64 	%p6, %fd15, 0d3DDB7CDFD9D7BDBB;
	@%p6 bra 	$L__BB5_3;
	mul.lo.s32 	%r42, %r10, %r23;
	cvt.s64.s32 	%rd35, %r42;
	add.s64 	%rd36, %rd1, %rd35;
	shl.b32 	%r43, %r3, 2;
	mul.wide.s32 	%rd37, %r43, 2;
	add.s64 	%rd38, %rd36, %rd37;
	mov.b16 	%rs46, 0;
	st.global.u16 	[%rd38+6], %rs46;
	st.global.u16 	[%rd38+4], %rs46;
	st.global.u16 	[%rd38+2], %rs46;
	st.global.u16 	[%rd38], %rs46;
	bra.uni 	$L__BB5_29;
$L__BB5_3:
	ld.param.f64 	%fd26, [_Z34nppiWarpPerspective_16u_C4R_kernelPKt8NppiSizei8NppiRectPtiS2_dddddddddi_param_12];
	ld.param.f64 	%fd25, [_Z34nppiWarpPerspective_16u_C4R_kernelPKt8NppiSizei8NppiRectPtiS2_dddddddddi_param_9];
	ld.param.f64 	%fd24, [_Z34nppiWarpPerspective_16u_C4R_kernelPKt8NppiSizei8NppiRectPtiS2_dddddddddi_param_8];
	ld.param.u64 	%rd39, [_Z34nppiWarpPerspective_16u_C4R_kernelPKt8NppiSizei8NppiRectPtiS2_dddddddddi_param_0];
	cvta.to.global.u64 	%rd18, %rd39;
	mul.f64 	%fd16, %fd24, %fd2;
	fma.rn.f64 	%fd17, %fd4, %fd1, %fd16;
	add.f64 	%fd18, %fd25, %fd17;
	div.rn.f64 	%fd19, %fd18, %fd3;
	mul.f64 	%fd20, %fd8, %fd2;
	fma.rn.f64 	%fd21, %fd7, %fd1, %fd20;
	add.f64 	%fd22, %fd26, %fd21;
	div.rn.f64 	%fd23, %fd22, %fd3;
	cvt.rn.f32.f64 	%f5, %fd19;
	cvt.rn.f32.f64 	%f6, %fd23;
	cvt.rmi.f32.f32 	%f7, %f5;
	cvt.rzi.s32.f32 	%r26, %f7;
	cvt.rmi.f32.f32 	%f8, %f6;
	cvt.rzi.s32.f32 	%r28, %f8;
	add.s32 	%r30, %r26, 1;
	add.s32 	%r31, %r28, 1;
	cvt.rn.f32.s32 	%f9, %r26;
	sub.f32 	%f1, %f5, %f9;
	cvt.rn.f32.s32 	%f10, %r28;
	sub.f32 	%f2, %f6, %f10;
	or.b32  	%r32, %r26, %r28;
	setp.lt.s32 	%p7, %r30, %r1;
	setp.gt.s32 	%p8, %r32, -1;
	setp.lt.s32 	%p9, %r31, %r2;
	and.pred  	%p10, %p7, %p9;
	and.pred  	%p1, %p10, %p8;
	mul.lo.s32 	%r33, %r28, %r9;
	cvt.s64.s32 	%rd19, %r33;
	add.s64 	%rd2, %rd18, %rd19;
	shl.b32 	%r5, %r26, 2;
	shl.b32 	%r6, %r30, 2;
	cvt.s64.s32 	%rd3, %r9;
	mov.f32 	%f11, 0f3F800000;
	sub.f32 	%f3, %f11, %f1;
	sub.f32 	%f4, %f11, %f2;
	add.f32 	%f12, %f5, 0f3F000000;
	cvt.rzi.s32.f32 	%r34, %f12;
	add.f32 	%f13, %f6, 0f3F000000;
	cvt.rzi.s32.f32 	%r35, %f13;
	setp.gt.s32 	%p11, %r34, -1;
	setp.lt.s32 	%p12, %r34, %r1;
	and.pred  	%p13, %p11, %p12;
	setp.gt.s32 	%p14, %r35, -1;
	setp.lt.s32 	%p15, %r35, %r2;
	and.pred  	%p16, %p14, %p15;
	and.pred  	%p2, %p13, %p16;
	mul.lo.s32 	%r36, %r35, %r9;
	cvt.s64.s32 	%rd20, %r36;
	add.s64 	%rd4, %rd18, %rd20;
	shl.b32 	%r7, %r34, 2;
	mul.lo.s32 	%r37, %r10, %r23;
	cvt.s64.s32 	%rd21, %r37;
	add.s64 	%rd5, %rd1, %rd21;
	shl.b32 	%r8, %r3, 2;
	setp.eq.s32 	%p18, %r15, 2;
	@%p18 bra 	$L__BB5_13;
	setp.ne.s32 	%p19, %r15, 1;
	@%p19 bra 	$L__BB5_21;
	mul.wide.u32 	%rd31, %r7, 2;
	add.s64 	%rd6, %rd4, %rd31;
	mov.b16 	%rs47, 0;
	not.pred 	%p23, %p2;
	@%p23 bra 	$L__BB5_7;
	ld.global.u16 	%rs47, [%rd6];
$L__BB5_7:
	mul.wide.s32 	%rd32, %r8, 2;
	add.s64 	%rd7, %rd5, %rd32;
	st.global.u16 	[%rd7], %rs47;
	@%p23 bra 	$L__BB5_9;
	ld.global.u16 	%rs40, [%rd6+2];
	st.global.u16 	[%rd7+2], %rs40;
	ld.global.u16 	%rs48, [%rd6+4];
	bra.uni 	$L__BB5_10;
$L__BB5_9:
	mov.b16 	%rs48, 0;
	st.global.u16 	[%rd7+2], %rs48;
$L__BB5_10:
	st.global.u16 	[%rd7+4], %rs48;
	mov.b16 	%rs49, 0;
	@%p23 bra 	$L__BB5_12;
	ld.global.u16 	%rs49, [%rd6+6];
$L__BB5_12:
	st.global.u16 	[%rd7+6], %rs49;
	bra.uni 	$L__BB5_29;
$L__BB5_13:
	add.s64 	%rd8, %rd2, %rd3;
	mov.b16 	%rs50, 0;
	not.pred 	%p20, %p1;
	@%p20 bra 	$L__BB5_15;
	mul.wide.u32 	%rd22, %r5, 2;
	add.s64 	%rd23, %rd2, %rd22;
	mul.wide.u32 	%rd24, %r6, 2;
	add.s64 	%rd25, %rd2, %rd24;
	add.s64 	%rd26, %rd8, %rd22;
	add.s64 	%rd27, %rd8, %rd24;
	ld.global.u16 	%rs20, [%rd23];
	cvt.rn.f32.u16 	%f14, %rs20;
	ld.global.u16 	%rs21, [%rd25];
	cvt.rn.f32.u16 	%f15, %rs21;
	mul.f32 	%f16, %f1, %f15;
	fma.rn.f32 	%f17, %f3, %f14, %f16;
	ld.global.u16 	%rs22, [%rd26];
	cvt.rn.f32.u16 	%f18, %rs22;
	ld.global.u16 	%rs23, [%rd27];
	cvt.rn.f32.u16 	%f19, %rs23;
	mul.f32 	%f20, %f1, %f19;
	fma.rn.f32 	%f21, %f3, %f18, %f20;
	mul.f32 	%f22, %f2, %f21;
	fma.rn.f32 	%f23, %f4, %f17, %f22;
	cvt.rzi.u32.f32 	%r38, %f23;
	cvt.u16.u32 	%rs50, %r38;
$L__BB5_15:
	mul.wide.s32 	%rd28, %r8, 2;
	add.s64 	%rd9, %rd5, %rd28;
	st.global.u16 	[%rd9], %rs50;
	mul.wide.u32 	%rd29, %r5, 2;
	add.s64 	%rd10, %rd2, %rd29;
	mul.wide.u32 	%rd30, %r6, 2;
	add.s64 	%rd11, %rd2, %rd30;
	add.s64 	%rd12, %rd8, %rd29;
	add.s64 	%rd13, %rd8, %rd30;
	@%p20 bra 	$L__BB5_17;
	ld.global.u16 	%rs25, [%rd10+2];
	cvt.rn.f32.u16 	%f24, %rs25;
	ld.global.u16 	%rs26, [%rd11+2];
	cvt.rn.f32.u16 	%f25, %rs26;
	mul.f32 	%f26, %f1, %f25;
	fma.rn.f32 	%f27, %f3, %f24, %f26;
	ld.global.u16 	%rs27, [%rd12+2];
	cvt.rn.f32.u16 	%f28, %rs27;
	ld.global.u16 	%rs28, [%rd13+2];
	cvt.rn.f32.u16 	%f29, %rs28;
	mul.f32 	%f30, %f1, %f29;
	fma.rn.f32 	%f31, %f3, %f28, %f30;
	mul.f32 	%f32, %f2, %f31;
	fma.rn.f32 	%f33, %f4, %f27, %f32;
	cvt.rzi.u32.f32 	%r39, %f33;
	st.global.u16 	[%rd9+2], %r39;
	ld.global.u16 	%rs29, [%rd10+4];
	cvt.rn.f32.u16 	%f34, %rs29;
	ld.global.u16 	%rs30, [%rd11+4];
	cvt.rn.f32.u16 	%f35, %rs30;
	mul.f32 	%f36, %f1, %f35;
	fma.rn.f32 	%f37, %f3, %f34, %f36;
	ld.global.u16 	%rs31, [%rd12+4];
	cvt.rn.f32.u16 	%f38, %rs31;
	ld.global.u16 	%rs32, [%rd13+4];
	cvt.rn.f32.u16 	%f39, %rs32;
	mul.f32 	%f40, %f1, %f39;
	fma.rn.f32 	%f41, %f3, %f38, %f40;
	mul.f32 	%f42, %f2, %f41;
	fma.rn.f32 	%f43, %f4, %f37, %f42;
	cvt.rzi.u32.f32 	%r40, %f43;
	cvt.u16.u32 	%rs51, %r40;
	bra.uni 	$L__BB5_18;
$L__BB5_17:
	mov.b16 	%rs51, 0;
	st.global.u16 	[%rd9+2], %rs51;
$L__BB5_18:
	st.global.u16 	[%rd9+4], %rs51;
	mov.b16 	%rs52, 0;
	@%p20 bra 	$L__BB5_20;
	ld.global.u16 	%rs34, [%rd10+6];
	cvt.rn.f32.u16 	%f44, %rs34;
	ld.global.u16 	%rs35, [%rd11+6];
	cvt.rn.f32.u16 	%f45, %rs35;
	mul.f32 	%f46, %f1, %f45;
	fma.rn.f32 	%f47, %f3, %f44, %f46;
	ld.global.u16 	%rs36, [%rd12+6];
	cvt.rn.f32.u16 	%f48, %rs36;
	ld.global.u16 	%rs37, [%rd13+6];
	cvt.rn.f32.u16 	%f49, %rs37;
	mul.f32 	%f50, %f1, %f49;
	fma.rn.f32 	%f51, %f3, %f48, %f50;
	mul.f32 	%f52, %f2, %f51;
	fma.rn.f32 	%f53, %f4, %f47, %f52;
	cvt.rzi.u32.f32 	%r41, %f53;
	cvt.u16.u32 	%rs52, %r41;
$L__BB5_20:
	st.global.u16 	[%rd9+6], %rs52;
	bra.uni 	$L__BB5_29;
$L__BB5_21:
	mul.wide.u32 	%rd33, %r7, 2;
	add.s64 	%rd14, %rd4, %rd33;
	mov.b16 	%rs53, 0;
	not.pred 	%p26, %p2;
	@%p26 bra 	$L__BB5_23;
	ld.global.u16 	%rs53, [%rd14];
$L__BB5_23:
	mul.wide.s32 	%rd34, %r8, 2;
	add.s64 	%rd15, %rd5, %rd34;
	st.global.u16 	[%rd15], %rs53;
	@%p26 bra 	$L__BB5_25;
	ld.global.u16 	%rs44, [%rd14+2];
	st.global.u16 	[%rd15+2], %rs44;
	ld.global.u16 	%rs54, [%rd14+4];
	bra.uni 	$L__BB5_26;
$L__BB5_25:
	mov.b16 	%rs54, 0;
	st.global.u16 	[%rd15+2], %rs54;
$L__BB5_26:
	st.global.u16 	[%rd15+4], %rs54;
	mov.b16 	%rs55, 0;
	@%p26 bra 	$L__BB5_28;
	ld.global.u16 	%rs55, [%rd14+6];
$L__BB5_28:
	st.global.u16 	[%rd15+6], %rs55;
$L__BB5_29:
	ret;

}
	// .globl	_Z34nppiWarpPerspective_32f_C4R_kernelPKf8NppiSizei8NppiRectPfiS2_dddddddddi
.visible .entry _Z34nppiWarpPerspective_32f_C4R_kernelPKf8NppiSizei8NppiRectPfiS2_dddddddddi(
	.param .u64 .ptr .align 1 _Z34nppiWarpPerspective_32f_C4R_kernelPKf8NppiSizei8NppiRectPfiS2_dddddddddi_param_0,
	.param .align 4 .b8 _Z34nppiWarpPerspective_32f_C4R_kernelPKf8NppiSizei8NppiRectPfiS2_dddddddddi_param_1[8],
	.param .u32 _Z34nppiWarpPerspective_32f_C4R_kernelPKf8NppiSizei8NppiRectPfiS2_dddddddddi_param_2,
	.param .align 4 .b8 _Z34nppiWarpPerspective_32f_C4R_kernelPKf8NppiSizei8NppiRectPfiS2_dddddddddi_param_3[16],
	.param .u64 .ptr .align 1 _Z34nppiWarpPerspective_32f_C4R_kernelPKf8NppiSizei8NppiRectPfiS2_dddddddddi_param_4,
	.param .u32 _Z34nppiWarpPerspective_32f_C4R_kernelPKf8NppiSizei8NppiRectPfiS2_dddddddddi_param_5,
	.param .align 4 .b8 _Z34nppiWarpPerspective_32f_C4R_kernelPKf8NppiSizei8NppiRectPfiS2_dddddddddi_param_6[16],
	.param .f64 _Z34nppiWarpPerspective_32f_C4R_kernelPKf8NppiSizei8NppiRectPfiS2_dddddddddi_param_7,
	.param .f64 _Z34nppiWarpPerspective_32f_C4R_kernelPKf8NppiSizei8NppiRectPfiS2_dddddddddi_param_8,
	.param .f64 _Z34nppiWarpPerspective_32f_C4R_kernelPKf8NppiSizei8NppiRectPfiS2_dddddddddi_param_9,
	.param .f64 _Z34nppiWarpPerspective_32f_C4R_kernelPKf8NppiSizei8NppiRectPfiS2_dddddddddi_param_10,
	.param .f64 _Z34nppiWarpPerspective_32f_C4R_kernelPKf8NppiSizei8NppiRectPfiS2_dddddddddi_param_11,
	.param .f64 _Z34nppiWarpPerspective_32f_C4R_kernelPKf8NppiSizei8NppiRectPfiS2_dddddddddi_param_12,
	.param .f64 _Z34nppiWarpPerspective_32f_C4R_kernelPKf8NppiSizei8NppiRectPfiS2_dddddddddi_param_13,
	.param .f64 _Z34nppiWarpPerspective_32f_C4R_kernelPKf8NppiSizei8NppiRectPfiS2_dddddddddi_param_14,
	.param .f64 _Z34nppiWarpPerspective_32f_C4R_kernelPKf8NppiSizei8NppiRectPfiS2_dddddddddi_param_15,
	.param .u32 _Z34nppiWarpPerspective_32f_C4R_kernelPKf8NppiSizei8NppiRectPfiS2_dddddddddi_param_16
)
{
	.reg .pred 	%p<11>;
	.reg .b32 	%r<55>;
	.reg .b32 	%f<125>;
	.reg .b64 	%rd<44>;
	.reg .b64 	%fd<27>;

	ld.param.u32 	%r12, [_Z34nppiWarpPerspective_32f_C4R_kernelPKf8NppiSizei8NppiRectPfiS2_dddddddddi_param_6+4];
	ld.param.u32 	%r11, [_Z34nppiWarpPerspective_32f_C4R_kernelPKf8NppiSizei8NppiRectPfiS2_dddddddddi_param_6];
	ld.param.u32 	%r1, [_Z34nppiWarpPerspective_32f_C4R_kernelPKf8NppiSizei8NppiRectPfiS2_dddddddddi_param_1];
	ld.param.u32 	%r2, [_Z34nppiWarpPerspective_32f_C4R_kernelPKf8NppiSizei8NppiRectPfiS2_dddddddddi_param_1+4];
	ld.param.u32 	%r13, [_Z34nppiWarpPerspective_32f_C4R_kernelPKf8NppiSizei8NppiRectPfiS2_dddddddddi_param_6+8];
	ld.param.u32 	%r9, [_Z34nppiWarpPerspective_32f_C4R_kernelPKf8NppiSizei8NppiRectPfiS2_dddddddddi_param_2];
	ld.param.u64 	%rd7, [_Z34nppiWarpPerspective_32f_C4R_kernelPKf8NppiSizei8NppiRectPfiS2_dddddddddi_param_4];
	ld.param.u32 	%r10, [_Z34nppiWarpPerspective_32f_C4R_kernelPKf8NppiSizei8NppiRectPfiS2_dddddddddi_param_5];
	ld.param.u32 	%r16, [_Z34nppiWarpPerspective_32f_C4R_kernelPKf8NppiSizei8NppiRectPfiS2_dddddddddi_param_6+12];
	ld.param.f64 	%fd4, [_Z34nppiWarpPerspective_32f_C4R_kernelPKf8NppiSizei8NppiRectPfiS2_dddddddddi_param_7];
	ld.param.f64 	%fd7, [_Z34nppiWarpPerspective_32f_C4R_kernelPKf8NppiSizei8NppiRectPfiS2_dddddddddi_param_10];
	ld.param.f64 	%fd8, [_Z34nppiWarpPerspective_32f_C4R_kernelPKf8NppiSizei8NppiRectPfiS2_dddddddddi_param_11];
	ld.param.f64 	%fd10, [_Z34nppiWarpPerspective_32f_C4R_kernelPKf8NppiSizei8NppiRectPfiS2_dddddddddi_param_13];
	ld.param.f64 	%fd11, [_Z34nppiWarpPerspective_32f_C4R_kernelPKf8NppiSizei8NppiRectPfiS2_dddddddddi_param_14];
	ld.param.f64 	%fd12, [_Z34nppiWarpPerspective_32f_C4R_kernelPKf8NppiSizei8NppiRectPfiS2_dddddddddi_param_15];
	ld.param.u32 	%r15, [_Z34nppiWarpPerspective_32f_C4R_kernelPKf8NppiSizei8NppiRectPfiS2_dddddddddi_param_16];
	cvta.to.global.u64 	%rd1, %rd7;
	mov.u32 	%r17, %ctaid.x;
	mov.u32 	%r18, %ntid.x;
	mov.u32 	%r19, %tid.x;
	mad.lo.s32 	%r3, %r17, %r18, %r19;
	mov.u32 	%r20, %ctaid.y;
	mov.u32 	%r21, %ntid.y;
	mov.u32 	%r22, %tid.y;
	mad.lo.s32 	%r23, %r20, %r21, %r22;
	setp.ge.s32 	%p1, %r3, %r13;
	setp.ge.s32 	%p2, %r23, %r16;
	or.pred  	%p3, %p1, %p2;
	@%p3 bra 	$L__BB6_8;
	add.s32 	%r24, %r11, %r3;
	add.s32 	%r25, %r12, %r23;
	cvt.rn.f64.s32 	%fd1, %r24;
	cvt.rn.f64.s32 	%fd2, %r25;
	mul.f64 	%fd13, %fd11, %fd2;
	fma.rn.f64 	%fd14, %fd10, %fd1, %fd13;
	add.f64 	%fd3, %fd12, %fd14;
	abs.f64 	%fd15, %fd3;
	setp.geu.f64 	%p4, %fd15, 0d3DDB7CDFD9D7BDBB;
	@%p4 bra 	$L__BB6_3;
	mul.lo.s32 	%r52, %r10, %r23;
	cvt.s64.s32 	%rd39, %r52;
	add.s64 	%rd40, %rd1, %rd39;
	shl.b32 	%r53, %r3, 2;
	mul.wide.s32 	%rd41, %r53, 4;
	add.s64 	%rd42, %rd40, %rd41;
	mov.b32 	%r54, 0;
	st.global.u32 	[%rd42+12], %r54;
	st.global.u32 	[%rd42+8], %r54;
	st.global.u32 	[%rd42+4], %r54;
	st.global.u32 	[%rd42], %r54;
	bra.uni 	$L__BB6_8;
$L__BB6_3:
	ld.param.f64 	%fd26, [_Z34nppiWarpPerspective_32f_C4R_kernelPKf8NppiSizei8NppiRectPfiS2_dddddddddi_param_12];
	ld.param.f64 	%fd25, [_Z34nppiWarpPerspective_32f_C4R_kernelPKf8NppiSizei8NppiRectPfiS2_dddddddddi_param_9];
	ld.param.f64 	%fd24, [_Z34nppiWarpPerspective_32f_C4R_kernelPKf8NppiSizei8NppiRectPfiS2_dddddddddi_param_8];
	ld.param.u64 	%rd43, [_Z34nppiWarpPerspective_32f_C4R_kernelPKf8NppiSizei8NppiRectPfiS2_dddddddddi_param_0];
	cvta.to.global.u64 	%rd8, %rd43;
	mul.f64 	%fd16, %fd24, %fd2;
	fma.rn.f64 	%fd17, %fd4, %fd1, %fd16;
	add.f64 	%fd18, %fd25, %fd17;
	div.rn.f64 	%fd19, %fd18, %fd3;
	mul.f64 	%fd20, %fd8, %fd2;
	fma.rn.f64 	%fd21, %fd7, %fd1, %fd20;
	add.f64 	%fd22, %fd26, %fd21;
	div.rn.f64 	%fd23, %fd22, %fd3;
	cvt.rn.f32.f64 	%f3, %fd19;
	cvt.rn.f32.f64 	%f4, %fd23;
	cvt.rmi.f32.f32 	%f5, %f3;
	cvt.rzi.s32.f32 	%r26, %f5;
	cvt.rmi.f32.f32 	%f6, %f4;
	cvt.rzi.s32.f32 	%r27, %f6;
	add.s32 	%r28, %r26, 1;
	add.s32 	%r29, %r27, 1;
	add.s32 	%r30, %r1, -1;
	min.s32 	%r31, %r26, %r30;
	max.s32 	%r5, %r31, 0;
	min.s32 	%r32, %r28, %r30;
	max.s32 	%r6, %r32, 0;
	add.s32 	%r33, %r2, -1;
	min.s32 	%r34, %r27, %r33;
	max.s32 	%r35, %r34, 0;
	min.s32 	%r36, %r29, %r33;
	max.s32 	%r37, %r36, 0;
	sub.f32 	%f7, %f3, %f5;
	sub.f32 	%f8, %f4, %f6;
	setp.eq.s32 	%p5, %r5, %r6;
	setp.eq.s32 	%p6, %r35, %r37;
	min.f32 	%f9, %f7, 0f3F800000;
	max.f32 	%f10, %f9, 0f00000000;
	selp.f32 	%f1, 0f00000000, %f10, %p5;
	min.f32 	%f11, %f8, 0f3F800000;
	max.f32 	%f12, %f11, 0f00000000;
	selp.f32 	%f2, 0f00000000, %f12, %p6;
	mul.lo.s32 	%r38, %r35, %r9;
	cvt.s64.s32 	%rd9, %r38;
	add.s64 	%rd2, %rd8, %rd9;
	mul.lo.s32 	%r39, %r37, %r9;
	cvt.s64.s32 	%rd10, %r39;
	add.s64 	%rd3, %rd8, %rd10;
	mov.b64 	%rd11, %fd19;
	shr.u64 	%rd12, %rd11, 63;
	and.b64  	%rd13, %rd12, 1;
	setp.eq.b64 	%p7, %rd13, 1;
	selp.f32 	%f13, 0fBF000000, 0f3F000000, %p7;
	add.rz.f32 	%f14, %f3, %f13;
	cvt.rzi.f32.f32 	%f15, %f14;
	cvt.rzi.s32.f32 	%r40, %f15;
	mov.b64 	%rd14, %fd23;
	shr.u64 	%rd15, %rd14, 63;
	and.b64  	%rd16, %rd15, 1;
	setp.eq.b64 	%p8, %rd16, 1;
	selp.f32 	%f16, 0fBF000000, 0f3F000000, %p8;
	add.rz.f32 	%f17, %f4, %f16;
	cvt.rzi.f32.f32 	%f18, %f17;
	cvt.rzi.s32.f32 	%r41, %f18;
	min.s32 	%r7, %r40, %r30;
	min.s32 	%r42, %r41, %r33;
	max.s32 	%r43, %r42, 0;
	mul.lo.s32 	%r44, %r43, %r9;
	cvt.s64.s32 	%rd17, %r44;
	add.s64 	%rd4, %rd8, %rd17;
	mul.lo.s32 	%r45, %r10, %r23;
	cvt.s64.s32 	%rd18, %r45;
	add.s64 	%rd5, %rd1, %rd18;
	shl.b32 	%r8, %r3, 2;
	setp.eq.s32 	%p9, %r15, 2;
	@%p9 bra 	$L__BB6_6;
	setp.ne.s32 	%p10, %r15, 1;
	@%p10 bra 	$L__BB6_7;
	max.s32 	%r48, %r7, 0;
	shl.b32 	%r49, %r48, 2;
	mul.wide.u32 	%rd27, %r49, 4;
	add.s64 	%rd28, %rd4, %rd27;
	ld.global.f32 	%f70, [%rd28];
	mul.wide.s32 	%rd29, %r8, 4;
	add.s64 	%rd30, %rd5, %rd29;
	st.global.f32 	[%rd30], %f70;
	ld.global.f32 	%f71, [%rd28+4];
	st.global.f32 	[%rd30+4], %f71;
	ld.global.f32 	%f72, [%rd28+8];
	st.global.f32 	[%rd30+8], %f72;
	ld.global.f32 	%f73, [%rd28+12];
	st.global.f32 	[%rd30+12], %f73;
	bra.uni 	$L__BB6_8;
$L__BB6_6:
	mov.f32 	%f19, 0f3F800000;
	sub.f32 	%f20, %f19, %f2;
	sub.f32 	%f21, %f19, %f1;
	shl.b32 	%r46, %r6, 2;
	shl.b32 	%r47, %r5, 2;
	mul.wide.u32 	%rd19, %r47, 4;
	add.s64 	%rd20, %rd2, %rd19;
	mul.wide.u32 	%rd21, %r46, 4;
	add.s64 	%rd22, %rd2, %rd21;
	add.s64 	%rd23, %rd3, %rd19;
	add.s64 	%rd24, %rd3, %rd21;
	ld.global.f32 	%f22, [%rd20];
	ld.global.f32 	%f23, [%rd22];
	ld.global.f32 	%f24, [%rd23];
	ld.global.f32 	%f25, [%rd24];
	mul.f32 	%f26, %f21, %f22;
	mul.f32 	%f27, %f1, %f23;
	mul.f32 	%f28, %f20, %f27;
	fma.rn.f32 	%f29, %f20, %f26, %f28;
	mul.f32 	%f30, %f21, %f24;
	fma.rn.f32 	%f31, %f2, %f30, %f29;
	mul.f32 	%f32, %f1, %f25;
	fma.rn.f32 	%f33, %f2, %f32, %f31;
	mul.wide.s32 	%rd25, %r8, 4;
	add.s64 	%rd26, %rd5, %rd25;
	st.global.f32 	[%rd26], %f33;
	ld.global.f32 	%f34, [%rd20+4];
	ld.global.f32 	%f35, [%rd22+4];
	ld.global.f32 	%f36, [%rd23+4];
	ld.global.f32 	%f37, [%rd24+4];
	mul.f32 	%f38, %f21, %f34;
	mul.f32 	%f39, %f1, %f35;
	mul.f32 	%f40, %f20, %f39;
	fma.rn.f32 	%f41, %f20, %f38, %f40;
	mul.f32 	%f42, %f21, %f36;
	fma.rn.f32 	%f43, %f2, %f42, %f41;
	mul.f32 	%f44, %f1, %f37;
	fma.rn.f32 	%f45, %f2, %f44, %f43;
	st.global.f32 	[%rd26+4], %f45;
	ld.global.f32 	%f46, [%rd20+8];
	ld.global.f32 	%f47, [%rd22+8];
	ld.global.f32 	%f48, [%rd23+8];
	ld.global.f32 	%f49, [%rd24+8];
	mul.f32 	%f50, %f21, %f46;
	mul.f32 	%f51, %f1, %f47;
	mul.f32 	%f52, %f20, %f51;
	fma.rn.f32 	%f53, %f20, %f50, %f52;
	mul.f32 	%f54, %f21, %f48;
	fma.rn.f32 	%f55, %f2, %f54, %f53;
	mul.f32 	%f56, %f1, %f49;
	fma.rn.f32 	%f57, %f2, %f56, %f55;
	st.global.f32 	[%rd26+8], %f57;
	ld.global.f32 	%f58, [%rd20+12];
	ld.global.f32 	%f59, [%rd22+12];
	ld.global.f32 	%f60, [%rd23+12];
	ld.global.f32 	%f61, [%rd24+12];
	mul.f32 	%f62, %f21, %f58;
	mul.f32 	%f63, %f1, %f59;
	mul.f32 	%f64, %f20, %f63;
	fma.rn.f32 	%f65, %f20, %f62, %f64;
	mul.f32 	%f66, %f21, %f60;
	fma.rn.f32 	%f67, %f2, %f66, %f65;
	mul.f32 	%f68, %f1, %f61;
	fma.rn.f32 	%f69, %f2, %f68, %f67;
	st.global.f32 	[%rd26+12], %f69;
	bra.uni 	$L__BB6_8;
$L__BB6_7:
	mov.f32 	%f74, 0f3F800000;
	sub.f32 	%f75, %f74, %f2;
	sub.f32 	%f76, %f74, %f1;
	shl.b32 	%r50, %r6, 2;
	shl.b32 	%r51, %r5, 2;
	mul.wide.u32 	%rd31, %r51, 4;
	add.s64 	%rd32, %rd2, %rd31;
	mul.wide.u32 	%rd33, %r50, 4;
	add.s64 	%rd34, %rd2, %rd33;
	add.s64 	%rd35, %rd3, %rd31;
	add.s64 	%rd36, %rd3, %rd33;
	ld.global.f32 	%f77, [%rd32];
	ld.global.f32 	%f78, [%rd34];
	ld.global.f32 	%f79, [%rd35];
	ld.global.f32 	%f80, [%rd36];
	mul.f32 	%f81, %f76, %f77;
	mul.f32 	%f82, %f1, %f78;
	mul.f32 	%f83, %f75, %f82;
	fma.rn.f32 	%f84, %f75, %f81, %f83;
	mul.f32 	%f85, %f76, %f79;
	fma.rn.f32 	%f86, %f2, %f85, %f84;
	mul.f32 	%f87, %f1, %f80;
	fma.rn.f32 	%f88, %f2, %f87, %f86;
	mul.wide.s32 	%rd37, %r8, 4;
	add.s64 	%rd38, %rd5, %rd37;
	st.global.f32 	[%rd38], %f88;
	ld.global.f32 	%f89, [%rd32+4];
	ld.global.f32 	%f90, [%rd34+4];
	ld.global.f32 	%f91, [%rd35+4];
	ld.global.f32 	%f92, [%rd36+4];
	mul.f32 	%f93, %f76, %f89;
	mul.f32 	%f94, %f1, %f90;
	mul.f32 	%f95, %f75, %f94;
	fma.rn.f32 	%f96, %f75, %f93, %f95;
	mul.f32 	%f97, %f76, %f91;
	fma.rn.f32 	%f98, %f2, %f97, %f96;
	mul.f32 	%f99, %f1, %f92;
	fma.rn.f32 	%f100, %f2, %f99, %f98;
	st.global.f32 	[%rd38+4], %f100;
	ld.global.f32 	%f101, [%rd32+8];
	ld.global.f32 	%f102, [%rd34+8];
	ld.global.f32 	%f103, [%rd35+8];
	ld.global.f32 	%f104, [%rd36+8];
	mul.f32 	%f105, %f76, %f101;
	mul.f32 	%f106, %f1, %f102;
	mul.f32 	%f107, %f75, %f106;
	fma.rn.f32 	%f108, %f75, %f105, %f107;
	mul.f32 	%f109, %f76, %f103;
	fma.rn.f32 	%f110, %f2, %f109, %f108;
	mul.f32 	%f111, %f1, %f104;
	fma.rn.f32 	%f112, %f2, %f111, %f110;
	st.global.f32 	[%rd38+8], %f112;
	ld.global.f32 	%f113, [%rd32+12];
	ld.global.f32 	%f114, [%rd34+12];
	ld.global.f32 	%f115, [%rd35+12];
	ld.global.f32 	%f116, [%rd36+12];
	mul.f32 	%f117, %f76, %f113;
	mul.f32 	%f118, %f1, %f114;
	mul.f32 	%f119, %f75, %f118;
	fma.rn.f32 	%f120, %f75, %f117, %f119;
	mul.f32 	%f121, %f76, %f115;
	fma.rn.f32 	%f122, %f2, %f121, %f120;
	mul.f32 	%f123, %f1, %f116;
	fma.rn.f32 	%f124, %f2, %f123, %f122;
	st.global.f32 	[%rd38+12], %f124;
$L__BB6_8:
	ret;

}
	// .globl	_Z34nppiWarpPerspective_32s_C1R_kernelPKi8NppiSizei8NppiRectPiiS2_dddddddddi
.visible .entry _Z34nppiWarpPerspective_32s_C1R_kernelPKi8NppiSizei8NppiRectPiiS2_dddddddddi(
	.param .u64 .ptr .align 1 _Z34nppiWarpPerspective_32s_C1R_kernelPKi8NppiSizei8NppiRectPiiS2_dddddddddi_param_0,
	.param .align 4 .b8 _Z34nppiWarpPerspective_32s_C1R_kernelPKi8NppiSizei8NppiRectPiiS2_dddddddddi_param_1[8],
	.param .u32 _Z34nppiWarpPerspective_32s_C1R_kernelPKi8NppiSizei8NppiRectPiiS2_dddddddddi_param_2,
	.param .align 4 .b8 _Z34nppiWarpPerspective_32s_C1R_kernelPKi8NppiSizei8NppiRectPiiS2_dddddddddi_param_3[16],
	.param .u64 .ptr .align 1 _Z34nppiWarpPerspective_32s_C1R_kernelPKi8NppiSizei8NppiRectPiiS2_dddddddddi_param_4,
	.param .u32 _Z34nppiWarpPerspective_32s_C1R_kernelPKi8NppiSizei8NppiRectPiiS2_dddddddddi_param_5,
	.param .align 4 .b8 _Z34nppiWarpPerspective_32s_C1R_kernelPKi8NppiSizei8NppiRectPiiS2_dddddddddi_param_6[16],
	.param .f64 _Z34nppiWarpPerspective_32s_C1R_kernelPKi8NppiSizei8NppiRectPiiS2_dddddddddi_param_7,
	.param .f64 _Z34nppiWarpPerspective_32s_C1R_kernelPKi8NppiSizei8NppiRectPiiS2_dddddddddi_param_8,
	.param .f64 _Z34nppiWarpPerspective_32s_C1R_kernelPKi8NppiSizei8NppiRectPiiS2_dddddddddi_param_9,
	.param .f64 _Z34nppiWarpPerspective_32s_C1R_kernelPKi8NppiSizei8NppiRectPiiS2_dddddddddi_param_10,
	.param .f64 _Z34nppiWarpPerspective_32s_C1R_kernelPKi8NppiSizei8NppiRectPiiS2_dddddddddi_param_11,
	.param .f64 _Z34nppiWarpPerspective_32s_C1R_kernelPKi8NppiSizei8NppiRectPiiS2_dddddddddi_param_12,
	.param .f64 _Z34nppiWarpPerspective_32s_C1R_kernelPKi8NppiSizei8NppiRectPiiS2_dddddddddi_param_13,
	.param .f64 _Z34nppiWarpPerspective_32s_C1R_kernelPKi8NppiSizei8NppiRectPiiS2_dddddddddi_param_14,
	.param .f64 _Z34nppiWarpPerspective_32s_C1R_kernelPKi8NppiSizei8NppiRectPiiS2_dddddddddi_param_15,
	.param .u32 _Z34nppiWarpPerspective_32s_C1R_kernelPKi8NppiSizei8NppiRectPiiS2_dddddddddi_param_16
)
{
	.reg .pred 	%p<34>;
	.reg .b32 	%r<87>;
	.reg .b32 	%f<51>;
	.reg .b64 	%rd<45>;
	.reg .b64 	%fd<28>;

	ld.param.u32 	%r26, [_Z34nppiWarpPerspective_32s_C1R_kernelPKi8NppiSizei8NppiRectPiiS2_dddddddddi_param_6+4];
	ld.param.u32 	%r25, [_Z34nppiWarpPerspective_32s_C1R_kernelPKi8NppiSizei8NppiRectPiiS2_dddddddddi_param_6];
	ld.param.u32 	%r22, [_Z34nppiWarpPerspective_32s_C1R_kernelPKi8NppiSizei8NppiRectPiiS2_dddddddddi_param_1+4];
	ld.param.u32 	%r21, [_Z34nppiWarpPerspective_32s_C1R_kernelPKi8NppiSizei8NppiRectPiiS2_dddddddddi_param_1];
	ld.param.u32 	%r27, [_Z34nppiWarpPerspective_32s_C1R_kernelPKi8NppiSizei8NppiRectPiiS2_dddddddddi_param_6+8];
	ld.param.u64 	%rd3, [_Z34nppiWarpPerspective_32s_C1R_kernelPKi8NppiSizei8NppiRectPiiS2_dddddddddi_param_0];
	ld.param.u32 	%r23, [_Z34nppiWarpPerspective_32s_C1R_kernelPKi8NppiSizei8NppiRectPiiS2_dddddddddi_param_2];
	ld.param.u64 	%rd4, [_Z34nppiWarpPerspective_32s_C1R_kernelPKi8NppiSizei8NppiRectPiiS2_dddddddddi_param_4];
	ld.param.u32 	%r24, [_Z34nppiWarpPerspective_32s_C1R_kernelPKi8NppiSizei8NppiRectPiiS2_dddddddddi_param_5];
	ld.param.u32 	%r30, [_Z34nppiWarpPerspective_32s_C1R_kernelPKi8NppiSizei8NppiRectPiiS2_dddddddddi_param_6+12];
	ld.param.f64 	%fd8, [_Z34nppiWarpPerspective_32s_C1R_kernelPKi8NppiSizei8NppiRectPiiS2_dddddddddi_param_11];
	ld.param.f64 	%fd9, [_Z34nppiWarpPerspective_32s_C1R_kernelPKi8NppiSizei8NppiRectPiiS2_dddddddddi_param_12];
	ld.param.f64 	%fd10, [_Z34nppiWarpPerspective_32s_C1R_kernelPKi8NppiSizei8NppiRectPiiS2_dddddddddi_param_13];
	ld.param.f64 	%fd11, [_Z34nppiWarpPerspective_32s_C1R_kernelPKi8NppiSizei8NppiRectPiiS2_dddddddddi_param_14];
	ld.param.f64 	%fd12, [_Z34nppiWarpPerspective_32s_C1R_kernelPKi8NppiSizei8NppiRectPiiS2_dddddddddi_param_15];
	ld.param.u32 	%r29, [_Z34nppiWarpPerspective_32s_C1R_kernelPKi8NppiSizei8NppiRectPiiS2_dddddddddi_param_16];
	cvta.to.global.u64 	%rd1, %rd4;
	cvta.to.global.u64 	%rd2, %rd3;
	mov.u32 	%r31, %ctaid.x;
	mov.u32 	%r32, %ntid.x;
	mov.u32 	%r33, %tid.x;
	mad.lo.s32 	%r1, %r31, %r32, %r33;
	mov.u32 	%r34, %ctaid.y;
	mov.u32 	%r35, %ntid.y;
	mov.u32 	%r36, %tid.y;
	mad.lo.s32 	%r37, %r34, %r35, %r36;
	setp.ge.s32 	%p1, %r1, %r27;
	setp.ge.s32 	%p2, %r37, %r30;
	or.pred  	%p3, %p1, %p2;
	@%p3 bra 	$L__BB7_15;
	add.s32 	%r38, %r25, %r1;
	add.s32 	%r39, %r26, %r37;
	cvt.rn.f64.s32 	%fd1, %r38;
	cvt.rn.f64.s32 	%fd2, %r39;
	mul.f64 	%fd13, %fd11, %fd2;
	fma.rn.f64 	%fd14, %fd10, %fd1, %fd13;
	add.f64 	%fd3, %fd12, %fd14;
	abs.f64 	%fd15, %fd3;
	setp.geu.f64 	%p4, %fd15, 0d3DDB7CDFD9D7BDBB;
	@%p4 bra 	$L__BB7_3;
	mul.lo.s32 	%r84, %r24, %r37;
	cvt.s64.s32 	%rd41, %r84;
	add.s64 	%rd42, %rd1, %rd41;
	mul.wide.s32 	%rd43, %r1, 4;
	add.s64 	%rd44, %rd42, %rd43;
	mov.b32 	%r85, 0;
	st.global.u32 	[%rd44], %r85;
	bra.uni 	$L__BB7_15;
$L__BB7_3:
	ld.param.f64 	%fd27, [_Z34nppiWarpPerspective_32s_C1R_kernelPKi8NppiSizei8NppiRectPiiS2_dddddddddi_param_10];
	ld.param.f64 	%fd26, [_Z34nppiWarpPerspective_32s_C1R_kernelPKi8NppiSizei8NppiRectPiiS2_dddddddddi_param_9];
	ld.param.f64 	%fd25, [_Z34nppiWarpPerspective_32s_C1R_kernelPKi8NppiSizei8NppiRectPiiS2_dddddddddi_param_8];
	ld.param.f64 	%fd24, [_Z34nppiWarpPerspective_32s_C1R_kernelPKi8NppiSizei8NppiRectPiiS2_dddddddddi_param_7];
	mul.f64 	%fd16, %fd25, %fd2;
	fma.rn.f64 	%fd17, %fd24, %fd1, %fd16;
	add.f64 	%fd18, %fd26, %fd17;
	div.rn.f64 	%fd19, %fd18, %fd3;
	mul.f64 	%fd20, %fd8, %fd2;
	fma.rn.f64 	%fd21, %fd27, %fd1, %fd20;
	add.f64 	%fd22, %fd9, %fd21;
	div.rn.f64 	%fd23, %fd22, %fd3;
	cvt.rn.f32.f64 	%f1, %fd19;
	cvt.rn.f32.f64 	%f2, %fd23;
	mov.b32 	%r86, 0;
	setp.eq.s32 	%p5, %r29, 4;
	@%p5 bra 	$L__BB7_11;
	setp.eq.s32 	%p6, %r29, 2;
	@%p6 bra 	$L__BB7_8;
	setp.ne.s32 	%p7, %r29, 1;
	@%p7 bra 	$L__BB7_14;
	add.f32 	%f49, %f1, 0f3F000000;
	cvt.rzi.s32.f32 	%r3, %f49;
	add.f32 	%f50, %f2, 0f3F000000;
	cvt.rzi.s32.f32 	%r4, %f50;
	setp.lt.s32 	%p26, %r3, 0;
	setp.ge.s32 	%p27, %r3, %r21;
	or.pred  	%p28, %p26, %p27;
	setp.lt.s32 	%p29, %r4, 0;
	setp.ge.s32 	%p30, %r4, %r22;
	or.pred  	%p31, %p29, %p30;
	or.pred  	%p33, %p28, %p31;
	@%p33 bra 	$L__BB7_14;
	mul.lo.s32 	%r82, %r4, %r23;
	cvt.s64.s32 	%rd33, %r82;
	add.s64 	%rd34, %rd2, %rd33;
	mul.wide.u32 	%rd35, %r3, 4;
	add.s64 	%rd36, %rd34, %rd35;
	ld.global.u32 	%r86, [%rd36];
	bra.uni 	$L__BB7_14;
$L__BB7_8:
	cvt.rmi.f32.f32 	%f26, %f1;
	cvt.rzi.s32.f32 	%r61, %f26;
	cvt.rmi.f32.f32 	%f27, %f2;
	cvt.rzi.s32.f32 	%r62, %f27;
	add.s32 	%r10, %r61, 1;
	add.s32 	%r63, %r62, 1;
	or.b32  	%r64, %r61, %r62;
	setp.lt.s32 	%p17, %r10, %r21;
	setp.gt.s32 	%p18, %r64, -1;
	setp.lt.s32 	%p19, %r63, %r22;
	and.pred  	%p20, %p17, %p19;
	and.pred  	%p21, %p20, %p18;
	@%p21 bra 	$L__BB7_10;
	add.f32 	%f47, %f1, 0f3F000000;
	cvt.rzi.s32.f32 	%r72, %f47;
	add.f32 	%f48, %f2, 0f3F000000;
	cvt.rzi.s32.f32 	%r73, %f48;
	setp.lt.s32 	%p22, %r72, 0;
	setp.lt.s32 	%p23, %r72, %r21;
	add.s32 	%r74, %r21, -1;
	selp.b32 	%r75, %r72, %r74, %p23;
	selp.b32 	%r76, 0, %r75, %p22;
	setp.lt.s32 	%p24, %r73, 0;
	setp.lt.s32 	%p25, %r73, %r22;
	add.s32 	%r77, %r22, -1;
	selp.b32 	%r78, %r73, %r77, %p25;
	selp.b32 	%r79, 0, %r78, %p24;
	mul.lo.s32 	%r80, %r79, %r23;
	cvt.s64.s32 	%rd29, %r80;
	add.s64 	%rd30, %rd2, %rd29;
	mul.wide.s32 	%rd31, %r76, 4;
	add.s64 	%rd32, %rd30, %rd31;
	ld.global.u32 	%r86, [%rd32];
	bra.uni 	$L__BB7_14;
$L__BB7_10:
	cvt.rn.f32.s32 	%f28, %r61;
	sub.f32 	%f29, %f1, %f28;
	cvt.rn.f32.s32 	%f30, %r62;
	sub.f32 	%f31, %f2, %f30;
	mul.lo.s32 	%r65, %r62, %r23;
	cvt.s64.s32 	%rd19, %r65;
	add.s64 	%rd20, %rd2, %rd19;
	mul.wide.u32 	%rd21, %r61, 4;
	add.s64 	%rd22, %rd20, %rd21;
	mul.wide.u32 	%rd23, %r10, 4;
	add.s64 	%rd24, %rd20, %rd23;
	cvt.s64.s32 	%rd25, %r23;
	add.s64 	%rd26, %rd20, %rd25;
	add.s64 	%rd27, %rd26, %rd21;
	add.s64 	%rd28, %rd26, %rd23;
	ld.global.u32 	%r66, [%rd22];
	cvt.rn.f32.s32 	%f32, %r66;
	mov.f32 	%f33, 0f3F800000;
	sub.f32 	%f34, %f33, %f29;
	ld.global.u32 	%r67, [%rd24];
	cvt.rn.f32.s32 	%f35, %r67;
	mul.f32 	%f36, %f29, %f35;
	fma.rn.f32 	%f37, %f34, %f32, %f36;
	cvt.rzi.s32.f32 	%r68, %f37;
	ld.global.u32 	%r69, [%rd27];
	cvt.rn.f32.s32 	%f38, %r69;
	ld.global.u32 	%r70, [%rd28];
	cvt.rn.f32.s32 	%f39, %r70;
	mul.f32 	%f40, %f29, %f39;
	fma.rn.f32 	%f41, %f34, %f38, %f40;
	cvt.rzi.s32.f32 	%r71, %f41;
	cvt.rn.f32.s32 	%f42, %r68;
	sub.f32 	%f43, %f33, %f31;
	cvt.rn.f32.s32 	%f44, %r71;
	mul.f32 	%f45, %f31, %f44;
	fma.rn.f32 	%f46, %f43, %f42, %f45;
	cvt.rzi.s32.f32 	%r86, %f46;
	bra.uni 	$L__BB7_14;
$L__BB7_11:
	cvt.rmi.f32.f32 	%f3, %f1;
	cvt.rzi.s32.f32 	%r41, %f3;
	cvt.rmi.f32.f32 	%f4, %f2;
	cvt.rzi.s32.f32 	%r42, %f4;
	add.s32 	%r17, %r41, 1;
	add.s32 	%r43, %r42, 1;
	or.b32  	%r44, %r41, %r42;
	setp.lt.s32 	%p8, %r17, %r21;
	setp.gt.s32 	%p9, %r44, -1;
	setp.lt.s32 	%p10, %r43, %r22;
	and.pred  	%p11, %p8, %p10;
	and.pred  	%p12, %p11, %p9;
	@%p12 bra 	$L__BB7_13;
	add.f32 	%f24, %f1, 0f3F000000;
	cvt.rzi.s32.f32 	%r52, %f24;
	add.f32 	%f25, %f2, 0f3F000000;
	cvt.rzi.s32.f32 	%r53, %f25;
	setp.lt.s32 	%p13, %r52, 0;
	setp.lt.s32 	%p14, %r52, %r21;
	add.s32 	%r54, %r21, -1;
	selp.b32 	%r55, %r52, %r54, %p14;
	selp.b32 	%r56, 0, %r55, %p13;
	setp.lt.s32 	%p15, %r53, 0;
	setp.lt.s32 	%p16, %r53, %r22;
	add.s32 	%r57, %r22, -1;
	selp.b32 	%r58, %r53, %r57, %p16;
	selp.b32 	%r59, 0, %r58, %p15;
	mul.lo.s32 	%r60, %r59, %r23;
	cvt.s64.s32 	%rd15, %r60;
	add.s64 	%rd16, %rd2, %rd15;
	mul.wide.s32 	%rd17, %r56, 4;
	add.s64 	%rd18, %rd16, %rd17;
	ld.global.u32 	%r86, [%rd18];
	bra.uni 	$L__BB7_14;
$L__BB7_13:
	cvt.rn.f32.s32 	%f5, %r41;
	sub.f32 	%f6, %f1, %f5;
	cvt.rn.f32.s32 	%f7, %r42;
	sub.f32 	%f8, %f2, %f7;
	mul.lo.s32 	%r45, %r42, %r23;
	cvt.s64.s32 	%rd5, %r45;
	add.s64 	%rd6, %rd2, %rd5;
	mul.wide.u32 	%rd7, %r41, 4;
	add.s64 	%rd8, %rd6, %rd7;
	mul.wide.u32 	%rd9, %r17, 4;
	add.s64 	%rd10, %rd6, %rd9;
	cvt.s64.s32 	%rd11, %r23;
	add.s64 	%rd12, %rd6, %rd11;
	add.s64 	%rd13, %rd12, %rd7;
	add.s64 	%rd14, %rd12, %rd9;
	ld.global.u32 	%r46, [%rd8];
	cvt.rn.f32.s32 	%f9, %r46;
	mov.f32 	%f10, 0f3F800000;
	sub.f32 	%f11, %f10, %f6;
	ld.global.u32 	%r47, [%rd10];
	cvt.rn.f32.s32 	%f12, %r47;
	mul.f32 	%f13, %f6, %f12;
	fma.rn.f32 	%f14, %f11, %f9, %f13;
	cvt.rzi.s32.f32 	%r48, %f14;
	ld.global.u32 	%r49, [%rd13];
	cvt.rn.f32.s32 	%f15, %r49;
	ld.global.u32 	%r50, [%rd14];
	cvt.rn.f32.s32 	%f16, %r50;
	mul.f32 	%f17, %f6, %f16;
	fma.rn.f32 	%f18, %f11, %f15, %f17;
	cvt.rzi.s32.f32 	%r51, %f18;
	cvt.rn.f32.s32 	%f19, %r48;
	sub.f32 	%f20, %f10, %f8;
	cvt.rn.f32.s32 	%f21, %r51;
	mul.f32 	%f22, %f8, %f21;
	fma.rn.f32 	%f23, %f20, %f19, %f22;
	cvt.rzi.s32.f32 	%r86, %f23;
$L__BB7_14:
	mul.lo.s32 	%r83, %r24, %r37;
	cvt.s64.s32 	%rd37, %r83;
	add.s64 	%rd38, %rd1, %rd37;
	mul.wide.s32 	%rd39, %r1, 4;
	add.s64 	%rd40, %rd38, %rd39;
	st.global.u32 	[%rd40], %r86;
$L__BB7_15:
	ret;

}
	// .globl	_Z34nppiWarpPerspective_32f_C3R_kernelPKf8NppiSizei8NppiRectPfiS2_dddddddddi
.visible .entry _Z34nppiWarpPerspective_32f_C3R_kernelPKf8NppiSizei8NppiRectPfiS2_dddddddddi(
	.param .u64 .ptr .align 1 _Z34nppiWarpPerspective_32f_C3R_kernelPKf8NppiSizei8NppiRectPfiS2_dddddddddi_param_0,
	.param .align 4 .b8 _Z34nppiWarpPerspective_32f_C3R_kernelPKf8NppiSizei8NppiRectPfiS2_dddddddddi_param_1[8],
	.param .u32 _Z34nppiWarpPerspective_32f_C3R_kernelPKf8NppiSizei8NppiRectPfiS2_dddddddddi_param_2,
	.param .align 4 .b8 _Z34nppiWarpPerspective_32f_C3R_kernelPKf8NppiSizei8NppiRectPfiS2_dddddddddi_param_3[16],
	.param .u64 .ptr .align 1 _Z34nppiWarpPerspective_32f_C3R_kernelPKf8NppiSizei8NppiRectPfiS2_dddddddddi_param_4,
	.param .u32 _Z34nppiWarpPerspective_32f_C3R_kernelPKf8NppiSizei8NppiRectPfiS2_dddddddddi_param_5,
	.param .align 4 .b8 _Z34nppiWarpPerspective_32f_C3R_kernelPKf8NppiSizei8NppiRectPfiS2_dddddddddi_param_6[16],
	.param .f64 _Z34nppiWarpPerspective_32f_C3R_kernelPKf8NppiSizei8NppiRectPfiS2_dddddddddi_param_7,
	.param .f64 _Z34nppiWarpPerspective_32f_C3R_kernelPKf8NppiSizei8NppiRectPfiS2_dddddddddi_param_8,
	.param .f64 _Z34nppiWarpPerspective_32f_C3R_kernelPKf8NppiSizei8NppiRectPfiS2_dddddddddi_param_9,
	.param .f64 _Z34nppiWarpPerspective_32f_C3R_kernelPKf8NppiSizei8NppiRectPfiS2_dddddddddi_param_10,
	.param .f64 _Z34nppiWarpPerspective_32f_C3R_kernelPKf8NppiSizei8NppiRectPfiS2_dddddddddi_param_11,
	.param .f64 _Z34nppiWarpPerspective_32f_C3R_kernelPKf8NppiSizei8NppiRectPfiS2_dddddddddi_param_12,
	.param .f64 _Z34nppiWarpPerspective_32f_C3R_kernelPKf8NppiSizei8NppiRectPfiS2_dddddddddi_param_13,
	.param .f64 _Z34nppiWarpPerspective_32f_C3R_kernelPKf8NppiSizei8NppiRectPfiS2_dddddddddi_param_14,
	.param .f64 _Z34nppiWarpPerspective_32f_C3R_kernelPKf8NppiSizei8NppiRectPfiS2_dddddddddi_param_15,
	.param .u32 _Z34nppiWarpPerspective_32f_C3R_kernelPKf8NppiSizei8NppiRectPfiS2_dddddddddi_param_16
)
{
	.reg .pred 	%p<19>;
	.reg .b32 	%r<101>;
	.reg .b32 	%f<175>;
	.reg .b64 	%rd<81>;
	.reg .b64 	%fd<28>;

	ld.param.u32 	%r9, [_Z34nppiWarpPerspective_32f_C3R_kernelPKf8NppiSizei8NppiRectPfiS2_dddddddddi_param_6+4];
	ld.param.u32 	%r8, [_Z34nppiWarpPerspective_32f_C3R_kernelPKf8NppiSizei8NppiRectPfiS2_dddddddddi_param_6];
	ld.param.u32 	%r1, [_Z34nppiWarpPerspective_32f_C3R_kernelPKf8NppiSizei8NppiRectPfiS2_dddddddddi_param_1];
	ld.param.u32 	%r2, [_Z34nppiWarpPerspective_32f_C3R_kernelPKf8NppiSizei8NppiRectPfiS2_dddddddddi_param_1+4];
	ld.param.u32 	%r10, [_Z34nppiWarpPerspective_32f_C3R_kernelPKf8NppiSizei8NppiRectPfiS2_dddddddddi_param_6+8];
	ld.param.u64 	%rd4, [_Z34nppiWarpPerspective_32f_C3R_kernelPKf8NppiSizei8NppiRectPfiS2_dddddddddi_param_0];
	ld.param.u32 	%r6, [_Z34nppiWarpPerspective_32f_C3R_kernelPKf8NppiSizei8NppiRectPfiS2_dddddddddi_param_2];
	ld.param.u64 	%rd5, [_Z34nppiWarpPerspective_32f_C3R_kernelPKf8NppiSizei8NppiRectPfiS2_dddddddddi_param_4];
	ld.param.u32 	%r7, [_Z34nppiWarpPerspective_32f_C3R_kernelPKf8NppiSizei8NppiRectPfiS2_dddddddddi_param_5];
	ld.param.u32 	%r13, [_Z34nppiWarpPerspective_32f_C3R_kernelPKf8NppiSizei8NppiRectPfiS2_dddddddddi_param_6+12];
	ld.param.f64 	%fd8, [_Z34nppiWarpPerspective_32f_C3R_kernelPKf8NppiSizei8NppiRectPfiS2_dddddddddi_param_11];
	ld.param.f64 	%fd9, [_Z34nppiWarpPerspective_32f_C3R_kernelPKf8NppiSizei8NppiRectPfiS2_dddddddddi_param_12];
	ld.param.f64 	%fd10, [_Z34nppiWarpPerspective_32f_C3R_kernelPKf8NppiSizei8NppiRectPfiS2_dddddddddi_param_13];
	ld.param.f64 	%fd11, [_Z34nppiWarpPerspective_32f_C3R_kernelPKf8NppiSizei8NppiRectPfiS2_dddddddddi_param_14];
	ld.param.f64 	%fd12, [_Z34nppiWarpPerspective_32f_C3R_kernelPKf8NppiSizei8NppiRectPfiS2_dddddddddi_param_15];
	ld.param.u32 	%r12, [_Z34nppiWarpPerspective_32f_C3R_kernelPKf8NppiSizei8NppiRectPfiS2_dddddddddi_param_16];
	cvta.to.global.u64 	%rd1, %rd5;
	cvta.to.global.u64 	%rd2, %rd4;
	mov.u32 	%r14, %ctaid.x;
	mov.u32 	%r15, %ntid.x;
	mov.u32 	%r16, %tid.x;
	mad.lo.s32 	%r3, %r14, %r15, %r16;
	mov.u32 	%r17, %ctaid.y;
	mov.u32 	%r18, %ntid.y;
	mov.u32 	%r19, %tid.y;
	mad.lo.s32 	%r20, %r17, %r18, %r19;
	setp.ge.s32 	%p1, %r3, %r10;
	setp.ge.s32 	%p2, %r20, %r13;
	or.pred  	%p3, %p1, %p2;
	@%p3 bra 	$L__BB8_8;
	add.s32 	%r21, %r8, %r3;
	add.s32 	%r22, %r9, %r20;
	cvt.rn.f64.s32 	%fd1, %r21;
	cvt.rn.f64.s32 	%fd2, %r22;
	mul.f64 	%fd13, %fd11, %fd2;
	fma.rn.f64 	%fd14, %fd10, %fd1, %fd13;
	add.f64 	%fd3, %fd12, %fd14;
	abs.f64 	%fd15, %fd3;
	setp.geu.f64 	%p4, %fd15, 0d3DDB7CDFD9D7BDBB;
	@%p4 bra 	$L__BB8_3;
	mul.lo.s32 	%r98, %r7, %r20;
	cvt.s64.s32 	%rd77, %r98;
	add.s64 	%rd78, %rd1, %rd77;
	mul.lo.s32 	%r99, %r3, 3;
	mul.wide.s32 	%rd79, %r99, 4;
	add.s64 	%rd80, %rd78, %rd79;
	mov.b32 	%r100, 0;
	st.global.u32 	[%rd80+8], %r100;
	st.global.u32 	[%rd80+4], %r100;
	st.global.u32 	[%rd80], %r100;
	bra.uni 	$L__BB8_8;
$L__BB8_3:
	ld.param.f64 	%fd27, [_Z34nppiWarpPerspective_32f_C3R_kernelPKf8NppiSizei8NppiRectPfiS2_dddddddddi_param_10];
	ld.param.f64 	%fd26, [_Z34nppiWarpPerspective_32f_C3R_kernelPKf8NppiSizei8NppiRectPfiS2_dddddddddi_param_9];
	ld.param.f64 	%fd25, [_Z34nppiWarpPerspective_32f_C3R_kernelPKf8NppiSizei8NppiRectPfiS2_dddddddddi_param_8];
	ld.param.f64 	%fd24, [_Z34nppiWarpPerspective_32f_C3R_kernelPKf8NppiSizei8NppiRectPfiS2_dddddddddi_param_7];
	mul.f64 	%fd16, %fd25, %fd2;
	fma.rn.f64 	%fd17, %fd24, %fd1, %fd16;
	add.f64 	%fd18, %fd26, %fd17;
	div.rn.f64 	%fd19, %fd18, %fd3;
	mul.f64 	%fd20, %fd8, %fd2;
	fma.rn.f64 	%fd21, %fd27, %fd1, %fd20;
	add.f64 	%fd22, %fd9, %fd21;
	div.rn.f64 	%fd23, %fd22, %fd3;
	cvt.rn.f32.f64 	%f1, %fd23;
	cvt.rn.f32.f64 	%f2, %fd19;
	mul.lo.s32 	%r23, %r7, %r20;
	cvt.s64.s32 	%rd6, %r23;
	add.s64 	%rd3, %rd1, %rd6;
	mul.lo.s32 	%r5, %r3, 3;
	setp.eq.s32 	%p5, %r12, 2;
	@%p5 bra 	$L__BB8_6;
	setp.ne.s32 	%p6, %r12, 1;
	@%p6 bra 	$L__BB8_7;
	add.s32 	%r56, %r2, -1;
	add.s32 	%r57, %r1, -1;
	mov.f32 	%f84, 0f3F000000;
	copysign.f32 	%f85, %f2, %f84;
	add.rz.f32 	%f86, %f2, %f85;
	cvt.rzi.f32.f32 	%f87, %f86;
	cvt.rzi.s32.f32 	%r58, %f87;
	copysign.f32 	%f88, %f1, %f84;
	add.rz.f32 	%f89, %f1, %f88;
	cvt.rzi.f32.f32 	%f90, %f89;
	cvt.rzi.s32.f32 	%r59, %f90;
	min.s32 	%r60, %r58, %r57;
	max.s32 	%r61, %r60, 0;
	min.s32 	%r62, %r59, %r56;
	max.s32 	%r63, %r62, 0;
	mul.lo.s32 	%r64, %r63, %r6;
	cvt.s64.s32 	%rd39, %r64;
	add.s64 	%rd40, %rd2, %rd39;
	mul.lo.s32 	%r65, %r61, 3;
	mul.wide.u32 	%rd41, %r65, 4;
	add.s64 	%rd42, %rd40, %rd41;
	ld.global.f32 	%f91, [%rd42];
	mul.wide.s32 	%rd43, %r5, 4;
	add.s64 	%rd44, %rd3, %rd43;
	st.global.f32 	[%rd44], %f91;
	ld.global.f32 	%f92, [%rd42+4];
	st.global.f32 	[%rd44+4], %f92;
	ld.global.f32 	%f93, [%rd42+8];
	st.global.f32 	[%rd44+8], %f93;
	bra.uni 	$L__BB8_8;
$L__BB8_6:
	add.s32 	%r24, %r2, -1;
	cvt.rn.f32.s32 	%f3, %r24;
	add.s32 	%r25, %r1, -1;
	cvt.rn.f32.s32 	%f4, %r25;
	min.f32 	%f5, %f2, %f4;
	max.f32 	%f6, %f5, 0f00000000;
	min.f32 	%f7, %f1, %f3;
	max.f32 	%f8, %f7, 0f00000000;
	cvt.rmi.f32.f32 	%f9, %f6;
	cvt.rzi.s32.f32 	%r26, %f9;
	cvt.rmi.f32.f32 	%f10, %f8;
	cvt.rzi.s32.f32 	%r27, %f10;
	add.s32 	%r28, %r26, 1;
	min.s32 	%r29, %r28, %r25;
	add.s32 	%r30, %r27, 1;
	min.s32 	%r31, %r30, %r24;
	cvt.rn.f32.s32 	%f11, %r26;
	sub.f32 	%f12, %f6, %f11;
	cvt.rn.f32.s32 	%f13, %r27;
	sub.f32 	%f14, %f8, %f13;
	setp.eq.s32 	%p7, %r25, %r26;
	selp.f32 	%f15, 0f00000000, %f12, %p7;
	setp.eq.s32 	%p8, %r24, %r27;
	selp.f32 	%f16, 0f00000000, %f14, %p8;
	mul.lo.s32 	%r32, %r27, %r6;
	cvt.s64.s32 	%rd7, %r32;
	add.s64 	%rd8, %rd2, %rd7;
	mul.lo.s32 	%r33, %r26, 3;
	mul.wide.s32 	%rd9, %r33, 4;
	add.s64 	%rd10, %rd8, %rd9;
	mul.lo.s32 	%r34, %r29, 3;
	mul.wide.s32 	%rd11, %r34, 4;
	add.s64 	%rd12, %rd8, %rd11;
	mul.lo.s32 	%r35, %r31, %r6;
	cvt.s64.s32 	%rd13, %r35;
	add.s64 	%rd14, %rd2, %rd13;
	add.s64 	%rd15, %rd14, %rd9;
	add.s64 	%rd16, %rd14, %rd11;
	ld.global.f32 	%f17, [%rd10];
	mov.f32 	%f18, 0f3F800000;
	sub.f32 	%f19, %f18, %f15;
	mul.f32 	%f20, %f19, %f17;
	sub.f32 	%f21, %f18, %f16;
	ld.global.f32 	%f22, [%rd12];
	mul.f32 	%f23, %f15, %f22;
	mul.f32 	%f24, %f21, %f23;
	fma.rn.f32 	%f25, %f21, %f20, %f24;
	ld.global.f32 	%f26, [%rd15];
	mul.f32 	%f27, %f19, %f26;
	fma.rn.f32 	%f28, %f16, %f27, %f25;
	ld.global.f32 	%f29, [%rd16];
	mul.f32 	%f30, %f15, %f29;
	fma.rn.f32 	%f31, %f16, %f30, %f28;
	mul.wide.s32 	%rd17, %r5, 4;
	add.s64 	%rd18, %rd3, %rd17;
	st.global.f32 	[%rd18], %f31;
	min.f32 	%f32, %f6, %f4;
	max.f32 	%f33, %f32, 0f00000000;
	min.f32 	%f34, %f8, %f3;
	max.f32 	%f35, %f34, 0f00000000;
	cvt.rmi.f32.f32 	%f36, %f33;
	cvt.rzi.s32.f32 	%r36, %f36;
	cvt.rmi.f32.f32 	%f37, %f35;
	cvt.rzi.s32.f32 	%r37, %f37;
	add.s32 	%r38, %r36, 1;
	min.s32 	%r39, %r38, %r25;
	add.s32 	%r40, %r37, 1;
	min.s32 	%r41, %r40, %r24;
	cvt.rn.f32.s32 	%f38, %r36;
	sub.f32 	%f39, %f33, %f38;
	cvt.rn.f32.s32 	%f40, %r37;
	sub.f32 	%f41, %f35, %f40;
	setp.eq.s32 	%p9, %r25, %r36;
	selp.f32 	%f42, 0f00000000, %f39, %p9;
	setp.eq.s32 	%p10, %r24, %r37;
	selp.f32 	%f43, 0f00000000, %f41, %p10;
	mul.lo.s32 	%r42, %r37, %r6;
	cvt.s64.s32 	%rd19, %r42;
	add.s64 	%rd20, %rd2, %rd19;
	mul.lo.s32 	%r43, %r36, 3;
	mul.wide.s32 	%rd21, %r43, 4;
	add.s64 	%rd22, %rd20, %rd21;
	mul.lo.s32 	%r44, %r39, 3;
	mul.wide.s32 	%rd23, %r44, 4;
	add.s64 	%rd24, %rd20, %rd23;
	mul.lo.s32 	%r45, %r41, %r6;
	cvt.s64.s32 	%rd25, %r45;
	add.s64 	%rd26, %rd2, %rd25;
	add.s64 	%rd27, %rd26, %rd21;
	add.s64 	%rd28, %rd26, %rd23;
	ld.global.f32 	%f44, [%rd22+4];
	sub.f32 	%f45, %f18, %f42;
	mul.f32 	%f46, %f45, %f44;
	sub.f32 	%f47, %f18, %f43;
	ld.global.f32 	%f48, [%rd24+4];
	mul.f32 	%f49, %f42, %f48;
	mul.f32 	%f50, %f47, %f49;
	fma.rn.f32 	%f51, %f47, %f46, %f50;
	ld.global.f32 	%f52, [%rd27+4];
	mul.f32 	%f53, %f45, %f52;
	fma.rn.f32 	%f54, %f43, %f53, %f51;
	ld.global.f32 	%f55, [%rd28+4];
	mul.f32 	%f56, %f42, %f55;
	fma.rn.f32 	%f57, %f43, %f56, %f54;
	st.global.f32 	[%rd18+4], %f57;
	min.f32 	%f58, %f33, %f4;
	max.f32 	%f59, %f58, 0f00000000;
	min.f32 	%f60, %f35, %f3;
	max.f32 	%f61, %f60, 0f00000000;
	cvt.rmi.f32.f32 	%f62, %f59;
	cvt.rzi.s32.f32 	%r46, %f62;
	cvt.rmi.f32.f32 	%f63, %f61;
	cvt.rzi.s32.f32 	%r47, %f63;
	add.s32 	%r48, %r46, 1;
	min.s32 	%r49, %r48, %r25;
	add.s32 	%r50, %r47, 1;
	min.s32 	%r51, %r50, %r24;
	cvt.rn.f32.s32 	%f64, %r46;
	sub.f32 	%f65, %f59, %f64;
	cvt.rn.f32.s32 	%f66, %r47;
	sub.f32 	%f67, %f61, %f66;
	setp.eq.s32 	%p11, %r25, %r46;
	selp.f32 	%f68, 0f00000000, %f65, %p11;
	setp.eq.s32 	%p12, %r24, %r47;
	selp.f32 	%f69, 0f00000000, %f67, %p12;
	mul.lo.s32 	%r52, %r47, %r6;
	cvt.s64.s32 	%rd29, %r52;
	add.s64 	%rd30, %rd2, %rd29;
	mul.lo.s32 	%r53, %r46, 3;
	mul.wide.s32 	%rd31, %r53, 4;
	add.s64 	%rd32, %rd30, %rd31;
	mul.lo.s32 	%r54, %r49, 3;
	mul.wide.s32 	%rd33, %r54, 4;
	add.s64 	%rd34, %rd30, %rd33;
	mul.lo.s32 	%r55, %r51, %r6;
	cvt.s64.s32 	%rd35, %r55;
	add.s64 	%rd36, %rd2, %rd35;
	add.s64 	%rd37, %rd36, %rd31;
	add.s64 	%rd38, %rd36, %rd33;
	ld.global.f32 	%f70, [%rd32+8];
	sub.f32 	%f71, %f18, %f68;
	mul.f32 	%f72, %f71, %f70;
	sub.f32 	%f73, %f18, %f69;
	ld.global.f32 	%f74, [%rd34+8];
	mul.f32 	%f75, %f68, %f74;
	mul.f32 	%f76, %f73, %f75;
	fma.rn.f32 	%f77, %f73, %f72, %f76;
	ld.global.f32 	%f78, [%rd37+8];
	mul.f32 	%f79, %f71, %f78;
	fma.rn.f32 	%f80, %f69, %f79, %f77;
	ld.global.f32 	%f81, [%rd38+8];
	mul.f32 	%f82, %f68, %f81;
	fma.rn.f32 	%f83, %f69, %f82, %f80;
	st.global.f32 	[%rd18+8], %f83;
	bra.uni 	$L__BB8_8;
$L__BB8_7:
	add.s32 	%r66, %r2, -1;
	cvt.rn.f32.s32 	%f94, %r66;
	add.s32 	%r67, %r1, -1;
	cvt.rn.f32.s32 	%f95, %r67;
	min.f32 	%f96, %f2, %f95;
	max.f32 	%f97, %f96, 0f00000000;
	min.f32 	%f98, %f1, %f94;
	max.f32 	%f99, %f98, 0f00000000;
	cvt.rmi.f32.f32 	%f100, %f97;
	cvt.rzi.s32.f32 	%r68, %f100;
	cvt.rmi.f32.f32 	%f101, %f99;
	cvt.rzi.s32.f32 	%r69, %f101;
	add.s32 	%r70, %r68, 1;
	min.s32 	%r71, %r70, %r67;
	add.s32 	%r72, %r69, 1;
	min.s32 	%r73, %r72, %r66;
	cvt.rn.f32.s32 	%f102, %r68;
	sub.f32 	%f103, %f97, %f102;
	cvt.rn.f32.s32 	%f104, %r69;
	sub.f32 	%f105, %f99, %f104;
	setp.eq.s32 	%p13, %r67, %r68;
	selp.f32 	%f106, 0f00000000, %f103, %p13;
	setp.eq.s32 	%p14, %r66, %r69;
	selp.f32 	%f107, 0f00000000, %f105, %p14;
	mul.lo.s32 	%r74, %r69, %r6;
	cvt.s64.s32 	%rd45, %r74;
	add.s64 	%rd46, %rd2, %rd45;
	mul.lo.s32 	%r75, %r68, 3;
	mul.wide.s32 	%rd47, %r75, 4;
	add.s64 	%rd48, %rd46, %rd47;
	mul.lo.s32 	%r76, %r71, 3;
	mul.wide.s32 	%rd49, %r76, 4;
	add.s64 	%rd50, %rd46, %rd49;
	mul.lo.s32 	%r77, %r73, %r6;
	cvt.s64.s32 	%rd51, %r77;
	add.s64 	%rd52, %rd2, %rd51;
	add.s64 	%rd53, %rd52, %rd47;
	add.s64 	%rd54, %rd52, %rd49;
	ld.global.f32 	%f108, [%rd48];
	mov.f32 	%f109, 0f3F800000;
	sub.f32 	%f110, %f109, %f106;
	mul.f32 	%f111, %f110, %f108;
	sub.f32 	%f112, %f109, %f107;
	ld.global.f32 	%f113, [%rd50];
	mul.f32 	%f114, %f106, %f113;
	mul.f32 	%f115, %f112, %f114;
	fma.rn.f32 	%f116, %f112, %f111, %f115;
	ld.global.f32 	%f117, [%rd53];
	mul.f32 	%f118, %f110, %f117;
	fma.rn.f32 	%f119, %f107, %f118, %f116;
	ld.global.f32 	%f120, [%rd54];
	mul.f32 	%f121, %f106, %f120;
	fma.rn.f32 	%f122, %f107, %f121, %f119;
	mul.wide.s32 	%rd55, %r5, 4;
	add.s64 	%rd56, %rd3, %rd55;
	st.global.f32 	[%rd56], %f122;
	min.f32 	%f123, %f97, %f95;
	max.f32 	%f124, %f123, 0f00000000;
	min.f32 	%f125, %f99, %f94;
	max.f32 	%f126, %f125, 0f00000000;
	cvt.rmi.f32.f32 	%f127, %f124;
	cvt.rzi.s32.f32 	%r78, %f127;
	cvt.rmi.f32.f32 	%f128, %f126;
	cvt.rzi.s32.f32 	%r79, %f128;
	add.s32 	%r80, %r78, 1;
	min.s32 	%r81, %r80, %r67;
	add.s32 	%r82, %r79, 1;
	min.s32 	%r83, %r82, %r66;
	cvt.rn.f32.s32 	%f129, %r78;
	sub.f32 	%f130, %f124, %f129;
	cvt.rn.f32.s32 	%f131, %r79;
	sub.f32 	%f132, %f126, %f131;
	setp.eq.s32 	%p15, %r67, %r78;
	selp.f32 	%f133, 0f00000000, %f130, %p15;
	setp.eq.s32 	%p16, %r66, %r79;
	selp.f32 	%f134, 0f00000000, %f132, %p16;
	mul.lo.s32 	%r84, %r79, %r6;
	cvt.s64.s32 	%rd57, %r84;
	add.s64 	%rd58, %rd2, %rd57;
	mul.lo.s32 	%r85, %r78, 3;
	mul.wide.s32 	%rd59, %r85, 4;
	add.s64 	%rd60, %rd58, %rd59;
	mul.lo.s32 	%r86, %r81, 3;
	mul.wide.s32 	%rd61, %r86, 4;
	add.s64 	%rd62, %rd58, %rd61;
	mul.lo.s32 	%r87, %r83, %r6;
	cvt.s64.s32 	%rd63, %r87;
	add.s64 	%rd64, %rd2, %rd63;
	add.s64 	%rd65, %rd64, %rd59;
	add.s64 	%rd66, %rd64, %rd61;
	ld.global.f32 	%f135, [%rd60+4];
	sub.f32 	%f136, %f109, %f133;
	mul.f32 	%f137, %f136, %f135;
	sub.f32 	%f138, %f109, %f134;
	ld.global.f32 	%f139, [%rd62+4];
	mul.f32 	%f140, %f133, %f139;
	mul.f32 	%f141, %f138, %f140;
	fma.rn.f32 	%f142, %f138, %f137, %f141;
	ld.global.f32 	%f143, [%rd65+4];
	mul.f32 	%f144, %f136, %f143;
	fma.rn.f32 	%f145, %f134, %f144, %f142;
	ld.global.f32 	%f146, [%rd66+4];
	mul.f32 	%f147, %f133, %f146;
	fma.rn.f32 	%f148, %f134, %f147, %f145;
	st.global.f32 	[%rd56+4], %f148;
	min.f32 	%f149, %f124, %f95;
	max.f32 	%f150, %f149, 0f00000000;
	min.f32 	%f151, %f126, %f94;
	max.f32 	%f152, %f151, 0f00000000;
	cvt.rmi.f32.f32 	%f153, %f150;
	cvt.rzi.s32.f32 	%r88, %f153;
	cvt.rmi.f32.f32 	%f154, %f152;
	cvt.rzi.s32.f32 	%r89, %f154;
	add.s32 	%r90, %r88, 1;
	min.s32 	%r91, %r90, %r67;
	add.s32 	%r92, %r89, 1;
	min.s32 	%r93, %r92, %r66;
	cvt.rn.f32.s32 	%f155, %r88;
	sub.f32 	%f156, %f150, %f155;
	cvt.rn.f32.s32 	%f157, %r89;
	sub.f32 	%f158, %f152, %f157;
	setp.eq.s32 	%p17, %r67, %r88;
	selp.f32 	%f159, 0f00000000, %f156, %p17;
	setp.eq.s32 	%p18, %r66, %r89;
	selp.f32 	%f160, 0f00000000, %f158, %p18;
	mul.lo.s32 	%r94, %r89, %r6;
	cvt.s64.s32 	%rd67, %r94;
	add.s64 	%rd68, %rd2, %rd67;
	mul.lo.s32 	%r95, %r88, 3;
	mul.wide.s32 	%rd69, %r95, 4;
	add.s64 	%rd70, %rd68, %rd69;
	mul.lo.s32 	%r96, %r91, 3;
	mul.wide.s32 	%rd71, %r96, 4;
	add.s64 	%rd72, %rd68, %rd71;
	mul.lo.s32 	%r97, %r93, %r6;
	cvt.s64.s32 	%rd73, %r97;
	add.s64 	%rd74, %rd2, %rd73;
	add.s64 	%rd75, %rd74, %rd69;
	add.s64 	%rd76, %rd74, %rd71;
	ld.global.f32 	%f161, [%rd70+8];
	sub.f32 	%f162, %f109, %f159;
	mul.f32 	%f163, %f162, %f161;
	sub.f32 	%f164, %f109, %f160;
	ld.global.f32 	%f165, [%rd72+8];
	mul.f32 	%f166, %f159, %f165;
	mul.f32 	%f167, %f164, %f166;
	fma.rn.f32 	%f168, %f164, %f163, %f167;
	ld.global.f32 	%f169, [%rd75+8];
	mul.f32 	%f170, %f162, %f169;
	fma.rn.f32 	%f171, %f160, %f170, %f168;
	ld.global.f32 	%f172, [%rd76+8];
	mul.f32 	%f173, %f159, %f172;
	fma.rn.f32 	%f174, %f160, %f173, %f171;
	st.global.f32 	[%rd56+8], %f174;
$L__BB8_8:
	ret;

}
	// .globl	_Z34nppiWarpPerspective_32s_C3R_kernelPKi8NppiSizei8NppiRectPiiS2_dddddddddi
.visible .entry _Z34nppiWarpPerspective_32s_C3R_kernelPKi8NppiSizei8NppiRectPiiS2_dddddddddi(
	.param .u64 .ptr .align 1 _Z34nppiWarpPerspective_32s_C3R_kernelPKi8NppiSizei8NppiRectPiiS2_dddddddddi_param_0,
	.param .align 4 .b8 _Z34nppiWarpPerspective_32s_C3R_kernelPKi8NppiSizei8NppiRectPiiS2_dddddddddi_param_1[8],
	.param .u32 _Z34nppiWarpPerspective_32s_C3R_kernelPKi8NppiSizei8NppiRectPiiS2_dddddddddi_param_2,
	.param .align 4 .b8 _Z34nppiWarpPerspective_32s_C3R_kernelPKi8NppiSizei8NppiRectPiiS2_dddddddddi_param_3[16],
	.param .u64 .ptr .align 1 _Z34nppiWarpPerspective_32s_C3R_kernelPKi8NppiSizei8NppiRectPiiS2_dddddddddi_param_4,
	.param .u32 _Z34nppiWarpPerspective_32s_C3R_kernelPKi8NppiSizei8NppiRectPiiS2_dddddddddi_param_5,
	.param .align 4 .b8 _Z34nppiWarpPerspective_32s_C3R_kernelPKi8NppiSizei8NppiRectPiiS2_dddddddddi_param_6[16],
	.param .f64 _Z34nppiWarpPerspective_32s_C3R_kernelPKi8NppiSizei8NppiRectPiiS2_dddddddddi_param_7,
	.param .f64 _Z34nppiWarpPerspective_32s_C3R_kernelPKi8NppiSizei8NppiRectPiiS2_dddddddddi_param_8,
	.param .f64 _Z34nppiWarpPerspective_32s_C3R_kernelPKi8NppiSizei8NppiRectPiiS2_dddddddddi_param_9,
	.param .f64 _Z34nppiWarpPerspective_32s_C3R_kernelPKi8NppiSizei8NppiRectPiiS2_dddddddddi_param_10,
	.param .f64 _Z34nppiWarpPerspective_32s_C3R_kernelPKi8NppiSizei8NppiRectPiiS2_dddddddddi_param_11,
	.param .f64 _Z34nppiWarpPerspective_32s_C3R_kernelPKi8NppiSizei8NppiRectPiiS2_dddddddddi_param_12,
	.param .f64 _Z34nppiWarpPerspective_32s_C3R_kernelPKi8NppiSizei8NppiRectPiiS2_dddddddddi_param_13,
	.param .f64 _Z34nppiWarpPerspective_32s_C3R_kernelPKi8NppiSizei8NppiRectPiiS2_dddddddddi_param_14,
	.param .f64 _Z34nppiWarpPerspective_32s_C3R_kernelPKi8NppiSizei8NppiRectPiiS2_dddddddddi_param_15,
	.param .u32 _Z34nppiWarpPerspective_32s_C3R_kernelPKi8NppiSizei8NppiRectPiiS2_dddddddddi_param_16
)
{
	.reg .pred 	%p<26>;
	.reg .b32 	%r<82>;
	.reg .b32 	%f<44>;
	.reg .b64 	%rd<40>;
	.reg .b64 	%fd<27>;

	ld.param.u32 	%r24, [_Z34nppiWarpPerspective_32s_C3R_kernelPKi8NppiSizei8NppiRectPiiS2_dddddddddi_param_6+4];
	ld.param.u32 	%r23, [_Z34nppiWarpPerspective_32s_C3R_kernelPKi8NppiSizei8NppiRectPiiS2_dddddddddi_param_6];
	ld.param.u32 	%r1, [_Z34nppiWarpPerspective_32s_C3R_kernelPKi8NppiSizei8NppiRectPiiS2_dddddddddi_param_1];
	ld.param.u32 	%r2, [_Z34nppiWarpPerspective_32s_C3R_kernelPKi8NppiSizei8NppiRectPiiS2_dddddddddi_param_1+4];
	ld.param.u32 	%r25, [_Z34nppiWarpPerspective_32s_C3R_kernelPKi8NppiSizei8NppiRectPiiS2_dddddddddi_param_6+8];
	ld.param.u32 	%r21, [_Z34nppiWarpPerspective_32s_C3R_kernelPKi8NppiSizei8NppiRectPiiS2_dddddddddi_param_2];
	ld.param.u64 	%rd13, [_Z34nppiWarpPerspective_32s_C3R_kernelPKi8NppiSizei8NppiRectPiiS2_dddddddddi_param_4];
	ld.param.u32 	%r22, [_Z34nppiWarpPerspective_32s_C3R_kernelPKi8NppiSizei8NppiRectPiiS2_dddddddddi_param_5];
	ld.param.u32 	%r28, [_Z34nppiWarpPerspective_32s_C3R_kernelPKi8NppiSizei8NppiRectPiiS2_dddddddddi_param_6+12];
	ld.param.f64 	%fd4, [_Z34nppiWarpPerspective_32s_C3R_kernelPKi8NppiSizei8NppiRectPiiS2_dddddddddi_param_7];
	ld.param.f64 	%fd7, [_Z34nppiWarpPerspective_32s_C3R_kernelPKi8NppiSizei8NppiRectPiiS2_dddddddddi_param_10];
	ld.param.f64 	%fd8, [_Z34nppiWarpPerspective_32s_C3R_kernelPKi8NppiSizei8NppiRectPiiS2_dddddddddi_param_11];
	ld.param.f64 	%fd10, [_Z34nppiWarpPerspective_32s_C3R_kernelPKi8NppiSizei8NppiRectPiiS2_dddddddddi_param_13];
	ld.param.f64 	%fd11, [_Z34nppiWarpPerspective_32s_C3R_kernelPKi8NppiSizei8NppiRectPiiS2_dddddddddi_param_14];
	ld.param.f64 	%fd12, [_Z34nppiWarpPerspective_32s_C3R_kernelPKi8NppiSizei8NppiRectPiiS2_dddddddddi_param_15];
	ld.param.u32 	%r27, [_Z34nppiWarpPerspective_32s_C3R_kernelPKi8NppiSizei8NppiRectPiiS2_dddddddddi_param_16];
	cvta.to.global.u64 	%rd1, %rd13;
	mov.u32 	%r29, %ctaid.x;
	mov.u32 	%r30, %ntid.x;
	mov.u32 	%r31, %tid.x;
	mad.lo.s32 	%r3, %r29, %r30, %r31;
	mov.u32 	%r32, %ctaid.y;
	mov.u32 	%r33, %ntid.y;
	mov.u32 	%r34, %tid.y;
	mad.lo.s32 	%r35, %r32, %r33, %r34;
	setp.ge.s32 	%p3, %r3, %r25;
	setp.ge.s32 	%p4, %r35, %r28;
	or.pred  	%p5, %p3, %p4;
	@%p5 bra 	$L__BB9_21;
	add.s32 	%r36, %r23, %r3;
	add.s32 	%r37, %r24, %r35;
	cvt.rn.f64.s32 	%fd1, %r36;
	cvt.rn.f64.s32 	%fd2, %r37;
	mul.f64 	%fd13, %fd11, %fd2;
	fma.rn.f64 	%fd14, %fd10, %fd1, %fd13;
	add.f64 	%fd3, %fd12, %fd14;
	abs.f64 	%fd15, %fd3;
	setp.geu.f64 	%p6, %fd15, 0d3DDB7CDFD9D7BDBB;
	@%p6 bra 	$L__BB9_3;
	mul.lo.s32 	%r71, %r22, %r35;
	cvt.s64.s32 	%rd35, %r71;
	add.s64 	%rd36, %rd1, %rd35;
	mul.lo.s32 	%r72, %r3, 3;
	mul.wide.s32 	%rd37, %r72, 4;
	add.s64 	%rd38, %rd36, %rd37;
	mov.b32 	%r73, 0;
	st.global.u32 	[%rd38+8], %r73;
	st.global.u32 	[%rd38+4], %r73;
	st.global.u32 	[%rd38], %r73;
	bra.uni 	$L__BB9_21;
$L__BB9_3:
	ld.param.f64 	%fd26, [_Z34nppiWarpPerspective_32s_C3R_kernelPKi8NppiSizei8NppiRectPiiS2_dddddddddi_param_12];
	ld.param.f64 	%fd25, [_Z34nppiWarpPerspective_32s_C3R_kernelPKi8NppiSizei8NppiRectPiiS2_dddddddddi_param_9];
	ld.param.f64 	%fd24, [_Z34nppiWarpPerspective_32s_C3R_kernelPKi8NppiSizei8NppiRectPiiS2_dddddddddi_param_8];
	ld.param.u64 	%rd39, [_Z34nppiWarpPerspective_32s_C3R_kernelPKi8NppiSizei8NppiRectPiiS2_dddddddddi_param_0];
	cvta.to.global.u64 	%rd14, %rd39;
	mul.f64 	%fd16, %fd24, %fd2;
	fma.rn.f64 	%fd17, %fd4, %fd1, %fd16;
	add.f64 	%fd18, %fd25, %fd17;
	div.rn.f64 	%fd19, %fd18, %fd3;
	mul.f64 	%fd20, %fd8, %fd2;
	fma.rn.f64 	%fd21, %fd7, %fd1, %fd20;
	add.f64 	%fd22, %fd26, %fd21;
	div.rn.f64 	%fd23, %fd22, %fd3;
	cvt.rn.f32.f64 	%f5, %fd19;
	cvt.rn.f32.f64 	%f6, %fd23;
	cvt.rmi.f32.f32 	%f7, %f5;
	cvt.rzi.s32.f32 	%r38, %f7;
	cvt.rmi.f32.f32 	%f8, %f6;
	cvt.rzi.s32.f32 	%r40, %f8;
	add.s32 	%r42, %r38, 1;
	add.s32 	%r43, %r40, 1;
	cvt.rn.f32.s32 	%f9, %r38;
	sub.f32 	%f1, %f5, %f9;
	cvt.rn.f32.s32 	%f10, %r40;
	sub.f32 	%f2, %f6, %f10;
	or.b32  	%r44, %r38, %r40;
	setp.lt.s32 	%p7, %r42, %r1;
	setp.gt.s32 	%p8, %r44, -1;
	setp.lt.s32 	%p9, %r43, %r2;
	and.pred  	%p10, %p7, %p9;
	and.pred  	%p1, %p10, %p8;
	mul.lo.s32 	%r45, %r40, %r21;
	cvt.s64.s32 	%rd15, %r45;
	add.s64 	%rd2, %rd14, %rd15;
	mul.lo.s32 	%r5, %r38, 3;
	add.s32 	%r6, %r5, 3;
	cvt.s64.s32 	%rd3, %r21;
	mov.f32 	%f11, 0f3F800000;
	sub.f32 	%f3, %f11, %f1;
	sub.f32 	%f4, %f11, %f2;
	add.f32 	%f12, %f5, 0f3F000000;
	cvt.rzi.s32.f32 	%r46, %f12;
	add.f32 	%f13, %f6, 0f3F000000;
	cvt.rzi.s32.f32 	%r47, %f13;
	setp.gt.s32 	%p11, %r46, -1;
	setp.lt.s32 	%p12, %r46, %r1;
	and.pred  	%p13, %p11, %p12;
	setp.gt.s32 	%p14, %r47, -1;
	setp.lt.s32 	%p15, %r47, %r2;
	and.pred  	%p16, %p14, %p15;
	and.pred  	%p2, %p13, %p16;
	mul.lo.s32 	%r48, %r47, %r21;
	cvt.s64.s32 	%rd16, %r48;
	add.s64 	%rd4, %rd14, %rd16;
	mul.lo.s32 	%r7, %r46, 3;
	mul.lo.s32 	%r49, %r22, %r35;
	cvt.s64.s32 	%rd17, %r49;
	add.s64 	%rd5, %rd1, %rd17;
	mul.lo.s32 	%r8, %r3, 3;
	setp.eq.s32 	%p18, %r27, 2;
	@%p18 bra 	$L__BB9_10;
	setp.ne.s32 	%p19, %r27, 1;
	@%p19 bra 	$L__BB9_15;
	mul.wide.u32 	%rd31, %r7, 4;
	add.s64 	%rd6, %rd4, %rd31;
	mov.b32 	%r78, 0;
	not.pred 	%p22, %p2;
	@%p22 bra 	$L__BB9_7;
	ld.global.u32 	%r78, [%rd6];
$L__BB9_7:
	mul.wide.s32 	%rd32, %r8, 4;
	add.s64 	%rd7, %rd5, %rd32;
	st.global.u32 	[%rd7], %r78;
	@%p22 bra 	$L__BB9_9;
	ld.global.u32 	%r67, [%rd6+4];
	st.global.u32 	[%rd7+4], %r67;
	ld.global.u32 	%r11, [%rd6+8];
	st.global.u32 	[%rd7+8], %r11;
	bra.uni 	$L__BB9_21;
$L__BB9_9:
	mov.b32 	%r66, 0;
	st.global.u32 	[%rd7+4], %r66;
	st.global.u32 	[%rd7+8], %r66;
	bra.uni 	$L__BB9_21;
$L__BB9_10:
	add.s64 	%rd8, %rd2, %rd3;
	mov.b32 	%r79, 0;
	not.pred 	%p20, %p1;
	@%p20 bra 	$L__BB9_12;
	mul.wide.u32 	%rd18, %r5, 4;
	add.s64 	%rd19, %rd2, %rd18;
	mul.wide.u32 	%rd20, %r6, 4;
	add.s64 	%rd21, %rd2, %rd20;
	add.s64 	%rd22, %rd8, %rd18;
	add.s64 	%rd23, %rd8, %rd20;
	ld.global.u32 	%r51, [%rd19];
	cvt.rn.f32.s32 	%f14, %r51;
	ld.global.u32 	%r52, [%rd21];
	cvt.rn.f32.s32 	%f15, %r52;
	mul.f32 	%f16, %f1, %f15;
	fma.rn.f32 	%f17, %f3, %f14, %f16;
	ld.global.u32 	%r53, [%rd22];
	cvt.rn.f32.s32 	%f18, %r53;
	ld.global.u32 	%r54, [%rd23];
	cvt.rn.f32.s32 	%f19, %r54;
	mul.f32 	%f20, %f1, %f19;
	fma.rn.f32 	%f21, %f3, %f18, %f20;
	mul.f32 	%f22, %f2, %f21;
	fma.rn.f32 	%f23, %f4, %f17, %f22;
	cvt.rzi.s32.f32 	%r79, %f23;
$L__BB9_12:
	mul.wide.s32 	%rd24, %r8, 4;
	add.s64 	%rd9, %rd5, %rd24;
	st.global.u32 	[%rd9], %r79;
	@%p20 bra 	$L__BB9_14;
	mul.wide.u32 	%rd25, %r5, 4;
	add.s64 	%rd26, %rd2, %rd25;
	mul.wide.u32 	%rd27, %r6, 4;
	add.s64 	%rd28, %rd2, %rd27;
	add.s64 	%rd29, %rd8, %rd25;
	add.s64 	%rd30, %rd8, %rd27;
	ld.global.u32 	%r56, [%rd26+4];
	cvt.rn.f32.s32 	%f24, %r56;
	ld.global.u32 	%r57, [%rd28+4];
	cvt.rn.f32.s32 	%f25, %r57;
	mul.f32 	%f26, %f1, %f25;
	fma.rn.f32 	%f27, %f3, %f24, %f26;
	ld.global.u32 	%r58, [%rd29+4];
	cvt.rn.f32.s32 	%f28, %r58;
	ld.global.u32 	%r59, [%rd30+4];
	cvt.rn.f32.s32 	%f29, %r59;
	mul.f32 	%f30, %f1, %f29;
	fma.rn.f32 	%f31, %f3, %f28, %f30;
	mul.f32 	%f32, %f2, %f31;
	fma.rn.f32 	%f33, %f4, %f27, %f32;
	cvt.rzi.s32.f32 	%r60, %f33;
	st.global.u32 	[%rd9+4], %r60;
	ld.global.u32 	%r61, [%rd26+8];
	cvt.rn.f32.s32 	%f34, %r61;
	ld.global.u32 	%r62, [%rd28+8];
	cvt.rn.f32.s32 	%f35, %r62;
	mul.f32 	%f36, %f1, %f35;
	fma.rn.f32 	%f37, %f3, %f34, %f36;
	ld.global.u32 	%r63, [%rd29+8];
	cvt.rn.f32.s32 	%f38, %r63;
	ld.global.u32 	%r64, [%rd30+8];
	cvt.rn.f32.s32 	%f39, %r64;
	mul.f32 	%f40, %f1, %f39;
	fma.rn.f32 	%f41, %f3, %f38, %f40;
	mul.f32 	%f42, %f2, %f41;
	fma.rn.f32 	%f43, %f4, %f37, %f42;
	cvt.rzi.s32.f32 	%r15, %f43;
	st.global.u32 	[%rd9+8], %r15;
	bra.uni 	$L__BB9_21;
$L__BB9_14:
	mov.b32 	%r55, 0;
	st.global.u32 	[%rd9+4], %r55;
	st.global.u32 	[%rd9+8], %r55;
	bra.uni 	$L__BB9_21;
$L__BB9_15:
	mul.wide.u32 	%rd33, %r7, 4;
	add.s64 	%rd10, %rd4, %rd33;
	mov.b32 	%r80, 0;
	not.pred 	%p24, %p2;
	@%p24 bra 	$L__BB9_17;
	ld.global.u32 	%r80, [%rd10];
$L__BB9_17:
	mul.wide.s32 	%rd34, %r8, 4;
	add.s64 	%rd11, %rd5, %rd34;
	st.global.u32 	[%rd11], %r80;
	@%p24 bra 	$L__BB9_19;
	ld.global.u32 	%r70, [%rd10+4];
	st.global.u32 	[%rd11+4], %r70;
	ld.global.u32 	%r81, [%rd10+8];
	bra.uni 	$L__BB9_20;
$L__BB9_19:
	mov.b32 	%r81, 0;
	st.global.u32 	[%rd11+4], %r81;
$L__BB9_20:
	st.global.u32 	[%rd11+8], %r81;
$L__BB9_21:
	ret;

}
	// .globl	_Z34nppiWarpPerspective_32s_C4R_kernelPKi8NppiSizei8NppiRectPiiS2_dddddddddi
.visible .entry _Z34nppiWarpPerspective_32s_C4R_kernelPKi8NppiSizei8NppiRectPiiS2_dddddddddi(
	.param .u64 .ptr .align 1 _Z34nppiWarpPerspective_32s_C4R_kernelPKi8NppiSizei8NppiRectPiiS2_dddddddddi_param_0,
	.param .align 4 .b8 _Z34nppiWarpPerspective_32s_C4R_kernelPKi8NppiSizei8NppiRectPiiS2_dddddddddi_param_1[8],
	.param .u32 _Z34nppiWarpPerspective_32s_C4R_kernelPKi8NppiSizei8NppiRectPiiS2_dddddddddi_param_2,
	.param .align 4 .b8 _Z34nppiWarpPerspective_32s_C4R_kernelPKi8NppiSizei8NppiRectPiiS2_dddddddddi_param_3[16],
	.param .u64 .ptr .align 1 _Z34nppiWarpPerspective_32s_C4R_kernelPKi8NppiSizei8NppiRectPiiS2_dddddddddi_param_4,
	.param .u32 _Z34nppiWarpPerspective_32s_C4R_kernelPKi8NppiSizei8NppiRectPiiS2_dddddddddi_param_5,
	.param .align 4 .b8 _Z34nppiWarpPerspective_32s_C4R_kernelPKi8NppiSizei8NppiRectPiiS2_dddddddddi_param_6[16],
	.param .f64 _Z34nppiWarpPerspective_32s_C4R_kernelPKi8NppiSizei8NppiRectPiiS2_dddddddddi_param_7,
	.param .f64 _Z34nppiWarpPerspective_32s_C4R_kernelPKi8NppiSizei8NppiRectPiiS2_dddddddddi_param_8,
	.param .f64 _Z34nppiWarpPerspective_32s_C4R_kernelPKi8NppiSizei8NppiRectPiiS2_dddddddddi_param_9,
	.param .f64 _Z34nppiWarpPerspective_32s_C4R_kernelPKi8NppiSizei8NppiRectPiiS2_dddddddddi_param_10,
	.param .f64 _Z34nppiWarpPerspective_32s_C4R_kernelPKi8NppiSizei8NppiRectPiiS2_dddddddddi_param_11,
	.param .f64 _Z34nppiWarpPerspective_32s_C4R_kernelPKi8NppiSizei8NppiRectPiiS2_dddddddddi_param_12,
	.param .f64 _Z34nppiWarpPerspective_32s_C4R_kernelPKi8NppiSizei8NppiRectPiiS2_dddddddddi_param_13,
	.param .f64 _Z34nppiWarpPerspective_32s_C4R_kernelPKi8NppiSizei8NppiRectPiiS2_dddddddddi_param_14,
	.param .f64 _Z34nppiWarpPerspective_32s_C4R_kernelPKi8NppiSizei8NppiRectPiiS2_dddddddddi_param_15,
	.param .u32 _Z34nppiWarpPerspective_32s_C4R_kernelPKi8NppiSizei8NppiRectPiiS2_dddddddddi_param_16
)
{
	.reg .pred 	%p<29>;
	.reg .b32 	%r<96>;
	.reg .b32 	%f<54>;
	.reg .b64 	%rd<40>;
	.reg .b64 	%fd<27>;

	ld.param.u32 	%r30, [_Z34nppiWarpPerspective_32s_C4R_kernelPKi8NppiSizei8NppiRectPiiS2_dddddddddi_param_6+4];
	ld.param.u32 	%r29, [_Z34nppiWarpPerspective_32s_C4R_kernelPKi8NppiSizei8NppiRectPiiS2_dddddddddi_param_6];
	ld.param.u32 	%r1, [_Z34nppiWarpPerspective_32s_C4R_kernelPKi8NppiSizei8NppiRectPiiS2_dddddddddi_param_1];
	ld.param.u32 	%r2, [_Z34nppiWarpPerspective_32s_C4R_kernelPKi8NppiSizei8NppiRectPiiS2_dddddddddi_param_1+4];
	ld.param.u32 	%r31, [_Z34nppiWarpPerspective_32s_C4R_kernelPKi8NppiSizei8NppiRectPiiS2_dddddddddi_param_6+8];
	ld.param.u32 	%r27, [_Z34nppiWarpPerspective_32s_C4R_kernelPKi8NppiSizei8NppiRectPiiS2_dddddddddi_param_2];
	ld.param.u64 	%rd17, [_Z34nppiWarpPerspective_32s_C4R_kernelPKi8NppiSizei8NppiRectPiiS2_dddddddddi_param_4];
	ld.param.u32 	%r28, [_Z34nppiWarpPerspective_32s_C4R_kernelPKi8NppiSizei8NppiRectPiiS2_dddddddddi_param_5];
	ld.param.u32 	%r34, [_Z34nppiWarpPerspective_32s_C4R_kernelPKi8NppiSizei8NppiRectPiiS2_dddddddddi_param_6+12];
	ld.param.f64 	%fd4, [_Z34nppiWarpPerspective_32s_C4R_kernelPKi8NppiSizei8NppiRectPiiS2_dddddddddi_param_7];
	ld.param.f64 	%fd7, [_Z34nppiWarpPerspective_32s_C4R_kernelPKi8NppiSizei8NppiRectPiiS2_dddddddddi_param_10];
	ld.param.f64 	%fd8, [_Z34nppiWarpPerspective_32s_C4R_kernelPKi8NppiSizei8NppiRectPiiS2_dddddddddi_param_11];
	ld.param.f64 	%fd10, [_Z34nppiWarpPerspective_32s_C4R_kernelPKi8NppiSizei8NppiRectPiiS2_dddddddddi_param_13];
	ld.param.f64 	%fd11, [_Z34nppiWarpPerspective_32s_C4R_kernelPKi8NppiSizei8NppiRectPiiS2_dddddddddi_param_14];
	ld.param.f64 	%fd12, [_Z34nppiWarpPerspective_32s_C4R_kernelPKi8NppiSizei8NppiRectPiiS2_dddddddddi_param_15];
	ld.param.u32 	%r33, [_Z34nppiWarpPerspective_32s_C4R_kernelPKi8NppiSizei8NppiRectPiiS2_dddddddddi_param_16];
	cvta.to.global.u64 	%rd1, %rd17;
	mov.u32 	%r35, %ctaid.x;
	mov.u32 	%r36, %ntid.x;
	mov.u32 	%r37, %tid.x;
	mad.lo.s32 	%r3, %r35, %r36, %r37;
	mov.u32 	%r38, %ctaid.y;
	mov.u32 	%r39, %ntid.y;
	mov.u32 	%r40, %tid.y;
	mad.lo.s32 	%r41, %r38, %r39, %r40;
	setp.ge.s32 	%p3, %r3, %r31;
	setp.ge.s32 	%p4, %r41, %r34;
	or.pred  	%p5, %p3, %p4;
	@%p5 bra 	$L__BB10_29;
	add.s32 	%r42, %r29, %r3;
	add.s32 	%r43, %r30, %r41;
	cvt.rn.f64.s32 	%fd1, %r42;
	cvt.rn.f64.s32 	%fd2, %r43;
	mul.f64 	%fd13, %fd11, %fd2;
	fma.rn.f64 	%fd14, %fd10, %fd1, %fd13;
	add.f64 	%fd3, %fd12, %fd14;
	abs.f64 	%fd15, %fd3;
	setp.geu.f64 	%p6, %fd15, 0d3DDB7CDFD9D7BDBB;
	@%p6 bra 	$L__BB10_3;
	mul.lo.s32 	%r84, %r28, %r41;
	cvt.s64.s32 	%rd35, %r84;
	add.s64 	%rd36, %rd1, %rd35;
	shl.b32 	%r85, %r3, 2;
	mul.wide.s32 	%rd37, %r85, 4;
	add.s64 	%rd38, %rd36, %rd37;
	mov.b32 	%r86, 0;
	st.global.u32 	[%rd38+12], %r86;
	st.global.u32 	[%rd38+8], %r86;
	st.global.u32 	[%rd38+4], %r86;
	st.global.u32 	[%rd38], %r86;
	bra.uni 	$L__BB10_29;
$L__BB10_3:
	ld.param.f64 	%fd26, [_Z34nppiWarpPerspective_32s_C4R_kernelPKi8NppiSizei8NppiRectPiiS2_dddddddddi_param_12];
	ld.param.f64 	%fd25, [_Z34nppiWarpPerspective_32s_C4R_kernelPKi8NppiSizei8NppiRectPiiS2_dddddddddi_param_9];
	ld.param.f64 	%fd24, [_Z34nppiWarpPerspective_32s_C4R_kernelPKi8NppiSizei8NppiRectPiiS2_dddddddddi_param_8];
	ld.param.u64 	%rd39, [_Z34nppiWarpPerspective_32s_C4R_kernelPKi8NppiSizei8NppiRectPiiS2_dddddddddi_param_0];
	cvta.to.global.u64 	%rd18, %rd39;
	mul.f64 	%fd16, %fd24, %fd2;
	fma.rn.f64 	%fd17, %fd4, %fd1, %fd16;
	add.f64 	%fd18, %fd25, %fd17;
	div.rn.f64 	%fd19, %fd18, %fd3;
	mul.f64 	%fd20, %fd8, %fd2;
	fma.rn.f64 	%fd21, %fd7, %fd1, %fd20;
	add.f64 	%fd22, %fd26, %fd21;
	div.rn.f64 	%fd23, %fd22, %fd3;
	cvt.rn.f32.f64 	%f5, %fd19;
	cvt.rn.f32.f64 	%f6, %fd23;
	cvt.rmi.f32.f32 	%f7, %f5;
	cvt.rzi.s32.f32 	%r44, %f7;
	cvt.rmi.f32.f32 	%f8, %f6;
	cvt.rzi.s32.f32 	%r46, %f8;
	add.s32 	%r48, %r44, 1;
	add.s32 	%r49, %r46, 1;
	cvt.rn.f32.s32 	%f9, %r44;
	sub.f32 	%f1, %f5, %f9;
	cvt.rn.f32.s32 	%f10, %r46;
	sub.f32 	%f2, %f6, %f10;
	or.b32  	%r50, %r44, %r46;
	setp.lt.s32 	%p7, %r48, %r1;
	setp.gt.s32 	%p8, %r50, -1;
	setp.lt.s32 	%p9, %r49, %r2;
	and.pred  	%p10, %p7, %p9;
	and.pred  	%p1, %p10, %p8;
	mul.lo.s32 	%r51, %r46, %r27;
	cvt.s64.s32 	%rd19, %r51;
	add.s64 	%rd2, %rd18, %rd19;
	shl.b32 	%r5, %r44, 2;
	shl.b32 	%r6, %r48, 2;
	cvt.s64.s32 	%rd3, %r27;
	mov.f32 	%f11, 0f3F800000;
	sub.f32 	%f3, %f11, %f1;
	sub.f32 	%f4, %f11, %f2;
	add.f32 	%f12, %f5, 0f3F000000;
	cvt.rzi.s32.f32 	%r52, %f12;
	add.f32 	%f13, %f6, 0f3F000000;
	cvt.rzi.s32.f32 	%r53, %f13;
	setp.gt.s32 	%p11, %r52, -1;
	setp.lt.s32 	%p12, %r52, %r1;
	and.pred  	%p13, %p11, %p12;
	setp.gt.s32 	%p14, %r53, -1;
	setp.lt.s32 	%p15, %r53, %r2;
	and.pred  	%p16, %p14, %p15;
	and.pred  	%p2, %p13, %p16;
	mul.lo.s32 	%r54, %r53, %r27;
	cvt.s64.s32 	%rd20, %r54;
	add.s64 	%rd4, %rd18, %rd20;
	shl.b32 	%r7, %r52, 2;
	mul.lo.s32 	%r55, %r28, %r41;
	cvt.s64.s32 	%rd21, %r55;
	add.s64 	%rd5, %rd1, %rd21;
	shl.b32 	%r8, %r3, 2;
	setp.eq.s32 	%p18, %r33, 2;
	@%p18 bra 	$L__BB10_13;
	setp.ne.s32 	%p19, %r33, 1;
	@%p19 bra 	$L__BB10_21;
	mul.wide.u32 	%rd31, %r7, 4;
	add.s64 	%rd6, %rd4, %rd31;
	mov.b32 	%r87, 0;
	not.pred 	%p23, %p2;
	@%p23 bra 	$L__BB10_7;
	ld.global.u32 	%r87, [%rd6];
$L__BB10_7:
	mul.wide.s32 	%rd32, %r8, 4;
	add.s64 	%rd7, %rd5, %rd32;
	st.global.u32 	[%rd7], %r87;
	@%p23 bra 	$L__BB10_9;
	ld.global.u32 	%r78, [%rd6+4];
	st.global.u32 	[%rd7+4], %r78;
	ld.global.u32 	%r88, [%rd6+8];
	bra.uni 	$L__BB10_10;
$L__BB10_9:
	mov.b32 	%r88, 0;
	st.global.u32 	[%rd7+4], %r88;
$L__BB10_10:
	st.global.u32 	[%rd7+8], %r88;
	mov.b32 	%r89, 0;
	@%p23 bra 	$L__BB10_12;
	ld.global.u32 	%r89, [%rd6+12];
$L__BB10_12:
	st.global.u32 	[%rd7+12], %r89;
	bra.uni 	$L__BB10_29;
$L__BB10_13:
	add.s64 	%rd8, %rd2, %rd3;
	mov.b32 	%r90, 0;
	not.pred 	%p20, %p1;
	@%p20 bra 	$L__BB10_15;
	mul.wide.u32 	%rd22, %r5, 4;
	add.s64 	%rd23, %rd2, %rd22;
	mul.wide.u32 	%rd24, %r6, 4;
	add.s64 	%rd25, %rd2, %rd24;
	add.s64 	%rd26, %rd8, %rd22;
	add.s64 	%rd27, %rd8, %rd24;
	ld.global.u32 	%r57, [%rd23];
	cvt.rn.f32.s32 	%f14, %r57;
	ld.global.u32 	%r58, [%rd25];
	cvt.rn.f32.s32 	%f15, %r58;
	mul.f32 	%f16, %f1, %f15;
	fma.rn.f32 	%f17, %f3, %f14, %f16;
	ld.global.u32 	%r59, [%rd26];
	cvt.rn.f32.s32 	%f18, %r59;
	ld.global.u32 	%r60, [%rd27];
	cvt.rn.f32.s32 	%f19, %r60;
	mul.f32 	%f20, %f1, %f19;
	fma.rn.f32 	%f21, %f3, %f18, %f20;
	mul.f32 	%f22, %f2, %f21;
	fma.rn.f32 	%f23, %f4, %f17, %f22;
	cvt.rzi.s32.f32 	%r90, %f23;
$L__BB10_15:
	mul.wide.s32 	%rd28, %r8, 4;
	add.s64 	%rd9, %rd5, %rd28;
	st.global.u32 	[%rd9], %r90;
	mul.wide.u32 	%rd29, %r5, 4;
	add.s64 	%rd10, %rd2, %rd29;
	mul.wide.u32 	%rd30, %r6, 4;
	add.s64 	%rd11, %rd2, %rd30;
	add.s64 	%rd12, %rd8, %rd29;
	add.s64 	%rd13, %rd8, %rd30;
	@%p20 bra 	$L__BB10_17;
	ld.global.u32 	%r62, [%rd10+4];
	cvt.rn.f32.s32 	%f24, %r62;
	ld.global.u32 	%r63, [%rd11+4];
	cvt.rn.f32.s32 	%f25, %r63;
	mul.f32 	%f26, %f1, %f25;
	fma.rn.f32 	%f27, %f3, %f24, %f26;
	ld.global.u32 	%r64, [%rd12+4];
	cvt.rn.f32.s32 	%f28, %r64;
	ld.global.u32 	%r65, [%rd13+4];
	cvt.rn.f32.s32 	%f29, %r65;
	mul.f32 	%f30, %f1, %f29;
	fma.rn.f32 	%f31, %f3, %f28, %f30;
	mul.f32 	%f32, %f2, %f31;
	fma.rn.f32 	%f33, %f4, %f27, %f32;
	cvt.rzi.s32.f32 	%r66, %f33;
	st.global.u32 	[%rd9+4], %r66;
	ld.global.u32 	%r67, [%rd10+8];
	cvt.rn.f32.s32 	%f34, %r67;
	ld.global.u32 	%r68, [%rd11+8];
	cvt.rn.f32.s32 	%f35, %r68;
	mul.f32 	%f36, %f1, %f35;
	fma.rn.f32 	%f37, %f3, %f34, %f36;
	ld.global.u32 	%r69, [%rd12+8];
	cvt.rn.f32.s32 	%f38, %r69;
	ld.global.u32 	%r70, [%rd13+8];
	cvt.rn.f32.s32 	%f39, %r70;
	mul.f32 	%f40, %f1, %f39;
	fma.rn.f32 	%f41, %f3, %f38, %f40;
	mul.f32 	%f42, %f2, %f41;
	fma.rn.f32 	%f43, %f4, %f37, %f42;
	cvt.rzi.s32.f32 	%r91, %f43;
	bra.uni 	$L__BB10_18;
$L__BB10_17:
	mov.b32 	%r91, 0;
	st.global.u32 	[%rd9+4], %r91;
$L__BB10_18:
	st.global.u32 	[%rd9+8], %r91;
	mov.b32 	%r92, 0;
	@%p20 bra 	$L__BB10_20;
	ld.global.u32 	%r72, [%rd10+12];
	cvt.rn.f32.s32 	%f44, %r72;
	ld.global.u32 	%r73, [%rd11+12];
	cvt.rn.f32.s32 	%f45, %r73;
	mul.f32 	%f46, %f1, %f45;
	fma.rn.f32 	%f47, %f3, %f44, %f46;
	ld.global.u32 	%r74, [%rd12+12];
	cvt.rn.f32.s32 	%f48, %r74;
	ld.global.u32 	%r75, [%rd13+12];
	cvt.rn.f32.s32 	%f49, %r75;
	mul.f32 	%f50, %f1, %f49;
	fma.rn.f32 	%f51, %f3, %f48, %f50;
	mul.f32 	%f52, %f2, %f51;
	fma.rn.f32 	%f53, %f4, %f47, %f52;
	cvt.rzi.s32.f32 	%r92, %f53;
$L__BB10_20:
	st.global.u32 	[%rd9+12], %r92;
	bra.uni 	$L__BB10_29;
$L__BB10_21:
	mul.wide.u32 	%rd33, %r7, 4;
	add.s64 	%rd14, %rd4, %rd33;
	mov.b32 	%r93, 0;
	not.pred 	%p26, %p2;
	@%p26 bra 	$L__BB10_23;
	ld.global.u32 	%r93, [%rd14];
$L__BB10_23:
	mul.wide.s32 	%rd34, %r8, 4;
	add.s64 	%rd15, %rd5, %rd34;
	st.global.u32 	[%rd15], %r93;
	@%p26 bra 	$L__BB10_25;
	ld.global.u32 	%r82, [%rd14+4];
	st.global.u32 	[%rd15+4], %r82;
	ld.global.u32 	%r94, [%rd14+8];
	bra.uni 	$L__BB10_26;
$L__BB10_25:
	mov.b32 	%r94, 0;
	st.global.u32 	[%rd15+4], %r94;
$L__BB10_26:
	st.global.u32 	[%rd15+8], %r94;
	mov.b32 	%r95, 0;
	@%p26 bra 	$L__BB10_28;
	ld.global.u32 	%r95, [%rd14+12];
$L__BB10_28:
	st.global.u32 	[%rd15+12], %r95;
$L__BB10_29:
	ret;

}
	// .globl	_Z33nppiWarpPerspective_8u_C4R_kernelPKh8NppiSizei8NppiRectPhiS2_dddddddddi
.visible .entry _Z33nppiWarpPerspective_8u_C4R_kernelPKh8NppiSizei8NppiRectPhiS2_dddddddddi(
	.param .u64 .ptr .align 1 _Z33nppiWarpPerspective_8u_C4R_kernelPKh8NppiSizei8NppiRectPhiS2_dddddddddi_param_0,
	.param .align 4 .b8 _Z33nppiWarpPerspective_8u_C4R_kernelPKh8NppiSizei8NppiRectPhiS2_dddddddddi_param_1[8],
	.param .u32 _Z33nppiWarpPerspective_8u_C4R_kernelPKh8NppiSizei8NppiRectPhiS2_dddddddddi_param_2,
	.param .align 4 .b8 _Z33nppiWarpPerspective_8u_C4R_kernelPKh8NppiSizei8NppiRectPhiS2_dddddddddi_param_3[16],
	.param .u64 .ptr .align 1 _Z33nppiWarpPerspective_8u_C4R_kernelPKh8NppiSizei8NppiRectPhiS2_dddddddddi_param_4,
	.param .u32 _Z33nppiWarpPerspective_8u_C4R_kernelPKh8NppiSizei8NppiRectPhiS2_dddddddddi_param_5,
	.param .align 4 .b8 _Z33nppiWarpPerspective_8u_C4R_kernelPKh8NppiSizei8NppiRectPhiS2_dddddddddi_param_6[16],
	.param .f64 _Z33nppiWarpPerspective_8u_C4R_kernelPKh8NppiSizei8NppiRectPhiS2_dddddddddi_param_7,
	.param .f64 _Z33nppiWarpPerspective_8u_C4R_kernelPKh8NppiSizei8NppiRectPhiS2_dddddddddi_param_8,
	.param .f64 _Z33nppiWarpPerspective_8u_C4R_kernelPKh8NppiSizei8NppiRectPhiS2_dddddddddi_param_9,
	.param .f64 _Z33nppiWarpPerspective_8u_C4R_kernelPKh8NppiSizei8NppiRectPhiS2_dddddddddi_param_10,
	.param .f64 _Z33nppiWarpPerspective_8u_C4R_kernelPKh8NppiSizei8NppiRectPhiS2_dddddddddi_param_11,
	.param .f64 _Z33nppiWarpPerspective_8u_C4R_kernelPKh8NppiSizei8NppiRectPhiS2_dddddddddi_param_12,
	.param .f64 _Z33nppiWarpPerspective_8u_C4R_kernelPKh8NppiSizei8NppiRectPhiS2_dddddddddi_param_13,
	.param .f64 _Z33nppiWarpPerspective_8u_C4R_kernelPKh8NppiSizei8NppiRectPhiS2_dddddddddi_param_14,
	.param .f64 _Z33nppiWarpPerspective_8u_C4R_kernelPKh8NppiSizei8NppiRectPhiS2_dddddddddi_param_15,
	.param .u32 _Z33nppiWarpPerspective_8u_C4R_kernelPKh8NppiSizei8NppiRectPhiS2_dddddddddi_param_16
)
{
	.reg .pred 	%p<55>;
	.reg .b16 	%rs<44>;
	.reg .b32 	%r<44>;
	.reg .b32 	%f<122>;
	.reg .b64 	%rd<38>;
	.reg .b64 	%fd<28>;

	ld.param.u32 	%r8, [_Z33nppiWarpPerspective_8u_C4R_kernelPKh8NppiSizei8NppiRectPhiS2_dddddddddi_param_6+4];
	ld.param.u32 	%r7, [_Z33nppiWarpPerspective_8u_C4R_kernelPKh8NppiSizei8NppiRectPhiS2_dddddddddi_param_6];
	ld.param.u32 	%r1, [_Z33nppiWarpPerspective_8u_C4R_kernelPKh8NppiSizei8NppiRectPhiS2_dddddddddi_param_1];
	ld.param.u32 	%r2, [_Z33nppiWarpPerspective_8u_C4R_kernelPKh8NppiSizei8NppiRectPhiS2_dddddddddi_param_1+4];
	ld.param.u32 	%r9, [_Z33nppiWarpPerspective_8u_C4R_kernelPKh8NppiSizei8NppiRectPhiS2_dddddddddi_param_6+8];
	ld.param.u64 	%rd18, [_Z33nppiWarpPerspective_8u_C4R_kernelPKh8NppiSizei8NppiRectPhiS2_dddddddddi_param_0];
	ld.param.u32 	%r5, [_Z33nppiWarpPerspective_8u_C4R_kernelPKh8NppiSizei8NppiRectPhiS2_dddddddddi_param_2];
	ld.param.u64 	%rd19, [_Z33nppiWarpPerspective_8u_C4R_kernelPKh8NppiSizei8NppiRectPhiS2_dddddddddi_param_4];
	ld.param.u32 	%r6, [_Z33nppiWarpPerspective_8u_C4R_kernelPKh8NppiSizei8NppiRectPhiS2_dddddddddi_param_5];
	ld.param.u32 	%r12, [_Z33nppiWarpPerspective_8u_C4R_kernelPKh8NppiSizei8NppiRectPhiS2_dddddddddi_param_6+12];
	ld.param.f64 	%fd7, [_Z33nppiWarpPerspective_8u_C4R_kernelPKh8NppiSizei8NppiRectPhiS2_dddddddddi_param_10];
	ld.param.f64 	%fd8, [_Z33nppiWarpPerspective_8u_C4R_kernelPKh8NppiSizei8NppiRectPhiS2_dddddddddi_param_11];
	ld.param.f64 	%fd10, [_Z33nppiWarpPerspective_8u_C4R_kernelPKh8NppiSizei8NppiRectPhiS2_dddddddddi_param_13];
	ld.param.f64 	%fd11, [_Z33nppiWarpPerspective_8u_C4R_kernelPKh8NppiSizei8NppiRectPhiS2_dddddddddi_param_14];
	ld.param.f64 	%fd12, [_Z33nppiWarpPerspective_8u_C4R_kernelPKh8NppiSizei8NppiRectPhiS2_dddddddddi_param_15];
	ld.param.u32 	%r11, [_Z33nppiWarpPerspective_8u_C4R_kernelPKh8NppiSizei8NppiRectPhiS2_dddddddddi_param_16];
	cvta.to.global.u64 	%rd1, %rd19;
	cvta.to.global.u64 	%rd2, %rd18;
	mov.u32 	%r13, %ctaid.x;
	mov.u32 	%r14, %ntid.x;
	mov.u32 	%r15, %tid.x;
	mad.lo.s32 	%r3, %r13, %r14, %r15;
	mov.u32 	%r16, %ctaid.y;
	mov.u32 	%r17, %ntid.y;
	mov.u32 	%r18, %tid.y;
	mad.lo.s32 	%r19, %r16, %r17, %r18;
	setp.ge.s32 	%p6, %r3, %r9;
	setp.ge.s32 	%p7, %r19, %r12;
	or.pred  	%p8, %p6, %p7;
	@%p8 bra 	$L__BB11_54;
	add.s32 	%r20, %r7, %r3;
	add.s32 	%r21, %r8, %r19;
	cvt.rn.f64.s32 	%fd1, %r20;
	cvt.rn.f64.s32 	%fd2, %r21;
	mul.f64 	%fd13, %fd11, %fd2;
	fma.rn.f64 	%fd14, %fd10, %fd1, %fd13;
	add.f64 	%fd3, %fd12, %fd14;
	abs.f64 	%fd15, %fd3;
	setp.geu.f64 	%p9, %fd15, 0d3DDB7CDFD9D7BDBB;
	@%p9 bra 	$L__BB11_3;
	mul.lo.s32 	%r42, %r6, %r19;
	cvt.s64.s32 	%rd34, %r42;
	shl.b32 	%r43, %r3, 2;
	cvt.s64.s32 	%rd35, %r43;
	add.s64 	%rd36, %rd34, %rd35;
	add.s64 	%rd37, %rd1, %rd36;
	mov.b16 	%rs37, 0;
	st.global.u8 	[%rd37+3], %rs37;
	st.global.u8 	[%rd37+2], %rs37;
	st.global.u8 	[%rd37+1], %rs37;
	st.global.u8 	[%rd37], %rs37;
	bra.uni 	$L__BB11_54;
$L__BB11_3:
	ld.param.f64 	%fd27, [_Z33nppiWarpPerspective_8u_C4R_kernelPKh8NppiSizei8NppiRectPhiS2_dddddddddi_param_12];
	ld.param.f64 	%fd26, [_Z33nppiWarpPerspective_8u_C4R_kernelPKh8NppiSizei8NppiRectPhiS2_dddddddddi_param_9];
	ld.param.f64 	%fd25, [_Z33nppiWarpPerspective_8u_C4R_kernelPKh8NppiSizei8NppiRectPhiS2_dddddddddi_param_8];
	ld.param.f64 	%fd24, [_Z33nppiWarpPerspective_8u_C4R_kernelPKh8NppiSizei8NppiRectPhiS2_dddddddddi_param_7];
	mul.f64 	%fd16, %fd25, %fd2;
	fma.rn.f64 	%fd17, %fd24, %fd1, %fd16;
	add.f64 	%fd18, %fd26, %fd17;
	div.rn.f64 	%fd19, %fd18, %fd3;
	mul.f64 	%fd20, %fd8, %fd2;
	fma.rn.f64 	%fd21, %fd7, %fd1, %fd20;
	add.f64 	%fd22, %fd27, %fd21;
	div.rn.f64 	%fd23, %fd22, %fd3;
	cvt.rn.f32.f64 	%f37, %fd19;
	cvt.rn.f32.f64 	%f38, %fd23;
	cvt.rmi.f32.f32 	%f39, %f37;
	cvt.rzi.s32.f32 	%r22, %f39;
	cvt.rmi.f32.f32 	%f40, %f38;
	cvt.rzi.s32.f32 	%r24, %f40;
	add.s32 	%r26, %r22, 1;
	add.s32 	%r27, %r24, 1;
	setp.gt.s32 	%p10, %r22, -1;
	setp.lt.s32 	%p11, %r22, %r1;
	and.pred  	%p12, %p10, %p11;
	setp.gt.s32 	%p13, %r22, -2;
	setp.lt.s32 	%p14, %r26, %r1;
	and.pred  	%p15, %p13, %p14;
	setp.gt.s32 	%p16, %r24, -1;
	setp.lt.s32 	%p17, %r24, %r2;
	and.pred  	%p18, %p16, %p17;
	setp.gt.s32 	%p19, %r24, -2;
	setp.lt.s32 	%p20, %r27, %r2;
	and.pred  	%p21, %p19, %p20;
	cvt.rn.f32.s32 	%f41, %r22;
	sub.f32 	%f42, %f37, %f41;
	cvt.rn.f32.s32 	%f43, %r24;
	sub.f32 	%f44, %f38, %f43;
	min.f32 	%f45, %f42, 0f3F800000;
	max.f32 	%f1, %f45, 0f00000000;
	min.f32 	%f46, %f44, 0f3F800000;
	max.f32 	%f2, %f46, 0f00000000;
	and.pred  	%p1, %p12, %p18;
	mul.lo.s32 	%r28, %r24, %r5;
	cvt.s64.s32 	%rd3, %r28;
	shl.b32 	%r29, %r22, 2;
	cvt.u64.u32 	%rd4, %r29;
	and.pred  	%p2, %p15, %p18;
	shl.b32 	%r30, %r26, 2;
	cvt.u64.u32 	%rd5, %r30;
	and.pred  	%p3, %p12, %p21;
	add.s32 	%r31, %r28, %r5;
	cvt.s64.s32 	%rd6, %r31;
	and.pred  	%p4, %p15, %p21;
	mov.f32 	%f47, 0f3F800000;
	sub.f32 	%f3, %f47, %f1;
	sub.f32 	%f4, %f47, %f2;
	mov.b64 	%rd20, %fd19;
	shr.u64 	%rd21, %rd20, 63;
	and.b64  	%rd22, %rd21, 1;
	setp.eq.b64 	%p22, %rd22, 1;
	selp.f32 	%f48, 0fBF000000, 0f3F000000, %p22;
	add.rz.f32 	%f49, %f37, %f48;
	cvt.rzi.f32.f32 	%f50, %f49;
	cvt.rzi.s32.f32 	%r32, %f50;
	mov.b64 	%rd23, %fd23;
	shr.u64 	%rd24, %rd23, 63;
	and.b64  	%rd25, %rd24, 1;
	setp.eq.b64 	%p23, %rd25, 1;
	selp.f32 	%f51, 0fBF000000, 0f3F000000, %p23;
	add.rz.f32 	%f52, %f38, %f51;
	cvt.rzi.f32.f32 	%f53, %f52;
	cvt.rzi.s32.f32 	%r33, %f53;
	setp.gt.s32 	%p24, %r32, -1;
	setp.lt.s32 	%p25, %r32, %r1;
	and.pred  	%p26, %p24, %p25;
	setp.gt.s32 	%p27, %r33, -1;
	setp.lt.s32 	%p28, %r33, %r2;
	and.pred  	%p29, %p27, %p28;
	and.pred  	%p5, %p26, %p29;
	mul.lo.s32 	%r34, %r33, %r5;
	cvt.s64.s32 	%rd26, %r34;
	shl.b32 	%r35, %r32, 2;
	cvt.u64.u32 	%rd27, %r35;
	add.s64 	%rd7, %rd26, %rd27;
	mul.lo.s32 	%r36, %r6, %r19;
	cvt.s64.s32 	%rd28, %r36;
	shl.b32 	%r37, %r3, 2;
	cvt.s64.s32 	%rd29, %r37;
	add.s64 	%rd8, %rd28, %rd29;
	setp.eq.s32 	%p31, %r11, 2;
	@%p31 bra 	$L__BB11_13;
	setp.ne.s32 	%p32, %r11, 1;
	@%p32 bra 	$L__BB11_46;
	add.s64 	%rd9, %rd2, %rd7;
	mov.b16 	%rs38, 0;
	not.pred 	%p49, %p5;
	@%p49 bra 	$L__BB11_7;
	ld.global.u8 	%rs38, [%rd9];
$L__BB11_7:
	add.s64 	%rd10, %rd1, %rd8;
	st.global.u8 	[%rd10], %rs38;
	@%p49 bra 	$L__BB11_9;
	ld.global.u8 	%rs31, [%rd9+1];
	st.global.u8 	[%rd10+1], %rs31;
	ld.global.u8 	%rs39, [%rd9+2];
	bra.uni 	$L__BB11_10;
$L__BB11_9:
	mov.b16 	%rs39, 0;
	st.global.u8 	[%rd10+1], %rs39;
$L__BB11_10:
	st.global.u8 	[%rd10+2], %rs39;
	mov.b16 	%rs40, 0;
	@%p49 bra 	$L__BB11_12;
	ld.global.u8 	%rs40, [%rd9+3];
$L__BB11_12:
	st.global.u8 	[%rd10+3], %rs40;
	bra.uni 	$L__BB11_54;
$L__BB11_13:
	add.s64 	%rd30, %rd3, %rd4;
	add.s64 	%rd11, %rd2, %rd30;
	mov.f32 	%f106, 0f00000000;
	not.pred 	%p33, %p1;
	@%p33 bra 	$L__BB11_15;
	ld.global.u8 	%rs13, [%rd11];
	cvt.rn.f32.u16 	%f106, %rs13;
$L__BB11_15:
	add.s64 	%rd31, %rd5, %rd3;
	add.s64 	%rd12, %rd2, %rd31;
	mov.f32 	%f107, 0f00000000;
	not.pred 	%p34, %p2;
	@%p34 bra 	$L__BB11_17;
	ld.global.u8 	%rs14, [%rd12];
	cvt.rn.f32.u16 	%f107, %rs14;
$L__BB11_17:
	add.s64 	%rd32, %rd6, %rd4;
	add.s64 	%rd13, %rd2, %rd32;
	mov.f32 	%f108, 0f00000000;
	not.pred 	%p35, %p3;
	@%p35 bra 	$L__BB11_19;
	ld.global.u8 	%rs15, [%rd13];
	cvt.rn.f32.u16 	%f108, %rs15;
$L__BB11_19:
	add.s64 	%rd33, %rd6, %rd5;
	add.s64 	%rd14, %rd2, %rd33;
	mov.f32 	%f109, 0f00000000;
	not.pred 	%p36, %p4;
	@%p36 bra 	$L__BB11_21;
	ld.global.u8 	%rs16, [%rd14];
	cvt.rn.f32.u16 	%f109, %rs16;
$L__BB11_21:
	mul.f32 	%f59, %f3, %f106;
	mul.f32 	%f60, %f1, %f107;
	mul.f32 	%f61, %f4, %f60;
	fma.rn.f32 	%f62, %f4, %f59, %f61;
	mul.f32 	%f63, %f3, %f108;
	fma.rn.f32 	%f64, %f2, %f63, %f62;
	mul.f32 	%f65, %f1, %f109;
	fma.rn.f32 	%f66, %f2, %f65, %f64;
	add.f32 	%f67, %f66, 0f3F000000;
	cvt.rzi.u32.f32 	%r38, %f67;
	add.s64 	%rd15, %rd1, %rd8;
	st.global.u8 	[%rd15], %r38;
	mov.f32 	%f110, 0f00000000;
	@%p33 bra 	$L__BB11_23;
	ld.global.u8 	%rs17, [%rd11+1];
	cvt.rn.f32.u16 	%f110, %rs17;
$L__BB11_23:
	mov.f32 	%f111, 0f00000000;
	@%p34 bra 	$L__BB11_25;
	ld.global.u8 	%rs18, [%rd12+1];
	cvt.rn.f32.u16 	%f111, %rs18;
$L__BB11_25:
	mov.f32 	%f112, 0f00000000;
	@%p35 bra 	$L__BB11_27;
	ld.global.u8 	%rs19, [%rd13+1];
	cvt.rn.f32.u16 	%f112, %rs19;
$L__BB11_27:
	mov.f32 	%f113, 0f00000000;
	@%p36 bra 	$L__BB11_29;
	ld.global.u8 	%rs20, [%rd14+1];
	cvt.rn.f32.u16 	%f113, %rs20;
$L__BB11_29:
	mul.f32 	%f72, %f3, %f110;
	mul.f32 	%f73, %f1, %f111;
	mul.f32 	%f74, %f4, %f73;
	fma.rn.f32 	%f75, %f4, %f72, %f74;
	mul.f32 	%f76, %f3, %f112;
	fma.rn.f32 	%f77, %f2, %f76, %f75;
	mul.f32 	%f78, %f1, %f113;
	fma.rn.f32 	%f79, %f2, %f78, %f77;
	add.f32 	%f80, %f79, 0f3F000000;
	cvt.rzi.u32.f32 	%r39, %f80;
	st.global.u8 	[%rd15+1], %r39;
	mov.f32 	%f114, 0f00000000;
	@%p33 bra 	$L__BB11_31;
	ld.global.u8 	%rs21, [%rd11+2];
	cvt.rn.f32.u16 	%f114, %rs21;
$L__BB11_31:
	mov.f32 	%f115, 0f00000000;
	@%p34 bra 	$L__BB11_33;
	ld.global.u8 	%rs22, [%rd12+2];
	cvt.rn.f32.u16 	%f115, %rs22;
$L__BB11_33:
	mov.f32 	%f116, 0f00000000;
	@%p35 bra 	$L__BB11_35;
	ld.global.u8 	%rs23, [%rd13+2];
	cvt.rn.f32.u16 	%f116, %rs23;
$L__BB11_35:
	mov.f32 	%f117, 0f00000000;
	@%p36 bra 	$L__BB11_37;
	ld.global.u8 	%rs24, [%rd14+2];
	cvt.rn.f32.u16 	%f117, %rs24;
$L__BB11_37:
	mul.f32 	%f85, %f3, %f114;
	mul.f32 	%f86, %f1, %f115;
	mul.f32 	%f87, %f4, %f86;
	fma.rn.f32 	%f88, %f4, %f85, %f87;
	mul.f32 	%f89, %f3, %f116;
	fma.rn.f32 	%f90, %f2, %f89, %f88;
	mul.f32 	%f91, %f1, %f117;
	fma.rn.f32 	%f92, %f2, %f91, %f90;
	add.f32 	%f93, %f92, 0f3F000000;
	cvt.rzi.u32.f32 	%r40, %f93;
	st.global.u8 	[%rd15+2], %r40;
	mov.f32 	%f118, 0f00000000;
	@%p33 bra 	$L__BB11_39;
	ld.global.u8 	%rs25, [%rd11+3];
	cvt.rn.f32.u16 	%f118, %rs25;
$L__BB11_39:
	mov.f32 	%f119, 0f00000000;
	@%p34 bra 	$L__BB11_41;
	ld.global.u8 	%rs26, [%rd12+3];
	cvt.rn.f32.u16 	%f119, %rs26;
$L__BB11_41:
	mov.f32 	%f120, 0f00000000;
	@%p35 bra 	$L__BB11_43;
	ld.global.u8 	%rs27, [%rd13+3];
	cvt.rn.f32.u16 	%f120, %rs27;
$L__BB11_43:
	mov.f32 	%f121, 0f00000000;
	@%p36 bra 	$L__BB11_45;
	ld.global.u8 	%rs28, [%rd14+3];
	cvt.rn.f32.u16 	%f121, %rs28;
$L__BB11_45:
	mul.f32 	%f97, %f3, %f118;
	mul.f32 	%f98, %f1, %f119;
	mul.f32 	%f99, %f4, %f98;
	fma.rn.f32 	%f100, %f4, %f97, %f99;
	mul.f32 	%f101, %f3, %f120;
	fma.rn.f32 	%f102, %f2, %f101, %f100;
	mul.f32 	%f103, %f1, %f121;
	fma.rn.f32 	%f104, %f2, %f103, %f102;
	add.f32 	%f105, %f104, 0f3F000000;
	cvt.rzi.u32.f32 	%r41, %f105;
	st.global.u8 	[%rd15+3], %r41;
	bra.uni 	$L__BB11_54;
$L__BB11_46:
	add.s64 	%rd16, %rd2, %rd7;
	mov.b16 	%rs41, 0;
	not.pred 	%p52, %p5;
	@%p52 bra 	$L__BB11_48;
	ld.global.u8 	%rs41, [%rd16];
$L__BB11_48:
	add.s64 	%rd17, %rd1, %rd8;
	st.global.u8 	[%rd17], %rs41;
	@%p52 bra 	$L__BB11_50;
	ld.global.u8 	%rs35, [%rd16+1];
	st.global.u8 	[%rd17+1], %rs35;
	ld.global.u8 	%rs42, [%rd16+2];
	bra.uni 	$L__BB11_51;
$L__BB11_50:
	mov.b16 	%rs42, 0;
	st.global.u8 	[%rd17+1], %rs42;
$L__BB11_51:
	st.global.u8 	[%rd17+2], %rs42;
	mov.b16 	%rs43, 0;
	@%p52 bra 	$L__BB11_53;
	ld.global.u8 	%rs43, [%rd16+3];
$L__BB11_53:
	st.global.u8 	[%rd17+3], %rs43;
$L__BB11_54:
	ret;

}
	// .globl	_Z37nppiWarpPerspectiveBack_8u_C1R_kernelPKh8NppiSizei8NppiRectPhiS2_dddddddddi
.visible .entry _Z37nppiWarpPerspectiveBack_8u_C1R_kernelPKh8NppiSizei8NppiRectPhiS2_dddddddddi(
	.param .u64 .ptr .align 1 _Z37nppiWarpPerspectiveBack_8u_C1R_kernelPKh8NppiSizei8NppiRectPhiS2_dddddddddi_param_0,
	.param .align 4 .b8 _Z37nppiWarpPerspectiveBack_8u_C1R_kernelPKh8NppiSizei8NppiRectPhiS2_dddddddddi_param_1[8],
	.param .u32 _Z37nppiWarpPerspectiveBack_8u_C1R_kernelPKh8NppiSizei8NppiRectPhiS2_dddddddddi_param_2,
	.param .align 4 .b8 _Z37nppiWarpPerspectiveBack_8u_C1R_kernelPKh8NppiSizei8NppiRectPhiS2_dddddddddi_param_3[16],
	.param .u64 .ptr .align 1 _Z37nppiWarpPerspectiveBack_8u_C1R_kernelPKh8NppiSizei8NppiRectPhiS2_dddddddddi_param_4,
	.param .u32 _Z37nppiWarpPerspectiveBack_8u_C1R_kernelPKh8NppiSizei8NppiRectPhiS2_dddddddddi_param_5,
	.param .align 4 .b8 _Z37nppiWarpPerspectiveBack_8u_C1R_kernelPKh8NppiSizei8NppiRectPhiS2_dddddddddi_param_6[16],
	.param .f64 _Z37nppiWarpPerspectiveBack_8u_C1R_kernelPKh8NppiSizei8NppiRectPhiS2_dddddddddi_param_7,
	.param .f64 _Z37nppiWarpPerspectiveBack_8u_C1R_kernelPKh8NppiSizei8NppiRectPhiS2_dddddddddi_param_8,
	.param .f64 _Z37nppiWarpPerspectiveBack_8u_C1R_kernelPKh8NppiSizei8NppiRectPhiS2_dddddddddi_param_9,
	.param .f64 _Z37nppiWarpPerspectiveBack_8u_C1R_kernelPKh8NppiSizei8NppiRectPhiS2_dddddddddi_param_10,
	.param .f64 _Z37nppiWarpPerspectiveBack_8u_C1R_kernelPKh8NppiSizei8NppiRectPhiS2_dddddddddi_param_11,
	.param .f64 _Z37nppiWarpPerspectiveBack_8u_C1R_kernelPKh8NppiSizei8NppiRectPhiS2_dddddddddi_param_12,
	.param .f64 _Z37nppiWarpPerspectiveBack_8u_C1R_kernelPKh8NppiSizei8NppiRectPhiS2_dddddddddi_param_13,
	.param .f64 _Z37nppiWarpPerspectiveBack_8u_C1R_kernelPKh8NppiSizei8NppiRectPhiS2_dddddddddi_param_14,
	.param .f64 _Z37nppiWarpPerspectiveBack_8u_C1R_kernelPKh8NppiSizei8NppiRectPhiS2_dddddddddi_param_15,
	.param .u32 _Z37nppiWarpPerspectiveBack_8u_C1R_kernelPKh8NppiSizei8NppiRectPhiS2_dddddddddi_param_16
)
{
	.reg .pred 	%p<34>;
	.reg .b16 	%rs<27>;
	.reg .b32 	%r<73>;
	.reg .b32 	%f<51>;
	.reg .b64 	%rd<49>;
	.reg .b64 	%fd<28>;

	ld.param.u32 	%r20, [_Z37nppiWarpPerspectiveBack_8u_C1R_kernelPKh8NppiSizei8NppiRectPhiS2_dddddddddi_param_6+4];
	ld.param.u32 	%r19, [_Z37nppiWarpPerspectiveBack_8u_C1R_kernelPKh8NppiSizei8NppiRectPhiS2_dddddddddi_param_6];
	ld.param.u32 	%r16, [_Z37nppiWarpPerspectiveBack_8u_C1R_kernelPKh8NppiSizei8NppiRectPhiS2_dddddddddi_param_1+4];
	ld.param.u32 	%r15, [_Z37nppiWarpPerspectiveBack_8u_C1R_kernelPKh8NppiSizei8NppiRectPhiS2_dddddddddi_param_1];
	ld.param.u32 	%r21, [_Z37nppiWarpPerspectiveBack_8u_C1R_kernelPKh8NppiSizei8NppiRectPhiS2_dddddddddi_param_6+8];
	ld.param.u64 	%rd3, [_Z37nppiWarpPerspectiveBack_8u_C1R_kernelPKh8NppiSizei8NppiRectPhiS2_dddddddddi_param_0];
	ld.param.u32 	%r17, [_Z37nppiWarpPerspectiveBack_8u_C1R_kernelPKh8NppiSizei8NppiRectPhiS2_dddddddddi_param_2];
	ld.param.u64 	%rd4, [_Z37nppiWarpPerspectiveBack_8u_C1R_kernelPKh8NppiSizei8NppiRectPhiS2_dddddddddi_param_4];
	ld.param.u32 	%r18, [_Z37nppiWarpPerspectiveBack_8u_C1R_kernelPKh8NppiSizei8NppiRectPhiS2_dddddddddi_param_5];
	ld.param.u32 	%r24, [_Z37nppiWarpPerspectiveBack_8u_C1R_kernelPKh8NppiSizei8NppiRectPhiS2_dddddddddi_param_6+12];
	ld.param.f64 	%fd8, [_Z37nppiWarpPerspectiveBack_8u_C1R_kernelPKh8NppiSizei8NppiRectPhiS2_dddddddddi_param_11];
	ld.param.f64 	%fd9, [_Z37nppiWarpPerspectiveBack_8u_C1R_kernelPKh8NppiSizei8NppiRectPhiS2_dddddddddi_param_12];
	ld.param.f64 	%fd10, [_Z37nppiWarpPerspectiveBack_8u_C1R_kernelPKh8NppiSizei8NppiRectPhiS2_dddddddddi_param_13];
	ld.param.f64 	%fd11, [_Z37nppiWarpPerspectiveBack_8u_C1R_kernelPKh8NppiSizei8NppiRectPhiS2_dddddddddi_param_14];
	ld.param.f64 	%fd12, [_Z37nppiWarpPerspectiveBack_8u_C1R_kernelPKh8NppiSizei8NppiRectPhiS2_dddddddddi_param_15];
	ld.param.u32 	%r23, [_Z37nppiWarpPerspectiveBack_8u_C1R_kernelPKh8NppiSizei8NppiRectPhiS2_dddddddddi_param_16];
	cvta.to.global.u64 	%rd1, %rd4;
	cvta.to.global.u64 	%rd2, %rd3;
	mov.u32 	%r25, %ctaid.x;
	mov.u32 	%r26, %ntid.x;
	mov.u32 	%r27, %tid.x;
	mad.lo.s32 	%r1, %r25, %r26, %r27;
	mov.u32 	%r28, %ctaid.y;
	mov.u32 	%r29, %ntid.y;
	mov.u32 	%r30, %tid.y;
	mad.lo.s32 	%r31, %r28, %r29, %r30;
	setp.ge.s32 	%p1, %r1, %r21;
	setp.ge.s32 	%p2, %r31, %r24;
	or.pred  	%p3, %p1, %p2;
	@%p3 bra 	$L__BB12_15;
	add.s32 	%r32, %r19, %r1;
	add.s32 	%r33, %r20, %r31;
	cvt.rn.f64.s32 	%fd1, %r32;
	cvt.rn.f64.s32 	%fd2, %r33;
	mul.f64 	%fd13, %fd11, %fd2;
	fma.rn.f64 	%fd14, %fd10, %fd1, %fd13;
	add.f64 	%fd3, %fd12, %fd14;
	abs.f64 	%fd15, %fd3;
	setp.geu.f64 	%p4, %fd15, 0d3DDB7CDFD9D7BDBB;
	@%p4 bra 	$L__BB12_3;
	mul.lo.s32 	%r72, %r18, %r31;
	cvt.s64.s32 	%rd45, %r72;
	cvt.s64.s32 	%rd46, %r1;
	add.s64 	%rd47, %rd45, %rd46;
	add.s64 	%rd48, %rd1, %rd47;
	mov.b16 	%rs25, 0;
	st.global.u8 	[%rd48], %rs25;
	bra.uni 	$L__BB12_15;
$L__BB12_3:
	ld.param.f64 	%fd27, [_Z37nppiWarpPerspectiveBack_8u_C1R_kernelPKh8NppiSizei8NppiRectPhiS2_dddddddddi_param_10];
	ld.param.f64 	%fd26, [_Z37nppiWarpPerspectiveBack_8u_C1R_kernelPKh8NppiSizei8NppiRectPhiS2_dddddddddi_param_9];
	ld.param.f64 	%fd25, [_Z37nppiWarpPerspectiveBack_8u_C1R_kernelPKh8NppiSizei8NppiRectPhiS2_dddddddddi_param_8];
	ld.param.f64 	%fd24, [_Z37nppiWarpPerspectiveBack_8u_C1R_kernelPKh8NppiSizei8NppiRectPhiS2_dddddddddi_param_7];
	mul.f64 	%fd16, %fd25, %fd2;
	fma.rn.f64 	%fd17, %fd24, %fd1, %fd16;
	add.f64 	%fd18, %fd26, %fd17;
	div.rn.f64 	%fd19, %fd18, %fd3;
	mul.f64 	%fd20, %fd8, %fd2;
	fma.rn.f64 	%fd21, %fd27, %fd1, %fd20;
	add.f64 	%fd22, %fd9, %fd21;
	div.rn.f64 	%fd23, %fd22, %fd3;
	cvt.rn.f32.f64 	%f1, %fd19;
	cvt.rn.f32.f64 	%f2, %fd23;
	mov.b16 	%rs26, 0;
	setp.eq.s32 	%p5, %r23, 4;
	@%p5 bra 	$L__BB12_11;
	setp.eq.s32 	%p6, %r23, 2;
	@%p6 bra 	$L__BB12_8;
	setp.ne.s32 	%p7, %r23, 1;
	@%p7 bra 	$L__BB12_14;
	add.f32 	%f49, %f1, 0f3F000000;
	cvt.rzi.s32.f32 	%r3, %f49;
	add.f32 	%f50, %f2, 0f3F000000;
	cvt.rzi.s32.f32 	%r4, %f50;
	setp.lt.s32 	%p26, %r3, 0;
	setp.ge.s32 	%p27, %r3, %r15;
	or.pred  	%p28, %p26, %p27;
	setp.lt.s32 	%p29, %r4, 0;
	setp.ge.s32 	%p30, %r4, %r16;
	or.pred  	%p31, %p29, %p30;
	or.pred  	%p33, %p28, %p31;
	@%p33 bra 	$L__BB12_14;
	mul.lo.s32 	%r70, %r4, %r17;
	cvt.s64.s32 	%rd37, %r70;
	cvt.u64.u32 	%rd38, %r3;
	add.s64 	%rd39, %rd37, %rd38;
	add.s64 	%rd40, %rd2, %rd39;
	ld.global.u8 	%rs26, [%rd40];
	bra.uni 	$L__BB12_14;
$L__BB12_8:
	cvt.rmi.f32.f32 	%f26, %f1;
	cvt.rzi.s32.f32 	%r52, %f26;
	cvt.rmi.f32.f32 	%f27, %f2;
	cvt.rzi.s32.f32 	%r53, %f27;
	add.s32 	%r9, %r52, 1;
	add.s32 	%r54, %r53, 1;
	or.b32  	%r55, %r52, %r53;
	setp.lt.s32 	%p17, %r9, %r15;
	setp.gt.s32 	%p18, %r55, -1;
	setp.lt.s32 	%p19, %r54, %r16;
	and.pred  	%p20, %p17, %p19;
	and.pred  	%p21, %p20, %p18;
	@%p21 bra 	$L__BB12_10;
	add.f32 	%f47, %f1, 0f3F000000;
	cvt.rzi.s32.f32 	%r61, %f47;
	add.f32 	%f48, %f2, 0f3F000000;
	cvt.rzi.s32.f32 	%r62, %f48;
	setp.lt.s32 	%p22, %r61, 0;
	setp.lt.s32 	%p23, %r61, %r15;
	add.s32 	%r63, %r15, -1;
	selp.b32 	%r64, %r61, %r63, %p23;
	selp.b32 	%r65, 0, %r64, %p22;
	cvt.s64.s32 	%rd33, %r65;
	setp.lt.s32 	%p24, %r62, 0;
	setp.lt.s32 	%p25, %r62, %r16;
	add.s32 	%r66, %r16, -1;
	selp.b32 	%r67, %r62, %r66, %p25;
	selp.b32 	%r68, 0, %r67, %p24;
	mul.lo.s32 	%r69, %r68, %r17;
	cvt.s64.s32 	%rd34, %r69;
	add.s64 	%rd35, %rd34, %rd33;
	add.s64 	%rd36, %rd2, %rd35;
	ld.global.u8 	%rs26, [%rd36];
	bra.uni 	$L__BB12_14;
$L__BB12_10:
	cvt.rn.f32.s32 	%f28, %r52;
	sub.f32 	%f29, %f1, %f28;
	cvt.rn.f32.s32 	%f30, %r53;
	sub.f32 	%f31, %f2, %f30;
	mul.lo.s32 	%r56, %r53, %r17;
	cvt.s64.s32 	%rd21, %r56;
	cvt.u64.u32 	%rd22, %r52;
	add.s64 	%rd23, %rd21, %rd22;
	add.s64 	%rd24, %rd2, %rd23;
	cvt.u64.u32 	%rd25, %r9;
	add.s64 	%rd26, %rd21, %rd25;
	add.s64 	%rd27, %rd2, %rd26;
	add.s32 	%r57, %r56, %r17;
	cvt.s64.s32 	%rd28, %r57;
	add.s64 	%rd29, %rd28, %rd22;
	add.s64 	%rd30, %rd2, %rd29;
	add.s64 	%rd31, %rd28, %rd25;
	add.s64 	%rd32, %rd2, %rd31;
	ld.global.u8 	%rs16, [%rd24];
	cvt.rn.f32.u16 	%f32, %rs16;
	mov.f32 	%f33, 0f3F800000;
	sub.f32 	%f34, %f33, %f29;
	ld.global.u8 	%rs17, [%rd27];
	cvt.rn.f32.u16 	%f35, %rs17;
	mul.f32 	%f36, %f29, %f35;
	fma.rn.f32 	%f37, %f34, %f32, %f36;
	cvt.rzi.u32.f32 	%r58, %f37;
	cvt.u16.u32 	%rs18, %r58;
	and.b16  	%rs19, %rs18, 255;
	ld.global.u8 	%rs20, [%rd30];
	cvt.rn.f32.u16 	%f38, %rs20;
	ld.global.u8 	%rs21, [%rd32];
	cvt.rn.f32.u16 	%f39, %rs21;
	mul.f32 	%f40, %f29, %f39;
	fma.rn.f32 	%f41, %f34, %f38, %f40;
	cvt.rzi.u32.f32 	%r59, %f41;
	cvt.u16.u32 	%rs22, %r59;
	and.b16  	%rs23, %rs22, 255;
	cvt.rn.f32.u16 	%f42, %rs19;
	sub.f32 	%f43, %f33, %f31;
	cvt.rn.f32.u16 	%f44, %rs23;
	mul.f32 	%f45, %f31, %f44;
	fma.rn.f32 	%f46, %f43, %f42, %f45;
	cvt.rzi.u32.f32 	%r60, %f46;
	cvt.u16.u32 	%rs26, %r60;
	bra.uni 	$L__BB12_14;
$L__BB12_11:
	cvt.rmi.f32.f32 	%f3, %f1;
	cvt.rzi.s32.f32 	%r34, %f3;
	cvt.rmi.f32.f32 	%f4, %f2;
	cvt.rzi.s32.f32 	%r35, %f4;
	add.s32 	%r14, %r34, 1;
	add.s32 	%r36, %r35, 1;
	or.b32  	%r37, %r34, %r35;
	setp.lt.s32 	%p8, %r14, %r15;
	setp.gt.s32 	%p9, %r37, -1;
	setp.lt.s32 	%p10, %r36, %r16;
	and.pred  	%p11, %p8, %p10;
	and.pred  	%p12, %p11, %p9;
	@%p12 bra 	$L__BB12_13;
	add.f32 	%f24, %f1, 0f3F000000;
	cvt.rzi.s32.f32 	%r43, %f24;
	add.f32 	%f25, %f2, 0f3F000000;
	cvt.rzi.s32.f32 	%r44, %f25;
	setp.lt.s32 	%p13, %r43, 0;
	setp.lt.s32 	%p14, %r43, %r15;
	add.s32 	%r45, %r15, -1;
	selp.b32 	%r46, %r43, %r45, %p14;
	selp.b32 	%r47, 0, %r46, %p13;
	cvt.s64.s32 	%rd17, %r47;
	setp.lt.s32 	%p15, %r44, 0;
	setp.lt.s32 	%p16, %r44, %r16;
	add.s32 	%r48, %r16, -1;
	selp.b32 	%r49, %r44, %r48, %p16;
	selp.b32 	%r50, 0, %r49, %p15;
	mul.lo.s32 	%r51, %r50, %r17;
	cvt.s64.s32 	%rd18, %r51;
	add.s64 	%rd19, %rd18, %rd17;
	add.s64 	%rd20, %rd2, %rd19;
	ld.global.u8 	%rs26, [%rd20];
	bra.uni 	$L__BB12_14;
$L__BB12_13:
	cvt.rn.f32.s32 	%f5, %r34;
	sub.f32 	%f6, %f1, %f5;
	cvt.rn.f32.s32 	%f7, %r35;
	sub.f32 	%f8, %f2, %f7;
	mul.lo.s32 	%r38, %r35, %r17;
	cvt.s64.s32 	%rd5, %r38;
	cvt.u64.u32 	%rd6, %r34;
	add.s64 	%rd7, %rd5, %rd6;
	add.s64 	%rd8, %rd2, %rd7;
	cvt.u64.u32 	%rd9, %r14;
	add.s64 	%rd10, %rd5, %rd9;
	add.s64 	%rd11, %rd2, %rd10;
	add.s32 	%r39, %r38, %r17;
	cvt.s64.s32 	%rd12, %r39;
	add.s64 	%rd13, %rd12, %rd6;
	add.s64 	%rd14, %rd2, %rd13;
	add.s64 	%rd15, %rd12, %rd9;
	add.s64 	%rd16, %rd2, %rd15;
	ld.global.u8 	%rs8, [%rd8];
	cvt.rn.f32.u16 	%f9, %rs8;
	mov.f32 	%f10, 0f3F800000;
	sub.f32 	%f11, %f10, %f6;
	ld.global.u8 	%rs9, [%rd11];
	cvt.rn.f32.u16 	%f12, %rs9;
	mul.f32 	%f13, %f6, %f12;
	fma.rn.f32 	%f14, %f11, %f9, %f13;
	cvt.rzi.u32.f32 	%r40, %f14;
	cvt.u16.u32 	%rs10, %r40;
	and.b16  	%rs11, %rs10, 255;
	ld.global.u8 	%rs12, [%rd14];
	cvt.rn.f32.u16 	%f15, %rs12;
	ld.global.u8 	%rs13, [%rd16];
	cvt.rn.f32.u16 	%f16, %rs13;
	mul.f32 	%f17, %f6, %f16;
	fma.rn.f32 	%f18, %f11, %f15, %f17;
	cvt.rzi.u32.f32 	%r41, %f18;
	cvt.u16.u32 	%rs14, %r41;
	and.b16  	%rs15, %rs14, 255;
	cvt.rn.f32.u16 	%f19, %rs11;
	sub.f32 	%f20, %f10, %f8;
	cvt.rn.f32.u16 	%f21, %rs15;
	mul.f32 	%f22, %f8, %f21;
	fma.rn.f32 	%f23, %f20, %f19, %f22;
	cvt.rzi.u32.f32 	%r42, %f23;
	cvt.u16.u32 	%rs26, %r42;
$L__BB12_14:
	mul.lo.s32 	%r71, %r18, %r31;
	cvt.s64.s32 	%rd41, %r71;
	cvt.s64.s32 	%rd42, %r1;
	add.s64 	%rd43, %rd41, %rd42;
	add.s64 	%rd44, %rd1, %rd43;
	st.global.u8 	[%rd44], %rs26;
$L__BB12_15:
	ret;

}
	// .globl	_Z37nppiWarpPerspectiveBack_8u_C3R_kernelPKh8NppiSizei8NppiRectPhiS2_dddddddddi
.visible .entry _Z37nppiWarpPerspectiveBack_8u_C3R_kernelPKh8NppiSizei8NppiRectPhiS2_dddddddddi(
	.param .u64 .ptr .align 1 _Z37nppiWarpPerspectiveBack_8u_C3R_kernelPKh8NppiSizei8NppiRectPhiS2_dddddddddi_param_0,
	.param .align 4 .b8 _Z37nppiWarpPerspectiveBack_8u_C3R_kernelPKh8NppiSizei8NppiRectPhiS2_dddddddddi_param_1[8],
	.param .u32 _Z37nppiWarpPerspectiveBack_8u_C3R_kernelPKh8NppiSizei8NppiRectPhiS2_dddddddddi_param_2,
	.param .align 4 .b8 _Z37nppiWarpPerspectiveBack_8u_C3R_kernelPKh8NppiSizei8NppiRectPhiS2_dddddddddi_param_3[16],
	.param .u64 .ptr .align 1 _Z37nppiWarpPerspectiveBack_8u_C3R_kernelPKh8NppiSizei8NppiRectPhiS2_dddddddddi_param_4,
	.param .u32 _Z37nppiWarpPerspectiveBack_8u_C3R_kernelPKh8NppiSizei8NppiRectPhiS2_dddddddddi_param_5,
	.param .align 4 .b8 _Z37nppiWarpPerspectiveBack_8u_C3R_kernelPKh8NppiSizei8NppiRectPhiS2_dddddddddi_param_6[16],
	.param .f64 _Z37nppiWarpPerspectiveBack_8u_C3R_kernelPKh8NppiSizei8NppiRectPhiS2_dddddddddi_param_7,
	.param .f64 _Z37nppiWarpPerspectiveBack_8u_C3R_kernelPKh8NppiSizei8NppiRectPhiS2_dddddddddi_param_8,
	.param .f64 _Z37nppiWarpPerspectiveBack_8u_C3R_kernelPKh8NppiSizei8NppiRectPhiS2_dddddddddi_param_9,
	.param .f64 _Z37nppiWarpPerspectiveBack_8u_C3R_kernelPKh8NppiSizei8NppiRectPhiS2_dddddddddi_param_10,
	.param .f64 _Z37nppiWarpPerspectiveBack_8u_C3R_kernelPKh8NppiSizei8NppiRectPhiS2_dddddddddi_param_11,
	.param .f64 _Z37nppiWarpPerspectiveBack_8u_C3R_kernelPKh8NppiSizei8NppiRectPhiS2_dddddddddi_param_12,
	.param .f64 _Z37nppiWarpPerspectiveBack_8u_C3R_kernelPKh8NppiSizei8NppiRectPhiS2_dddddddddi_param_13,
	.param .f64 _Z37nppiWarpPerspectiveBack_8u_C3R_kernelPKh8NppiSizei8NppiRectPhiS2_dddddddddi_param_14,
	.param .f64 _Z37nppiWarpPerspectiveBack_8u_C3R_kernelPKh8NppiSizei8NppiRectPhiS2_dddddddddi_param_15,
	.param .u32 _Z37nppiWarpPerspectiveBack_8u_C3R_kernelPKh8NppiSizei8NppiRectPhiS2_dddddddddi_param_16
)
{
	.reg .pred 	%p<25>;
	.reg .b16 	%rs<38>;
	.reg .b32 	%r<79>;
	.reg .b32 	%f<101>;
	.reg .b64 	%rd<59>;
	.reg .b64 	%fd<28>;

	ld.param.u32 	%r10, [_Z37nppiWarpPerspectiveBack_8u_C3R_kernelPKh8NppiSizei8NppiRectPhiS2_dddddddddi_param_6+4];
	ld.param.u32 	%r9, [_Z37nppiWarpPerspectiveBack_8u_C3R_kernelPKh8NppiSizei8NppiRectPhiS2_dddddddddi_param_6];
	ld.param.u32 	%r1, [_Z37nppiWarpPerspectiveBack_8u_C3R_kernelPKh8NppiSizei8NppiRectPhiS2_dddddddddi_param_1];
	ld.param.u32 	%r2, [_Z37nppiWarpPerspectiveBack_8u_C3R_kernelPKh8NppiSizei8NppiRectPhiS2_dddddddddi_param_1+4];
	ld.param.u32 	%r11, [_Z37nppiWarpPerspectiveBack_8u_C3R_kernelPKh8NppiSizei8NppiRectPhiS2_dddddddddi_param_6+8];
	ld.param.u64 	%rd8, [_Z37nppiWarpPerspectiveBack_8u_C3R_kernelPKh8NppiSizei8NppiRectPhiS2_dddddddddi_param_0];
	ld.param.u32 	%r7, [_Z37nppiWarpPerspectiveBack_8u_C3R_kernelPKh8NppiSizei8NppiRectPhiS2_dddddddddi_param_2];
	ld.param.u64 	%rd9, [_Z37nppiWarpPerspectiveBack_8u_C3R_kernelPKh8NppiSizei8NppiRectPhiS2_dddddddddi_param_4];
	ld.param.u32 	%r8, [_Z37nppiWarpPerspectiveBack_8u_C3R_kernelPKh8NppiSizei8NppiRectPhiS2_dddddddddi_param_5];
	ld.param.u32 	%r14, [_Z37nppiWarpPerspectiveBack_8u_C3R_kernelPKh8NppiSizei8NppiRectPhiS2_dddddddddi_param_6+12];
	ld.param.f64 	%fd8, [_Z37nppiWarpPerspectiveBack_8u_C3R_kernelPKh8NppiSizei8NppiRectPhiS2_dddddddddi_param_11];
	ld.param.f64 	%fd9, [_Z37nppiWarpPerspectiveBack_8u_C3R_kernelPKh8NppiSizei8NppiRectPhiS2_dddddddddi_param_12];
	ld.param.f64 	%fd10, [_Z37nppiWarpPerspectiveBack_8u_C3R_kernelPKh8NppiSizei8NppiRectPhiS2_dddddddddi_param_13];
	ld.param.f64 	%fd11, [_Z37nppiWarpPerspectiveBack_8u_C3R_kernelPKh8NppiSizei8NppiRectPhiS2_dddddddddi_param_14];
	ld.param.f64 	%fd12, [_Z37nppiWarpPerspectiveBack_8u_C3R_kernelPKh8NppiSizei8NppiRectPhiS2_dddddddddi_param_15];
	ld.param.u32 	%r13, [_Z37nppiWarpPerspectiveBack_8u_C3R_kernelPKh8NppiSizei8NppiRectPhiS2_dddddddddi_param_16];
	cvta.to.global.u64 	%rd1, %rd9;
	cvta.to.global.u64 	%rd2, %rd8;
	mov.u32 	%r15, %ctaid.x;
	mov.u32 	%r16, %ntid.x;
	mov.u32 	%r17, %tid.x;
	mad.lo.s32 	%r3, %r15, %r16, %r17;
	mov.u32 	%r18, %ctaid.y;
	mov.u32 	%r19, %ntid.y;
	mov.u32 	%r20, %tid.y;
	mad.lo.s32 	%r21, %r18, %r19, %r20;
	setp.ge.s32 	%p3, %r3, %r11;
	setp.ge.s32 	%p4, %r21, %r14;
	or.pred  	%p5, %p3, %p4;
	@%p5 bra 	$L__BB13_20;
	add.s32 	%r22, %r9, %r3;
	add.s32 	%r23, %r10, %r21;
	cvt.rn.f64.s32 	%fd1, %r22;
	cvt.rn.f64.s32 	%fd2, %r23;
	mul.f64 	%fd13, %fd11, %fd2;
	fma.rn.f64 	%fd14, %fd10, %fd1, %fd13;
	add.f64 	%fd3, %fd12, %fd14;
	abs.f64 	%fd15, %fd3;
	setp.geu.f64 	%p6, %fd15, 0d3DDB7CDFD9D7BDBB;
	@%p6 bra 	$L__BB13_3;
	mul.lo.s32 	%r77, %r8, %r21;
	cvt.s64.s32 	%rd55, %r77;
	mul.lo.s32 	%r78, %r3, 3;
	cvt.s64.s32 	%rd56, %r78;
	add.s64 	%rd57, %rd55, %rd56;
	add.s64 	%rd58, %rd1, %rd57;
	mov.b16 	%rs31, 0;
	st.global.u8 	[%rd58+2], %rs31;
	st.global.u8 	[%rd58+1], %rs31;
	st.global.u8 	[%rd58], %rs31;
	bra.uni 	$L__BB13_20;
$L__BB13_3:
	ld.param.f64 	%fd27, [_Z37nppiWarpPerspectiveBack_8u_C3R_kernelPKh8NppiSizei8NppiRectPhiS2_dddddddddi_param_10];
	ld.param.f64 	%fd26, [_Z37nppiWarpPerspectiveBack_8u_C3R_kernelPKh8NppiSizei8NppiRectPhiS2_dddddddddi_param_9];
	ld.param.f64 	%fd25, [_Z37nppiWarpPerspectiveBack_8u_C3R_kernelPKh8NppiSizei8NppiRectPhiS2_dddddddddi_param_8];
	ld.param.f64 	%fd24, [_Z37nppiWarpPerspectiveBack_8u_C3R_kernelPKh8NppiSizei8NppiRectPhiS2_dddddddddi_param_7];
	mul.f64 	%fd16, %fd25, %fd2;
	fma.rn.f64 	%fd17, %fd24, %fd1, %fd16;
	add.f64 	%fd18, %fd26, %fd17;
	div.rn.f64 	%fd19, %fd18, %fd3;
	mul.f64 	%fd20, %fd8, %fd2;
	fma.rn.f64 	%fd21, %fd27, %fd1, %fd20;
	add.f64 	%fd22, %fd9, %fd21;
	div.rn.f64 	%fd23, %fd22, %fd3;
	cvt.rn.f32.f64 	%f1, %fd23;
	cvt.rn.f32.f64 	%f2, %fd19;
	add.s32 	%r5, %r1, -1;
	add.s32 	%r6, %r2, -1;
	mul.lo.s32 	%r24, %r8, %r21;
	cvt.s64.s32 	%rd10, %r24;
	mul.lo.s32 	%r25, %r3, 3;
	cvt.s64.s32 	%rd11, %r25;
	add.s64 	%rd3, %rd10, %rd11;
	setp.eq.s32 	%p7, %r13, 2;
	@%p7 bra 	$L__BB13_12;
	setp.ne.s32 	%p8, %r13, 1;
	@%p8 bra 	$L__BB13_13;
	mov.f32 	%f87, 0f3F000000;
	copysign.f32 	%f88, %f2, %f87;
	add.rz.f32 	%f89, %f2, %f88;
	cvt.rzi.f32.f32 	%f90, %f89;
	cvt.rzi.s32.f32 	%r59, %f90;
	copysign.f32 	%f91, %f1, %f87;
	add.rz.f32 	%f92, %f1, %f91;
	cvt.rzi.f32.f32 	%f93, %f92;
	cvt.rzi.s32.f32 	%r60, %f93;
	min.s32 	%r62, %r59, %r5;
	max.s32 	%r63, %r62, 0;
	min.s32 	%r64, %r60, %r6;
	max.s32 	%r65, %r64, 0;
	setp.lt.s32 	%p15, %r63, %r1;
	setp.lt.s32 	%p16, %r65, %r2;
	and.pred  	%p1, %p15, %p16;
	mul.lo.s32 	%r66, %r65, %r7;
	mul.lo.s32 	%r67, %r63, 3;
	cvt.s64.s32 	%rd49, %r66;
	cvt.u64.u32 	%rd50, %r67;
	add.s64 	%rd51, %rd50, %rd49;
	add.s64 	%rd4, %rd2, %rd51;
	mov.b16 	%rs32, 0;
	not.pred 	%p17, %p1;
	@%p17 bra 	$L__BB13_7;
	ld.global.u8 	%rs32, [%rd4];
$L__BB13_7:
	add.s64 	%rd5, %rd1, %rd3;
	st.global.u8 	[%rd5], %rs32;
	mov.b16 	%rs33, 0;
	@%p17 bra 	$L__BB13_9;
	ld.global.u8 	%rs33, [%rd4+1];
$L__BB13_9:
	st.global.u8 	[%rd5+1], %rs33;
	mov.b16 	%rs34, 0;
	@%p17 bra 	$L__BB13_11;
	ld.global.u8 	%rs34, [%rd4+2];
$L__BB13_11:
	st.global.u8 	[%rd5+2], %rs34;
	bra.uni 	$L__BB13_20;
$L__BB13_12:
	cvt.rn.f32.s32 	%f3, %r6;
	cvt.rn.f32.s32 	%f4, %r5;
	min.f32 	%f5, %f2, %f4;
	max.f32 	%f6, %f5, 0f00000000;
	min.f32 	%f7, %f1, %f3;
	max.f32 	%f8, %f7, 0f00000000;
	cvt.rmi.f32.f32 	%f9, %f6;
	cvt.rzi.s32.f32 	%r26, %f9;
	cvt.rmi.f32.f32 	%f10, %f8;
	cvt.rzi.s32.f32 	%r27, %f10;
	add.s32 	%r28, %r26, 1;
	min.s32 	%r29, %r28, %r5;
	add.s32 	%r30, %r27, 1;
	min.s32 	%r31, %r30, %r6;
	cvt.rn.f32.s32 	%f11, %r26;
	sub.f32 	%f12, %f6, %f11;
	cvt.rn.f32.s32 	%f13, %r27;
	sub.f32 	%f14, %f8, %f13;
	setp.eq.s32 	%p9, %r5, %r26;
	selp.f32 	%f15, 0f00000000, %f12, %p9;
	setp.eq.s32 	%p10, %r6, %r27;
	selp.f32 	%f16, 0f00000000, %f14, %p10;
	mul.lo.s32 	%r32, %r27, %r7;
	cvt.s64.s32 	%rd12, %r32;
	mul.lo.s32 	%r33, %r26, 3;
	cvt.s64.s32 	%rd13, %r33;
	add.s64 	%rd14, %rd13, %rd12;
	add.s64 	%rd15, %rd2, %rd14;
	mul.lo.s32 	%r34, %r29, 3;
	cvt.s64.s32 	%rd16, %r34;
	add.s64 	%rd17, %rd12, %rd16;
	add.s64 	%rd18, %rd2, %rd17;
	mul.lo.s32 	%r35, %r31, %r7;
	cvt.s64.s32 	%rd19, %r35;
	add.s64 	%rd20, %rd13, %rd19;
	add.s64 	%rd21, %rd2, %rd20;
	add.s64 	%rd22, %rd16, %rd19;
	add.s64 	%rd23, %rd2, %rd22;
	ld.global.u8 	%rs13, [%rd15];
	cvt.rn.f32.u16 	%f17, %rs13;
	mov.f32 	%f18, 0f3F800000;
	sub.f32 	%f19, %f18, %f15;
	mul.f32 	%f20, %f19, %f17;
	sub.f32 	%f21, %f18, %f16;
	ld.global.u8 	%rs14, [%rd18];
	cvt.rn.f32.u16 	%f22, %rs14;
	mul.f32 	%f23, %f15, %f22;
	mul.f32 	%f24, %f21, %f23;
	fma.rn.f32 	%f25, %f21, %f20, %f24;
	ld.global.u8 	%rs15, [%rd21];
	cvt.rn.f32.u16 	%f26, %rs15;
	mul.f32 	%f27, %f19, %f26;
	fma.rn.f32 	%f28, %f16, %f27, %f25;
	ld.global.u8 	%rs16, [%rd23];
	cvt.rn.f32.u16 	%f29, %rs16;
	mul.f32 	%f30, %f15, %f29;
	fma.rn.f32 	%f31, %f16, %f30, %f28;
	add.f32 	%f32, %f31, 0f3F000000;
	cvt.rzi.u32.f32 	%r36, %f32;
	add.s64 	%rd24, %rd1, %rd3;
	st.global.u8 	[%rd24], %r36;
	min.f32 	%f33, %f6, %f4;
	max.f32 	%f34, %f33, 0f00000000;
	min.f32 	%f35, %f8, %f3;
	max.f32 	%f36, %f35, 0f00000000;
	cvt.rmi.f32.f32 	%f37, %f34;
	cvt.rzi.s32.f32 	%r37, %f37;
	cvt.rmi.f32.f32 	%f38, %f36;
	cvt.rzi.s32.f32 	%r38, %f38;
	add.s32 	%r39, %r37, 1;
	min.s32 	%r40, %r39, %r5;
	add.s32 	%r41, %r38, 1;
	min.s32 	%r42, %r41, %r6;
	cvt.rn.f32.s32 	%f39, %r37;
	sub.f32 	%f40, %f34, %f39;
	cvt.rn.f32.s32 	%f41, %r38;
	sub.f32 	%f42, %f36, %f41;
	setp.eq.s32 	%p11, %r5, %r37;
	selp.f32 	%f43, 0f00000000, %f40, %p11;
	setp.eq.s32 	%p12, %r6, %r38;
	selp.f32 	%f44, 0f00000000, %f42, %p12;
	mul.lo.s32 	%r43, %r38, %r7;
	cvt.s64.s32 	%rd25, %r43;
	mul.lo.s32 	%r44, %r37, 3;
	cvt.s64.s32 	%rd26, %r44;
	add.s64 	%rd27, %rd26, %rd25;
	add.s64 	%rd28, %rd2, %rd27;
	mul.lo.s32 	%r45, %r40, 3;
	cvt.s64.s32 	%rd29, %r45;
	add.s64 	%rd30, %rd25, %rd29;
	add.s64 	%rd31, %rd2, %rd30;
	mul.lo.s32 	%r46, %r42, %r7;
	cvt.s64.s32 	%rd32, %r46;
	add.s64 	%rd33, %rd26, %rd32;
	add.s64 	%rd34, %rd2, %rd33;
	add.s64 	%rd35, %rd29, %rd32;
	add.s64 	%rd36, %rd2, %rd35;
	ld.global.u8 	%rs17, [%rd28+1];
	cvt.rn.f32.u16 	%f45, %rs17;
	sub.f32 	%f46, %f18, %f43;
	mul.f32 	%f47, %f46, %f45;
	sub.f32 	%f48, %f18, %f44;
	ld.global.u8 	%rs18, [%rd31+1];
	cvt.rn.f32.u16 	%f49, %rs18;
	mul.f32 	%f50, %f43, %f49;
	mul.f32 	%f51, %f48, %f50;
	fma.rn.f32 	%f52, %f48, %f47, %f51;
	ld.global.u8 	%rs19, [%rd34+1];
	cvt.rn.f32.u16 	%f53, %rs19;
	mul.f32 	%f54, %f46, %f53;
	fma.rn.f32 	%f55, %f44, %f54, %f52;
	ld.global.u8 	%rs20, [%rd36+1];
	cvt.rn.f32.u16 	%f56, %rs20;
	mul.f32 	%f57, %f43, %f56;
	fma.rn.f32 	%f58, %f44, %f57, %f55;
	add.f32 	%f59, %f58, 0f3F000000;
	cvt.rzi.u32.f32 	%r47, %f59;
	st.global.u8 	[%rd24+1], %r47;
	min.f32 	%f60, %f34, %f4;
	max.f32 	%f61, %f60, 0f00000000;
	min.f32 	%f62, %f36, %f3;
	max.f32 	%f63, %f62, 0f00000000;
	cvt.rmi.f32.f32 	%f64, %f61;
	cvt.rzi.s32.f32 	%r48, %f64;
	cvt.rmi.f32.f32 	%f65, %f63;
	cvt.rzi.s32.f32 	%r49, %f65;
	add.s32 	%r50, %r48, 1;
	min.s32 	%r51, %r50, %r5;
	add.s32 	%r52, %r49, 1;
	min.s32 	%r53, %r52, %r6;
	cvt.rn.f32.s32 	%f66, %r48;
	sub.f32 	%f67, %f61, %f66;
	cvt.rn.f32.s32 	%f68, %r49;
	sub.f32 	%f69, %f63, %f68;
	setp.eq.s32 	%p13, %r5, %r48;
	selp.f32 	%f70, 0f00000000, %f67, %p13;
	setp.eq.s32 	%p14, %r6, %r49;
	selp.f32 	%f71, 0f00000000, %f69, %p14;
	mul.lo.s32 	%r54, %r49, %r7;
	cvt.s64.s32 	%rd37, %r54;
	mul.lo.s32 	%r55, %r48, 3;
	cvt.s64.s32 	%rd38, %r55;
	add.s64 	%rd39, %rd38, %rd37;
	add.s64 	%rd40, %rd2, %rd39;
	mul.lo.s32 	%r56, %r51, 3;
	cvt.s64.s32 	%rd41, %r56;
	add.s64 	%rd42, %rd37, %rd41;
	add.s64 	%rd43, %rd2, %rd42;
	mul.lo.s32 	%r57, %r53, %r7;
	cvt.s64.s32 	%rd44, %r57;
	add.s64 	%rd45, %rd38, %rd44;
	add.s64 	%rd46, %rd2, %rd45;
	add.s64 	%rd47, %rd41, %rd44;
	add.s64 	%rd48, %rd2, %rd47;
	ld.global.u8 	%rs21, [%rd40+2];
	cvt.rn.f32.u16 	%f72, %rs21;
	sub.f32 	%f73, %f18, %f70;
	mul.f32 	%f74, %f73, %f72;
	sub.f32 	%f75, %f18, %f71;
	ld.global.u8 	%rs22, [%rd43+2];
	cvt.rn.f32.u16 	%f76, %rs22;
	mul.f32 	%f77, %f70, %f76;
	mul.f32 	%f78, %f75, %f77;
	fma.rn.f32 	%f79, %f75, %f74, %f78;
	ld.global.u8 	%rs23, [%rd46+2];
	cvt.rn.f32.u16 	%f80, %rs23;
	mul.f32 	%f81, %f73, %f80;
	fma.rn.f32 	%f82, %f71, %f81, %f79;
	ld.global.u8 	%rs24, [%rd48+2];
	cvt.rn.f32.u16 	%f83, %rs24;
	mul.f32 	%f84, %f70, %f83;
	fma.rn.f32 	%f85, %f71, %f84, %f82;
	add.f32 	%f86, %f85, 0f3F000000;
	cvt.rzi.u32.f32 	%r58, %f86;
	st.global.u8 	[%rd24+2], %r58;
	bra.uni 	$L__BB13_20;
$L__BB13_13:
	mov.f32 	%f94, 0f3F000000;
	copysign.f32 	%f95, %f2, %f94;
	add.rz.f32 	%f96, %f2, %f95;
	cvt.rzi.f32.f32 	%f97, %f96;
	cvt.rzi.s32.f32 	%r68, %f97;
	copysign.f32 	%f98, %f1, %f94;
	add.rz.f32 	%f99, %f1, %f98;
	cvt.rzi.f32.f32 	%f100, %f99;
	cvt.rzi.s32.f32 	%r69, %f100;
	min.s32 	%r71, %r68, %r5;
	max.s32 	%r72, %r71, 0;
	min.s32 	%r73, %r69, %r6;
	max.s32 	%r74, %r73, 0;
	setp.lt.s32 	%p20, %r72, %r1;
	setp.lt.s32 	%p21, %r74, %r2;
	and.pred  	%p2, %p20, %p21;
	mul.lo.s32 	%r75, %r74, %r7;
	mul.lo.s32 	%r76, %r72, 3;
	cvt.s64.s32 	%rd52, %r75;
	cvt.u64.u32 	%rd53, %r76;
	add.s64 	%rd54, %rd53, %rd52;
	add.s64 	%rd6, %rd2, %rd54;
	mov.b16 	%rs35, 0;
	not.pred 	%p22, %p2;
	@%p22 bra 	$L__BB13_15;
	ld.global.u8 	%rs35, [%rd6];
$L__BB13_15:
	add.s64 	%rd7, %rd1, %rd3;
	st.global.u8 	[%rd7], %rs35;
	mov.b16 	%rs36, 0;
	@%p22 bra 	$L__BB13_17;
	ld.global.u8 	%rs36, [%rd6+1];
$L__BB13_17:
	st.global.u8 	[%rd7+1], %rs36;
	mov.b16 	%rs37, 0;
	@%p22 bra 	$L__BB13_19;
	ld.global.u8 	%rs37, [%rd6+2];
$L__BB13_19:
	st.global.u8 	[%rd7+2], %rs37;
$L__BB13_20:
	ret;

}
	// .globl	_Z37nppiWarpPerspectiveBack_8u_C4R_kernelPKh8NppiSizei8NppiRectPhiS2_dddddddddi
.visible .entry _Z37nppiWarpPerspectiveBack_8u_C4R_kernelPKh8NppiSizei8NppiRectPhiS2_dddddddddi(
	.param .u64 .ptr .align 1 _Z37nppiWarpPerspectiveBack_8u_C4R_kernelPKh8NppiSizei8NppiRectPhiS2_dddddddddi_param_0,
	.param .align 4 .b8 _Z37nppiWarpPerspectiveBack_8u_C4R_kernelPKh8NppiSizei8NppiRectPhiS2_dddddddddi_param_1[8],
	.param .u32 _Z37nppiWarpPerspectiveBack_8u_C4R_kernelPKh8NppiSizei8NppiRectPhiS2_dddddddddi_param_2,
	.param .align 4 .b8 _Z37nppiWarpPerspectiveBack_8u_C4R_kernelPKh8NppiSizei8NppiRectPhiS2_dddddddddi_param_3[16],
	.param .u64 .ptr .align 1 _Z37nppiWarpPerspectiveBack_8u_C4R_kernelPKh8NppiSizei8NppiRectPhiS2_dddddddddi_param_4,
	.param .u32 _Z37nppiWarpPerspectiveBack_8u_C4R_kernelPKh8NppiSizei8NppiRectPhiS2_dddddddddi_param_5,
	.param .align 4 .b8 _Z37nppiWarpPerspectiveBack_8u_C4R_kernelPKh8NppiSizei8NppiRectPhiS2_dddddddddi_param_6[16],
	.param .f64 _Z37nppiWarpPerspectiveBack_8u_C4R_kernelPKh8NppiSizei8NppiRectPhiS2_dddddddddi_param_7,
	.param .f64 _Z37nppiWarpPerspectiveBack_8u_C4R_kernelPKh8NppiSizei8NppiRectPhiS2_dddddddddi_param_8,
	.param .f64 _Z37nppiWarpPerspectiveBack_8u_C4R_kernelPKh8NppiSizei8NppiRectPhiS2_dddddddddi_param_9,
	.param .f64 _Z37nppiWarpPerspectiveBack_8u_C4R_kernelPKh8NppiSizei8NppiRectPhiS2_dddddddddi_param_10,
	.param .f64 _Z37nppiWarpPerspectiveBack_8u_C4R_kernelPKh8NppiSizei8NppiRectPhiS2_dddddddddi_param_11,
	.param .f64 _Z37nppiWarpPerspectiveBack_8u_C4R_kernelPKh8NppiSizei8NppiRectPhiS2_dddddddddi_param_12,
	.param .f64 _Z37nppiWarpPerspectiveBack_8u_C4R_kernelPKh8NppiSizei8NppiRectPhiS2_dddddddddi_param_13,
	.param .f64 _Z37nppiWarpPerspectiveBack_8u_C4R_kernelPKh8NppiSizei8NppiRectPhiS2_dddddddddi_param_14,
	.param .f64 _Z37nppiWarpPerspectiveBack_8u_C4R_kernelPKh8NppiSizei8NppiRectPhiS2_dddddddddi_param_15,
	.param .u32 _Z37nppiWarpPerspectiveBack_8u_C4R_kernelPKh8NppiSizei8NppiRectPhiS2_dddddddddi_param_16
)
{
	.reg .pred 	%p<29>;
	.reg .b16 	%rs<50>;
	.reg .b32 	%r<90>;
	.reg .b32 	%f<128>;
	.reg .b64 	%rd<71>;
	.reg .b64 	%fd<28>;

	ld.param.u32 	%r10, [_Z37nppiWarpPerspectiveBack_8u_C4R_kernelPKh8NppiSizei8NppiRectPhiS2_dddddddddi_param_6+4];
	ld.param.u32 	%r9, [_Z37nppiWarpPerspectiveBack_8u_C4R_kernelPKh8NppiSizei8NppiRectPhiS2_dddddddddi_param_6];
	ld.param.u32 	%r1, [_Z37nppiWarpPerspectiveBack_8u_C4R_kernelPKh8NppiSizei8NppiRectPhiS2_dddddddddi_param_1];
	ld.param.u32 	%r2, [_Z37nppiWarpPerspectiveBack_8u_C4R_kernelPKh8NppiSizei8NppiRectPhiS2_dddddddddi_param_1+4];
	ld.param.u32 	%r11, [_Z37nppiWarpPerspectiveBack_8u_C4R_kernelPKh8NppiSizei8NppiRectPhiS2_dddddddddi_param_6+8];
	ld.param.u64 	%rd8, [_Z37nppiWarpPerspectiveBack_8u_C4R_kernelPKh8NppiSizei8NppiRectPhiS2_dddddddddi_param_0];
	ld.param.u32 	%r7, [_Z37nppiWarpPerspectiveBack_8u_C4R_kernelPKh8NppiSizei8NppiRectPhiS2_dddddddddi_param_2];
	ld.param.u64 	%rd9, [_Z37nppiWarpPerspectiveBack_8u_C4R_kernelPKh8NppiSizei8NppiRectPhiS2_dddddddddi_param_4];
	ld.param.u32 	%r8, [_Z37nppiWarpPerspectiveBack_8u_C4R_kernelPKh8NppiSizei8NppiRectPhiS2_dddddddddi_param_5];
	ld.param.u32 	%r14, [_Z37nppiWarpPerspectiveBack_8u_C4R_kernelPKh8NppiSizei8NppiRectPhiS2_dddddddddi_param_6+12];
	ld.param.f64 	%fd8, [_Z37nppiWarpPerspectiveBack_8u_C4R_kernelPKh8NppiSizei8NppiRectPhiS2_dddddddddi_param_11];
	ld.param.f64 	%fd9, [_Z37nppiWarpPerspectiveBack_8u_C4R_kernelPKh8NppiSizei8NppiRectPhiS2_dddddddddi_param_12];
	ld.param.f64 	%fd10, [_Z37nppiWarpPerspectiveBack_8u_C4R_kernelPKh8NppiSizei8NppiRectPhiS2_dddddddddi_param_13];
	ld.param.f64 	%fd11, [_Z37nppiWarpPerspectiveBack_8u_C4R_kernelPKh8NppiSizei8NppiRectPhiS2_dddddddddi_param_14];
	ld.param.f64 	%fd12, [_Z37nppiWarpPerspectiveBack_8u_C4R_kernelPKh8NppiSizei8NppiRectPhiS2_dddddddddi_param_15];
	ld.param.u32 	%r13, [_Z37nppiWarpPerspectiveBack_8u_C4R_kernelPKh8NppiSizei8NppiRectPhiS2_dddddddddi_param_16];
	cvta.to.global.u64 	%rd1, %rd9;
	cvta.to.global.u64 	%rd2, %rd8;
	mov.u32 	%r15, %ctaid.x;
	mov.u32 	%r16, %ntid.x;
	mov.u32 	%r17, %tid.x;
	mad.lo.s32 	%r3, %r15, %r16, %r17;
	mov.u32 	%r18, %ctaid.y;
	mov.u32 	%r19, %ntid.y;
	mov.u32 	%r20, %tid.y;
	mad.lo.s32 	%r21, %r18, %r19, %r20;
	setp.ge.s32 	%p3, %r3, %r11;
	setp.ge.s32 	%p4, %r21, %r14;
	or.pred  	%p5, %p3, %p4;
	@%p5 bra 	$L__BB14_24;
	add.s32 	%r22, %r9, %r3;
	add.s32 	%r23, %r10, %r21;
	cvt.rn.f64.s32 	%fd1, %r22;
	cvt.rn.f64.s32 	%fd2, %r23;
	mul.f64 	%fd13, %fd11, %fd2;
	fma.rn.f64 	%fd14, %fd10, %fd1, %fd13;
	add.f64 	%fd3, %fd12, %fd14;
	abs.f64 	%fd15, %fd3;
	setp.geu.f64 	%p6, %fd15, 0d3DDB7CDFD9D7BDBB;
	@%p6 bra 	$L__BB14_3;
	mul.lo.s32 	%r88, %r8, %r21;
	cvt.s64.s32 	%rd67, %r88;
	shl.b32 	%r89, %r3, 2;
	cvt.s64.s32 	%rd68, %r89;
	add.s64 	%rd69, %rd67, %rd68;
	add.s64 	%rd70, %rd1, %rd69;
	mov.b16 	%rs41, 0;
	st.global.u8 	[%rd70+3], %rs41;
	st.global.u8 	[%rd70+2], %rs41;
	st.global.u8 	[%rd70+1], %rs41;
	st.global.u8 	[%rd70], %rs41;
	bra.uni 	$L__BB14_24;
$L__BB14_3:
	ld.param.f64 	%fd27, [_Z37nppiWarpPerspectiveBack_8u_C4R_kernelPKh8NppiSizei8NppiRectPhiS2_dddddddddi_param_10];
	ld.param.f64 	%fd26, [_Z37nppiWarpPerspectiveBack_8u_C4R_kernelPKh8NppiSizei8NppiRectPhiS2_dddddddddi_param_9];
	ld.param.f64 	%fd25, [_Z37nppiWarpPerspectiveBack_8u_C4R_kernelPKh8NppiSizei8NppiRectPhiS2_dddddddddi_param_8];
	ld.param.f64 	%fd24, [_Z37nppiWarpPerspectiveBack_8u_C4R_kernelPKh8NppiSizei8NppiRectPhiS2_dddddddddi_param_7];
	mul.f64 	%fd16, %fd25, %fd2;
	fma.rn.f64 	%fd17, %fd24, %fd1, %fd16;
	add.f64 	%fd18, %fd26, %fd17;
	div.rn.f64 	%fd19, %fd18, %fd3;
	mul.f64 	%fd20, %fd8, %fd2;
	fma.rn.f64 	%fd21, %fd27, %fd1, %fd20;
	add.f64 	%fd22, %fd9, %fd21;
	div.rn.f64 	%fd23, %fd22, %fd3;
	cvt.rn.f32.f64 	%f1, %fd23;
	cvt.rn.f32.f64 	%f2, %fd19;
	add.s32 	%r5, %r1, -1;
	add.s32 	%r6, %r2, -1;
	mul.lo.s32 	%r24, %r8, %r21;
	cvt.s64.s32 	%rd10, %r24;
	shl.b32 	%r25, %r3, 2;
	cvt.s64.s32 	%rd11, %r25;
	add.s64 	%rd3, %rd10, %rd11;
	setp.eq.s32 	%p7, %r13, 2;
	@%p7 bra 	$L__BB14_14;
	setp.ne.s32 	%p8, %r13, 1;
	@%p8 bra 	$L__BB14_15;
	mov.f32 	%f114, 0f3F000000;
	copysign.f32 	%f115, %f2, %f114;
	add.rz.f32 	%f116, %f2, %f115;
	cvt.rzi.f32.f32 	%f117, %f116;
	cvt.rzi.s32.f32 	%r70, %f117;
	copysign.f32 	%f118, %f1, %f114;
	add.rz.f32 	%f119, %f1, %f118;
	cvt.rzi.f32.f32 	%f120, %f119;
	cvt.rzi.s32.f32 	%r71, %f120;
	min.s32 	%r73, %r70, %r5;
	max.s32 	%r74, %r73, 0;
	min.s32 	%r75, %r71, %r6;
	max.s32 	%r76, %r75, 0;
	setp.lt.s32 	%p17, %r74, %r1;
	setp.lt.s32 	%p18, %r76, %r2;
	and.pred  	%p1, %p17, %p18;
	mul.lo.s32 	%r77, %r76, %r7;
	shl.b32 	%r78, %r74, 2;
	cvt.s64.s32 	%rd61, %r77;
	cvt.u64.u32 	%rd62, %r78;
	add.s64 	%rd63, %rd62, %rd61;
	add.s64 	%rd4, %rd2, %rd63;
	mov.b16 	%rs42, 0;
	not.pred 	%p19, %p1;
	@%p19 bra 	$L__BB14_7;
	ld.global.u8 	%rs42, [%rd4];
$L__BB14_7:
	add.s64 	%rd5, %rd1, %rd3;
	st.global.u8 	[%rd5], %rs42;
	mov.b16 	%rs43, 0;
	@%p19 bra 	$L__BB14_9;
	ld.global.u8 	%rs43, [%rd4+1];
$L__BB14_9:
	st.global.u8 	[%rd5+1], %rs43;
	mov.b16 	%rs44, 0;
	@%p19 bra 	$L__BB14_11;
	ld.global.u8 	%rs44, [%rd4+2];
$L__BB14_11:
	st.global.u8 	[%rd5+2], %rs44;
	mov.b16 	%rs45, 0;
	@%p19 bra 	$L__BB14_13;
	ld.global.u8 	%rs45, [%rd4+3];
$L__BB14_13:
	st.global.u8 	[%rd5+3], %rs45;
	bra.uni 	$L__BB14_24;
$L__BB14_14:
	cvt.rn.f32.s32 	%f3, %r6;
	cvt.rn.f32.s32 	%f4, %r5;
	min.f32 	%f5, %f2, %f4;
	max.f32 	%f6, %f5, 0f00000000;
	min.f32 	%f7, %f1, %f3;
	max.f32 	%f8, %f7, 0f00000000;
	cvt.rmi.f32.f32 	%f9, %f6;
	cvt.rzi.s32.f32 	%r26, %f9;
	cvt.rmi.f32.f32 	%f10, %f8;
	cvt.rzi.s32.f32 	%r27, %f10;
	add.s32 	%r28, %r26, 1;
	min.s32 	%r29, %r28, %r5;
	add.s32 	%r30, %r27, 1;
	min.s32 	%r31, %r30, %r6;
	cvt.rn.f32.s32 	%f11, %r26;
	sub.f32 	%f12, %f6, %f11;
	cvt.rn.f32.s32 	%f13, %r27;
	sub.f32 	%f14, %f8, %f13;
	setp.eq.s32 	%p9, %r5, %r26;
	selp.f32 	%f15, 0f00000000, %f12, %p9;
	setp.eq.s32 	%p10, %r6, %r27;
	selp.f32 	%f16, 0f00000000, %f14, %p10;
	mul.lo.s32 	%r32, %r27, %r7;
	cvt.s64.s32 	%rd12, %r32;
	shl.b32 	%r33, %r26, 2;
	cvt.s64.s32 	%rd13, %r33;
	add.s64 	%rd14, %rd13, %rd12;
	add.s64 	%rd15, %rd2, %rd14;
	shl.b32 	%r34, %r29, 2;
	cvt.s64.s32 	%rd16, %r34;
	add.s64 	%rd17, %rd12, %rd16;
	add.s64 	%rd18, %rd2, %rd17;
	mul.lo.s32 	%r35, %r31, %r7;
	cvt.s64.s32 	%rd19, %r35;
	add.s64 	%rd20, %rd13, %rd19;
	add.s64 	%rd21, %rd2, %rd20;
	add.s64 	%rd22, %rd16, %rd19;
	add.s64 	%rd23, %rd2, %rd22;
	ld.global.u8 	%rs17, [%rd15];
	cvt.rn.f32.u16 	%f17, %rs17;
	mov.f32 	%f18, 0f3F800000;
	sub.f32 	%f19, %f18, %f15;
	mul.f32 	%f20, %f19, %f17;
	sub.f32 	%f21, %f18, %f16;
	ld.global.u8 	%rs18, [%rd18];
	cvt.rn.f32.u16 	%f22, %rs18;
	mul.f32 	%f23, %f15, %f22;
	mul.f32 	%f24, %f21, %f23;
	fma.rn.f32 	%f25, %f21, %f20, %f24;
	ld.global.u8 	%rs19, [%rd21];
	cvt.rn.f32.u16 	%f26, %rs19;
	mul.f32 	%f27, %f19, %f26;
	fma.rn.f32 	%f28, %f16, %f27, %f25;
	ld.global.u8 	%rs20, [%rd23];
	cvt.rn.f32.u16 	%f29, %rs20;
	mul.f32 	%f30, %f15, %f29;
	fma.rn.f32 	%f31, %f16, %f30, %f28;
	add.f32 	%f32, %f31, 0f3F000000;
	cvt.rzi.u32.f32 	%r36, %f32;
	add.s64 	%rd24, %rd1, %rd3;
	st.global.u8 	[%rd24], %r36;
	min.f32 	%f33, %f6, %f4;
	max.f32 	%f34, %f33, 0f00000000;
	min.f32 	%f35, %f8, %f3;
	max.f32 	%f36, %f35, 0f00000000;
	cvt.rmi.f32.f32 	%f37, %f34;
	cvt.rzi.s32.f32 	%r37, %f37;
	cvt.rmi.f32.f32 	%f38, %f36;
	cvt.rzi.s32.f32 	%r38, %f38;
	add.s32 	%r39, %r37, 1;
	min.s32 	%r40, %r39, %r5;
	add.s32 	%r41, %r38, 1;
	min.s32 	%r42, %r41, %r6;
	cvt.rn.f32.s32 	%f39, %r37;
	sub.f32 	%f40, %f34, %f39;
	cvt.rn.f32.s32 	%f41, %r38;
	sub.f32 	%f42, %f36, %f41;
	setp.eq.s32 	%p11, %r5, %r37;
	selp.f32 	%f43, 0f00000000, %f40, %p11;
	setp.eq.s32 	%p12, %r6, %r38;
	selp.f32 	%f44, 0f00000000, %f42, %p12;
	mul.lo.s32 	%r43, %r38, %r7;
	cvt.s64.s32 	%rd25, %r43;
	shl.b32 	%r44, %r37, 2;
	cvt.s64.s32 	%rd26, %r44;
	add.s64 	%rd27, %rd26, %rd25;
	add.s64 	%rd28, %rd2, %rd27;
	shl.b32 	%r45, %r40, 2;
	cvt.s64.s32 	%rd29, %r45;
	add.s64 	%rd30, %rd25, %rd29;
	add.s64 	%rd31, %rd2, %rd30;
	mul.lo.s32 	%r46, %r42, %r7;
	cvt.s64.s32 	%rd32, %r46;
	add.s64 	%rd33, %rd26, %rd32;
	add.s64 	%rd34, %rd2, %rd33;
	add.s64 	%rd35, %rd29, %rd32;
	add.s64 	%rd36, %rd2, %rd35;
	ld.global.u8 	%rs21, [%rd28+1];
	cvt.rn.f32.u16 	%f45, %rs21;
	sub.f32 	%f46, %f18, %f43;
	mul.f32 	%f47, %f46, %f45;
	sub.f32 	%f48, %f18, %f44;
	ld.global.u8 	%rs22, [%rd31+1];
	cvt.rn.f32.u16 	%f49, %rs22;
	mul.f32 	%f50, %f43, %f49;
	mul.f32 	%f51, %f48, %f50;
	fma.rn.f32 	%f52, %f48, %f47, %f51;
	ld.global.u8 	%rs23, [%rd34+1];
	cvt.rn.f32.u16 	%f53, %rs23;
	mul.f32 	%f54, %f46, %f53;
	fma.rn.f32 	%f55, %f44, %f54, %f52;
	ld.global.u8 	%rs24, [%rd36+1];
	cvt.rn.f32.u16 	%f56, %rs24;
	mul.f32 	%f57, %f43, %f56;
	fma.rn.f32 	%f58, %f44, %f57, %f55;
	add.f32 	%f59, %f58, 0f3F000000;
	cvt.rzi.u32.f32 	%r47, %f59;
	st.global.u8 	[%rd24+1], %r47;
	min.f32 	%f60, %f34, %f4;
	max.f32 	%f61, %f60, 0f00000000;
	min.f32 	%f62, %f36, %f3;
	max.f32 	%f63, %f62, 0f00000000;
	cvt.rmi.f32.f32 	%f64, %f61;
	cvt.rzi.s32.f32 	%r48, %f64;
	cvt.rmi.f32.f32 	%f65, %f63;
	cvt.rzi.s32.f32 	%r49, %f65;
	add.s32 	%r50, %r48, 1;
	min.s32 	%r51, %r50, %r5;
	add.s32 	%r52, %r49, 1;
	min.s32 	%r53, %r52, %r6;
	cvt.rn.f32.s32 	%f66, %r48;
	sub.f32 	%f67, %f61, %f66;
	cvt.rn.f32.s32 	%f68, %r49;
	sub.f32 	%f69, %f63, %f68;
	setp.eq.s32 	%p13, %r5, %r48;
	selp.f32 	%f70, 0f00000000, %f67, %p13;
	setp.eq.s32 	%p14, %r6, %r49;
	selp.f32 	%f71, 0f00000000, %f69, %p14;
	mul.lo.s32 	%r54, %r49, %r7;
	cvt.s64.s32 	%rd37, %r54;
	shl.b32 	%r55, %r48, 2;
	cvt.s64.s32 	%rd38, %r55;
	add.s64 	%rd39, %rd38, %rd37;
	add.s64 	%rd40, %rd2, %rd39;
	shl.b32 	%r56, %r51, 2;
	cvt.s64.s32 	%rd41, %r56;
	add.s64 	%rd42, %rd37, %rd41;
	add.s64 	%rd43, %rd2, %rd42;
	mul.lo.s32 	%r57, %r53, %r7;
	cvt.s64.s32 	%rd44, %r57;
	add.s64 	%rd45, %rd38, %rd44;
	add.s64 	%rd46, %rd2, %rd45;
	add.s64 	%rd47, %rd41, %rd44;
	add.s64 	%rd48, %rd2, %rd47;
	ld.global.u8 	%rs25, [%rd40+2];
	cvt.rn.f32.u16 	%f72, %rs25;
	sub.f32 	%f73, %f18, %f70;
	mul.f32 	%f74, %f73, %f72;
	sub.f32 	%f75, %f18, %f71;
	ld.global.u8 	%rs26, [%rd43+2];
	cvt.rn.f32.u16 	%f76, %rs26;
	mul.f32 	%f77, %f70, %f76;
	mul.f32 	%f78, %f75, %f77;
	fma.rn.f32 	%f79, %f75, %f74, %f78;
	ld.global.u8 	%rs27, [%rd46+2];
	cvt.rn.f32.u16 	%f80, %rs27;
	mul.f32 	%f81, %f73, %f80;
	fma.rn.f32 	%f82, %f71, %f81, %f79;
	ld.global.u8 	%rs28, [%rd48+2];
	cvt.rn.f32.u16 	%f83, %rs28;
	mul.f32 	%f84, %f70, %f83;
	fma.rn.f32 	%f85, %f71, %f84, %f82;
	add.f32 	%f86, %f85, 0f3F000000;
	cvt.rzi.u32.f32 	%r58, %f86;
	st.global.u8 	[%rd24+2], %r58;
	min.f32 	%f87, %f61, %f4;
	max.f32 	%f88, %f87, 0f00000000;
	min.f32 	%f89, %f63, %f3;
	max.f32 	%f90, %f89, 0f00000000;
	cvt.rmi.f32.f32 	%f91, %f88;
	cvt.rzi.s32.f32 	%r59, %f91;
	cvt.rmi.f32.f32 	%f92, %f90;
	cvt.rzi.s32.f32 	%r60, %f92;
	add.s32 	%r61, %r59, 1;
	min.s32 	%r62, %r61, %r5;
	add.s32 	%r63, %r60, 1;
	min.s32 	%r64, %r63, %r6;
	cvt.rn.f32.s32 	%f93, %r59;
	sub.f32 	%f94, %f88, %f93;
	cvt.rn.f32.s32 	%f95, %r60;
	sub.f32 	%f96, %f90, %f95;
	setp.eq.s32 	%p15, %r5, %r59;
	selp.f32 	%f97, 0f00000000, %f94, %p15;
	setp.eq.s32 	%p16, %r6, %r60;
	selp.f32 	%f98, 0f00000000, %f96, %p16;
	mul.lo.s32 	%r65, %r60, %r7;
	cvt.s64.s32 	%rd49, %r65;
	shl.b32 	%r66, %r59, 2;
	cvt.s64.s32 	%rd50, %r66;
	add.s64 	%rd51, %rd50, %rd49;
	add.s64 	%rd52, %rd2, %rd51;
	shl.b32 	%r67, %r62, 2;
	cvt.s64.s32 	%rd53, %r67;
	add.s64 	%rd54, %rd49, %rd53;
	add.s64 	%rd55, %rd2, %rd54;
	mul.lo.s32 	%r68, %r64, %r7;
	cvt.s64.s32 	%rd56, %r68;
	add.s64 	%rd57, %rd50, %rd56;
	add.s64 	%rd58, %rd2, %rd57;
	add.s64 	%rd59, %rd53, %rd56;
	add.s64 	%rd60, %rd2, %rd59;
	ld.global.u8 	%rs29, [%rd52+3];
	cvt.rn.f32.u16 	%f99, %rs29;
	sub.f32 	%f100, %f18, %f97;
	mul.f32 	%f101, %f100, %f99;
	sub.f32 	%f102, %f18, %f98;
	ld.global.u8 	%rs30, [%rd55+3];
	cvt.rn.f32.u16 	%f103, %rs30;
	mul.f32 	%f104, %f97, %f103;
	mul.f32 	%f105, %f102, %f104;
	fma.rn.f32 	%f106, %f102, %f101, %f105;
	ld.global.u8 	%rs31, [%rd58+3];
	cvt.rn.f32.u16 	%f107, %rs31;
	mul.f32 	%f108, %f100, %f107;
	fma.rn.f32 	%f109, %f98, %f108, %f106;
	ld.global.u8 	%rs32, [%rd60+3];
	cvt.rn.f32.u16 	%f110, %rs32;
	mul.f32 	%f111, %f97, %f110;
	fma.rn.f32 	%f112, %f98, %f111, %f109;
	add.f32 	%f113, %f112, 0f3F000000;
	cvt.rzi.u32.f32 	%r69, %f113;
	st.global.u8 	[%rd24+3], %r69;
	bra.uni 	$L__BB14_24;
$L__BB14_15:
	mov.f32 	%f121, 0f3F000000;
	copysign.f32 	%f122, %f2, %f121;
	add.rz.f32 	%f123, %f2, %f122;
	cvt.rzi.f32.f32 	%f124, %f123;
	cvt.rzi.s32.f32 	%r79, %f124;
	copysign.f32 	%f125, %f1, %f121;
	add.rz.f32 	%f126, %f1, %f125;
	cvt.rzi.f32.f32 	%f127, %f126;
	cvt.rzi.s32.f32 	%r80, %f127;
	min.s32 	%r82, %r79, %r5;
	max.s32 	%r83, %r82, 0;
	min.s32 	%r84, %r80, %r6;
	max.s32 	%r85, %r84, 0;
	setp.lt.s32 	%p23, %r83, %r1;
	setp.lt.s32 	%p24, %r85, %r2;
	and.pred  	%p2, %p23, %p24;
	mul.lo.s32 	%r86, %r85, %r7;
	shl.b32 	%r87, %r83, 2;
	cvt.s64.s32 	%rd64, %r86;
	cvt.u64.u32 	%rd65, %r87;
	add.s64 	%rd66, %rd65, %rd64;
	add.s64 	%rd6, %rd2, %rd66;
	mov.b16 	%rs46, 0;
	not.pred 	%p25, %p2;
	@%p25 bra 	$L__BB14_17;
	ld.global.u8 	%rs46, [%rd6];
$L__BB14_17:
	add.s64 	%rd7, %rd1, %rd3;
	st.global.u8 	[%rd7], %rs46;
	mov.b16 	%rs47, 0;
	@%p25 bra 	$L__BB14_19;
	ld.global.u8 	%rs47, [%rd6+1];
$L__BB14_19:
	st.global.u8 	[%rd7+1], %rs47;
	mov.b16 	%rs48, 0;
	@%p25 bra 	$L__BB14_21;
	ld.global.u8 	%rs48, [%rd6+2];
$L__BB14_21:
	st.global.u8 	[%rd7+2], %rs48;
	mov.b16 	%rs49, 0;
	@%p25 bra 	$L__BB14_23;
	ld.global.u8 	%rs49, [%rd6+3];
$L__BB14_23:
	st.global.u8 	[%rd7+3], %rs49;
$L__BB14_24:
	ret;

}
	// .globl	_Z38nppiWarpPerspectiveBack_16u_C1R_kernelPKt8NppiSizei8NppiRectPtiS2_dddddddddi
.visible .entry _Z38nppiWarpPerspectiveBack_16u_C1R_kernelPKt8NppiSizei8NppiRectPtiS2_dddddddddi(
	.param .u64 .ptr .align 1 _Z38nppiWarpPerspectiveBack_16u_C1R_kernelPKt8NppiSizei8NppiRectPtiS2_dddddddddi_param_0,
	.param .align 4 .b8 _Z38nppiWarpPerspectiveBack_16u_C1R_kernelPKt8NppiSizei8NppiRectPtiS2_dddddddddi_param_1[8],
	.param .u32 _Z38nppiWarpPerspectiveBack_16u_C1R_kernelPKt8NppiSizei8NppiRectPtiS2_dddddddddi_param_2,
	.param .align 4 .b8 _Z38nppiWarpPerspectiveBack_16u_C1R_kernelPKt8NppiSizei8NppiRectPtiS2_dddddddddi_param_3[16],
	.param .u64 .ptr .align 1 _Z38nppiWarpPerspectiveBack_16u_C1R_kernelPKt8NppiSizei8NppiRectPtiS2_dddddddddi_param_4,
	.param .u32 _Z38nppiWarpPerspectiveBack_16u_C1R_kernelPKt8NppiSizei8NppiRectPtiS2_dddddddddi_param_5,
	.param .align 4 .b8 _Z38nppiWarpPerspectiveBack_16u_C1R_kernelPKt8NppiSizei8NppiRectPtiS2_dddddddddi_param_6[16],
	.param .f64 _Z38nppiWarpPerspectiveBack_16u_C1R_kernelPKt8NppiSizei8NppiRectPtiS2_dddddddddi_param_7,
	.param .f64 _Z38nppiWarpPerspectiveBack_16u_C1R_kernelPKt8NppiSizei8NppiRectPtiS2_dddddddddi_param_8,
	.param .f64 _Z38nppiWarpPerspectiveBack_16u_C1R_kernelPKt8NppiSizei8NppiRectPtiS2_dddddddddi_param_9,
	.param .f64 _Z38nppiWarpPerspectiveBack_16u_C1R_kernelPKt8NppiSizei8NppiRectPtiS2_dddddddddi_param_10,
	.param .f64 _Z38nppiWarpPerspectiveBack_16u_C1R_kernelPKt8NppiSizei8NppiRectPtiS2_dddddddddi_param_11,
	.param .f64 _Z38nppiWarpPerspectiveBack_16u_C1R_kernelPKt8NppiSizei8NppiRectPtiS2_dddddddddi_param_12,
	.param .f64 _Z38nppiWarpPerspectiveBack_16u_C1R_kernelPKt8NppiSizei8NppiRectPtiS2_dddddddddi_param_13,
	.param .f64 _Z38nppiWarpPerspectiveBack_16u_C1R_kernelPKt8NppiSizei8NppiRectPtiS2_dddddddddi_param_14,
	.param .f64 _Z38nppiWarpPerspectiveBack_16u_C1R_kernelPKt8NppiSizei8NppiRectPtiS2_dddddddddi_param_15,
	.param .u32 _Z38nppiWarpPerspectiveBack_16u_C1R_kernelPKt8NppiSizei8NppiRectPtiS2_dddddddddi_param_16
)
{
	.reg .pred 	%p<34>;
	.reg .b16 	%rs<23>;
	.reg .b32 	%r<71>;
	.reg .b32 	%f<51>;
	.reg .b64 	%rd<45>;
	.reg .b64 	%fd<28>;

	ld.param.u32 	%r20, [_Z38nppiWarpPerspectiveBack_16u_C1R_kernelPKt8NppiSizei8NppiRectPtiS2_dddddddddi_param_6+4];
	ld.param.u32 	%r19, [_Z38nppiWarpPerspectiveBack_16u_C1R_kernelPKt8NppiSizei8NppiRectPtiS2_dddddddddi_param_6];
	ld.param.u32 	%r16, [_Z38nppiWarpPerspectiveBack_16u_C1R_kernelPKt8NppiSizei8NppiRectPtiS2_dddddddddi_param_1+4];
	ld.param.u32 	%r15, [_Z38nppiWarpPerspectiveBack_16u_C1R_kernelPKt8NppiSizei8NppiRectPtiS2_dddddddddi_param_1];
	ld.param.u32 	%r21, [_Z38nppiWarpPerspectiveBack_16u_C1R_kernelPKt8NppiSizei8NppiRectPtiS2_dddddddddi_param_6+8];
	ld.param.u64 	%rd3, [_Z38nppiWarpPerspectiveBack_16u_C1R_kernelPKt8NppiSizei8NppiRectPtiS2_dddddddddi_param_0];
	ld.param.u32 	%r17, [_Z38nppiWarpPerspectiveBack_16u_C1R_kernelPKt8NppiSizei8NppiRectPtiS2_dddddddddi_param_2];
	ld.param.u64 	%rd4, [_Z38nppiWarpPerspectiveBack_16u_C1R_kernelPKt8NppiSizei8NppiRectPtiS2_dddddddddi_param_4];
	ld.param.u32 	%r18, [_Z38nppiWarpPerspectiveBack_16u_C1R_kernelPKt8NppiSizei8NppiRectPtiS2_dddddddddi_param_5];
	ld.param.u32 	%r24, [_Z38nppiWarpPerspectiveBack_16u_C1R_kernelPKt8NppiSizei8NppiRectPtiS2_dddddddddi_param_6+12];
	ld.param.f64 	%fd8, [_Z38nppiWarpPerspectiveBack_16u_C1R_kernelPKt8NppiSizei8NppiRectPtiS2_dddddddddi_param_11];
	ld.param.f64 	%fd9, [_Z38nppiWarpPerspectiveBack_16u_C1R_kernelPKt8NppiSizei8NppiRectPtiS2_dddddddddi_param_12];
	ld.param.f64 	%fd10, [_Z38nppiWarpPerspectiveBack_16u_C1R_kernelPKt8NppiSizei8NppiRectPtiS2_dddddddddi_param_13];
	ld.param.f64 	%fd11, [_Z38nppiWarpPerspectiveBack_16u_C1R_kernelPKt8NppiSizei8NppiRectPtiS2_dddddddddi_param_14];
	ld.param.f64 	%fd12, [_Z38nppiWarpPerspectiveBack_16u_C1R_kernelPKt8NppiSizei8NppiRectPtiS2_dddddddddi_param_15];
	ld.param.u32 	%r23, [_Z38nppiWarpPerspectiveBack_16u_C1R_kernelPKt8NppiSizei8NppiRectPtiS2_dddddddddi_param_16];
	cvta.to.global.u64 	%rd1, %rd4;
	cvta.to.global.u64 	%rd2, %rd3;
	mov.u32 	%r25, %ctaid.x;
	mov.u32 	%r26, %ntid.x;
	mov.u32 	%r27, %tid.x;
	mad.lo.s32 	%r1, %r25, %r26, %r27;
	mov.u32 	%r28, %ctaid.y;
	mov.u32 	%r29, %ntid.y;
	mov.u32 	%r30, %tid.y;
	mad.lo.s32 	%r31, %r28, %r29, %r30;
	setp.ge.s32 	%p1, %r1, %r21;
	setp.ge.s32 	%p2, %r31, %r24;
	or.pred  	%p3, %p1, %p2;
	@%p3 bra 	$L__BB15_15;
	add.s32 	%r32, %r19, %r1;
	add.s32 	%r33, %r20, %r31;
	cvt.rn.f64.s32 	%fd1, %r32;
	cvt.rn.f64.s32 	%fd2, %r33;
	mul.f64 	%fd13, %fd11, %fd2;
	fma.rn.f64 	%fd14, %fd10, %fd1, %fd13;
	add.f64 	%fd3, %fd12, %fd14;
	abs.f64 	%fd15, %fd3;
	setp.geu.f64 	%p4, %fd15, 0d3DDB7CDFD9D7BDBB;
	@%p4 bra 	$L__BB15_3;
	mul.lo.s32 	%r70, %r18, %r31;
	cvt.s64.s32 	%rd41, %r70;
	add.s64 	%rd42, %rd1, %rd41;
	mul.wide.s32 	%rd43, %r1, 2;
	add.s64 	%rd44, %rd42, %rd43;
	mov.b16 	%rs21, 0;
	st.global.u16 	[%rd44], %rs21;
	bra.uni 	$L__BB15_15;
$L__BB15_3:
	ld.param.f64 	%fd27, [_Z38nppiWarpPerspectiveBack_16u_C1R_kernelPKt8NppiSizei8NppiRectPtiS2_dddddddddi_param_10];
	ld.param.f64 	%fd26, [_Z38nppiWarpPerspectiveBack_16u_C1R_kernelPKt8NppiSizei8NppiRectPtiS2_dddddddddi_param_9];
	ld.param.f64 	%fd25, [_Z38nppiWarpPerspectiveBack_16u_C1R_kernelPKt8NppiSizei8NppiRectPtiS2_dddddddddi_param_8];
	ld.param.f64 	%fd24, [_Z38nppiWarpPerspectiveBack_16u_C1R_kernelPKt8NppiSizei8NppiRectPtiS2_dddddddddi_param_7];
	mul.f64 	%fd16, %fd25, %fd2;
	fma.rn.f64 	%fd17, %fd24, %fd1, %fd16;
	add.f64 	%fd18, %fd26, %fd17;
	div.rn.f64 	%fd19, %fd18, %fd3;
	mul.f64 	%fd20, %fd8, %fd2;
	fma.rn.f64 	%fd21, %fd27, %fd1, %fd20;
	add.f64 	%fd22, %fd9, %fd21;
	div.rn.f64 	%fd23, %fd22, %fd3;
	cvt.rn.f32.f64 	%f1, %fd19;
	cvt.rn.f32.f64 	%f2, %fd23;
	mov.b16 	%rs22, 0;
	setp.eq.s32 	%p5, %r23, 4;
	@%p5 bra 	$L__BB15_11;
	setp.eq.s32 	%p6, %r23, 2;
	@%p6 bra 	$L__BB15_8;
	setp.ne.s32 	%p7, %r23, 1;
	@%p7 bra 	$L__BB15_14;
	add.f32 	%f49, %f1, 0f3F000000;
	cvt.rzi.s32.f32 	%r3, %f49;
	add.f32 	%f50, %f2, 0f3F000000;
	cvt.rzi.s32.f32 	%r4, %f50;
	setp.lt.s32 	%p26, %r3, 0;
	setp.ge.s32 	%p27, %r3, %r15;
	or.pred  	%p28, %p26, %p27;
	setp.lt.s32 	%p29, %r4, 0;
	setp.ge.s32 	%p30, %r4, %r16;
	or.pred  	%p31, %p29, %p30;
	or.pred  	%p33, %p28, %p31;
	@%p33 bra 	$L__BB15_14;
	mul.lo.s32 	%r68, %r4, %r17;
	cvt.s64.s32 	%rd33, %r68;
	add.s64 	%rd34, %rd2, %rd33;
	mul.wide.u32 	%rd35, %r3, 2;
	add.s64 	%rd36, %rd34, %rd35;
	ld.global.u16 	%rs22, [%rd36];
	bra.uni 	$L__BB15_14;
$L__BB15_8:
	cvt.rmi.f32.f32 	%f26, %f1;
	cvt.rzi.s32.f32 	%r51, %f26;
	cvt.rmi.f32.f32 	%f27, %f2;
	cvt.rzi.s32.f32 	%r52, %f27;
	add.s32 	%r9, %r51, 1;
	add.s32 	%r53, %r52, 1;
	or.b32  	%r54, %r51, %r52;
	setp.lt.s32 	%p17, %r9, %r15;
	setp.gt.s32 	%p18, %r54, -1;
	setp.lt.s32 	%p19, %r53, %r16;
	and.pred  	%p20, %p17, %p19;
	and.pred  	%p21, %p20, %p18;
	@%p21 bra 	$L__BB15_10;
	add.f32 	%f47, %f1, 0f3F000000;
	cvt.rzi.s32.f32 	%r59, %f47;
	add.f32 	%f48, %f2, 0f3F000000;
	cvt.rzi.s32.f32 	%r60, %f48;
	setp.lt.s32 	%p22, %r59, 0;
	setp.lt.s32 	%p23, %r59, %r15;
	add.s32 	%r61, %r15, -1;
	selp.b32 	%r62, %r59, %r61, %p23;
	selp.b32 	%r63, 0, %r62, %p22;
	setp.lt.s32 	%p24, %r60, 0;
	setp.lt.s32 	%p25, %r60, %r16;
	add.s32 	%r64, %r16, -1;
	selp.b32 	%r65, %r60, %r64, %p25;
	selp.b32 	%r66, 0, %r65, %p24;
	mul.lo.s32 	%r67, %r66, %r17;
	cvt.s64.s32 	%rd29, %r67;
	add.s64 	%rd30, %rd2, %rd29;
	mul.wide.s32 	%rd31, %r63, 2;
	add.s64 	%rd32, %rd30, %rd31;
	ld.global.u16 	%rs22, [%rd32];
	bra.uni 	$L__BB15_14;
$L__BB15_10:
	cvt.rn.f32.s32 	%f28, %r51;
	sub.f32 	%f29, %f1, %f28;
	cvt.rn.f32.s32 	%f30, %r52;
	sub.f32 	%f31, %f2, %f30;
	mul.lo.s32 	%r55, %r52, %r17;
	cvt.s64.s32 	%rd19, %r55;
	add.s64 	%rd20, %rd2, %rd19;
	mul.wide.u32 	%rd21, %r51, 2;
	add.s64 	%rd22, %rd20, %rd21;
	mul.wide.u32 	%rd23, %r9, 2;
	add.s64 	%rd24, %rd20, %rd23;
	cvt.s64.s32 	%rd25, %r17;
	add.s64 	%rd26, %rd20, %rd25;
	add.s64 	%rd27, %rd26, %rd21;
	add.s64 	%rd28, %rd26, %rd23;
	ld.global.u16 	%rs14, [%rd22];
	cvt.rn.f32.u16 	%f32, %rs14;
	mov.f32 	%f33, 0f3F800000;
	sub.f32 	%f34, %f33, %f29;
	ld.global.u16 	%rs15, [%rd24];
	cvt.rn.f32.u16 	%f35, %rs15;
	mul.f32 	%f36, %f29, %f35;
	fma.rn.f32 	%f37, %f34, %f32, %f36;
	cvt.rzi.u32.f32 	%r56, %f37;
	cvt.u16.u32 	%rs16, %r56;
	ld.global.u16 	%rs17, [%rd27];
	cvt.rn.f32.u16 	%f38, %rs17;
	ld.global.u16 	%rs18, [%rd28];
	cvt.rn.f32.u16 	%f39, %rs18;
	mul.f32 	%f40, %f29, %f39;
	fma.rn.f32 	%f41, %f34, %f38, %f40;
	cvt.rzi.u32.f32 	%r57, %f41;
	cvt.u16.u32 	%rs19, %r57;
	cvt.rn.f32.u16 	%f42, %rs16;
	sub.f32 	%f43, %f33, %f31;
	cvt.rn.f32.u16 	%f44, %rs19;
	mul.f32 	%f45, %f31, %f44;
	fma.rn.f32 	%f46, %f43, %f42, %f45;
	cvt.rzi.u32.f32 	%r58, %f46;
	cvt.u16.u32 	%rs22, %r58;
	bra.uni 	$L__BB15_14;
$L__BB15_11:
	cvt.rmi.f32.f32 	%f3, %f1;
	cvt.rzi.s32.f32 	%r34, %f3;
	cvt.rmi.f32.f32 	%f4, %f2;
	cvt.rzi.s32.f32 	%r35, %f4;
	add.s32 	%r14, %r34, 1;
	add.s32 	%r36, %r35, 1;
	or.b32  	%r37, %r34, %r35;
	setp.lt.s32 	%p8, %r14, %r15;
	setp.gt.s32 	%p9, %r37, -1;
	setp.lt.s32 	%p10, %r36, %r16;
	and.pred  	%p11, %p8, %p10;
	and.pred  	%p12, %p11, %p9;
	@%p12 bra 	$L__BB15_13;
	add.f32 	%f24, %f1, 0f3F000000;
	cvt.rzi.s32.f32 	%r42, %f24;
	add.f32 	%f25, %f2, 0f3F000000;
	cvt.rzi.s32.f32 	%r43, %f25;
	setp.lt.s32 	%p13, %r42, 0;
	setp.lt.s32 	%p14, %r42, %r15;
	add.s32 	%r44, %r15, -1;
	selp.b32 	%r45, %r42, %r44, %p14;
	selp.b32 	%r46, 0, %r45, %p13;
	setp.lt.s32 	%p15, %r43, 0;
	setp.lt.s32 	%p16, %r43, %r16;
	add.s32 	%r47, %r16, -1;
	selp.b32 	%r48, %r43, %r47, %p16;
	selp.b32 	%r49, 0, %r48, %p15;
	mul.lo.s32 	%r50, %r49, %r17;
	cvt.s64.s32 	%rd15, %r50;
	add.s64 	%rd16, %rd2, %rd15;
	mul.wide.s32 	%rd17, %r46, 2;
	add.s64 	%rd18, %rd16, %rd17;
	ld.global.u16 	%rs22, [%rd18];
	bra.uni 	$L__BB15_14;
$L__BB15_13:
	cvt.rn.f32.s32 	%f5, %r34;
	sub.f32 	%f6, %f1, %f5;
	cvt.rn.f32.s32 	%f7, %r35;
	sub.f32 	%f8, %f2, %f7;
	mul.lo.s32 	%r38, %r35, %r17;
	cvt.s64.s32 	%rd5, %r38;
	add.s64 	%rd6, %rd2, %rd5;
	mul.wide.u32 	%rd7, %r34, 2;
	add.s64 	%rd8, %rd6, %rd7;
	mul.wide.u32 	%rd9, %r14, 2;
	add.s64 	%rd10, %rd6, %rd9;
	cvt.s64.s32 	%rd11, %r17;
	add.s64 	%rd12, %rd6, %rd11;
	add.s64 	%rd13, %rd12, %rd7;
	add.s64 	%rd14, %rd12, %rd9;
	ld.global.u16 	%rs8, [%rd8];
	cvt.rn.f32.u16 	%f9, %rs8;
	mov.f32 	%f10, 0f3F800000;
	sub.f32 	%f11, %f10, %f6;
	ld.global.u16 	%rs9, [%rd10];
	cvt.rn.f32.u16 	%f12, %rs9;
	mul.f32 	%f13, %f6, %f12;
	fma.rn.f32 	%f14, %f11, %f9, %f13;
	cvt.rzi.u32.f32 	%r39, %f14;
	cvt.u16.u32 	%rs10, %r39;
	ld.global.u16 	%rs11, [%rd13];
	cvt.rn.f32.u16 	%f15, %rs11;
	ld.global.u16 	%rs12, [%rd14];
	cvt.rn.f32.u16 	%f16, %rs12;
	mul.f32 	%f17, %f6, %f16;
	fma.rn.f32 	%f18, %f11, %f15, %f17;
	cvt.rzi.u32.f32 	%r40, %f18;
	cvt.u16.u32 	%rs13, %r40;
	cvt.rn.f32.u16 	%f19, %rs10;
	sub.f32 	%f20, %f10, %f8;
	cvt.rn.f32.u16 	%f21, %rs13;
	mul.f32 	%f22, %f8, %f21;
	fma.rn.f32 	%f23, %f20, %f19, %f22;
	cvt.rzi.u32.f32 	%r41, %f23;
	cvt.u16.u32 	%rs22, %r41;
$L__BB15_14:
	mul.lo.s32 	%r69, %r18, %r31;
	cvt.s64.s32 	%rd37, %r69;
	add.s64 	%rd38, %rd1, %rd37;
	mul.wide.s32 	%rd39, %r1, 2;
	add.s64 	%rd40, %rd38, %rd39;
	st.global.u16 	[%rd40], %rs22;
$L__BB15_15:
	ret;

}
	// .globl	_Z38nppiWarpPerspectiveBack_16u_C3R_kernelPKt8NppiSizei8NppiRectPtiS2_dddddddddi
.visible .entry _Z38nppiWarpPerspectiveBack_16u_C3R_kernelPKt8NppiSizei8NppiRectPtiS2_dddddddddi(
	.param .u64 .ptr .align 1 _Z38nppiWarpPerspectiveBack_16u_C3R_kernelPKt8NppiSizei8NppiRectPtiS2_dddddddddi_param_0,
	.param .align 4 .b8 _Z38nppiWarpPerspectiveBack_16u_C3R_kernelPKt8NppiSizei8NppiRectPtiS2_dddddddddi_param_1[8],
	.param .u32 _Z38nppiWarpPerspectiveBack_16u_C3R_kernelPKt8NppiSizei8NppiRectPtiS2_dddddddddi_param_2,
	.param .align 4 .b8 _Z38nppiWarpPerspectiveBack_16u_C3R_kernelPKt8NppiSizei8NppiRectPtiS2_dddddddddi_param_3[16],
	.param .u64 .ptr .align 1 _Z38nppiWarpPerspectiveBack_16u_C3R_kernelPKt8NppiSizei8NppiRectPtiS2_dddddddddi_param_4,
	.param .u32 _Z38nppiWarpPerspectiveBack_16u_C3R_kernelPKt8NppiSizei8NppiRectPtiS2_dddddddddi_param_5,
	.param .align 4 .b8 _Z38nppiWarpPerspectiveBack_16u_C3R_kernelPKt8NppiSizei8NppiRectPtiS2_dddddddddi_param_6[16],
	.param .f64 _Z38nppiWarpPerspectiveBack_16u_C3R_kernelPKt8NppiSizei8NppiRectPtiS2_dddddddddi_param_7,
	.param .f64 _Z38nppiWarpPerspectiveBack_16u_C3R_kernelPKt8NppiSizei8NppiRectPtiS2_dddddddddi_param_8,
	.param .f64 _Z38nppiWarpPerspectiveBack_16u_C3R_kernelPKt8NppiSizei8NppiRectPtiS2_dddddddddi_param_9,
	.param .f64 _Z38nppiWarpPerspectiveBack_16u_C3R_kernelPKt8NppiSizei8NppiRectPtiS2_dddddddddi_param_10,
	.param .f64 _Z38nppiWarpPerspectiveBack_16u_C3R_kernelPKt8NppiSizei8NppiRectPtiS2_dddddddddi_param_11,
	.param .f64 _Z38nppiWarpPerspectiveBack_16u_C3R_kernelPKt8NppiSizei8NppiRectPtiS2_dddddddddi_param_12,
	.param .f64 _Z38nppiWarpPerspectiveBack_16u_C3R_kernelPKt8NppiSizei8NppiRectPtiS2_dddddddddi_param_13,
	.param .f64 _Z38nppiWarpPerspectiveBack_16u_C3R_kernelPKt8NppiSizei8NppiRectPtiS2_dddddddddi_param_14,
	.param .f64 _Z38nppiWarpPerspectiveBack_16u_C3R_kernelPKt8NppiSizei8NppiRectPtiS2_dddddddddi_param_15,
	.param .u32 _Z38nppiWarpPerspectiveBack_16u_C3R_kernelPKt8NppiSizei8NppiRectPtiS2_dddddddddi_param_16
)
{
	.reg .pred 	%p<25>;
	.reg .b16 	%rs<38>;
	.reg .b32 	%r<79>;
	.reg .b32 	%f<101>;
	.reg .b64 	%rd<55>;
	.reg .b64 	%fd<28>;

	ld.param.u32 	%r11, [_Z38nppiWarpPerspectiveBack_16u_C3R_kernelPKt8NppiSizei8NppiRectPtiS2_dddddddddi_param_6+4];
	ld.param.u32 	%r10, [_Z38nppiWarpPerspectiveBack_16u_C3R_kernelPKt8NppiSizei8NppiRectPtiS2_dddddddddi_param_6];
	ld.param.u32 	%r1, [_Z38nppiWarpPerspectiveBack_16u_C3R_kernelPKt8NppiSizei8NppiRectPtiS2_dddddddddi_param_1];
	ld.param.u32 	%r2, [_Z38nppiWarpPerspectiveBack_16u_C3R_kernelPKt8NppiSizei8NppiRectPtiS2_dddddddddi_param_1+4];
	ld.param.u32 	%r12, [_Z38nppiWarpPerspectiveBack_16u_C3R_kernelPKt8NppiSizei8NppiRectPtiS2_dddddddddi_param_6+8];
	ld.param.u64 	%rd8, [_Z38nppiWarpPerspectiveBack_16u_C3R_kernelPKt8NppiSizei8NppiRectPtiS2_dddddddddi_param_0];
	ld.param.u32 	%r8, [_Z38nppiWarpPerspectiveBack_16u_C3R_kernelPKt8NppiSizei8NppiRectPtiS2_dddddddddi_param_2];
	ld.param.u64 	%rd9, [_Z38nppiWarpPerspectiveBack_16u_C3R_kernelPKt8NppiSizei8NppiRectPtiS2_dddddddddi_param_4];
	ld.param.u32 	%r9, [_Z38nppiWarpPerspectiveBack_16u_C3R_kernelPKt8NppiSizei8NppiRectPtiS2_dddddddddi_param_5];
	ld.param.u32 	%r15, [_Z38nppiWarpPerspectiveBack_16u_C3R_kernelPKt8NppiSizei8NppiRectPtiS2_dddddddddi_param_6+12];
	ld.param.f64 	%fd8, [_Z38nppiWarpPerspectiveBack_16u_C3R_kernelPKt8NppiSizei8NppiRectPtiS2_dddddddddi_param_11];
	ld.param.f64 	%fd9, [_Z38nppiWarpPerspectiveBack_16u_C3R_kernelPKt8NppiSizei8NppiRectPtiS2_dddddddddi_param_12];
	ld.param.f64 	%fd10, [_Z38nppiWarpPerspectiveBack_16u_C3R_kernelPKt8NppiSizei8NppiRectPtiS2_dddddddddi_param_13];
	ld.param.f64 	%fd11, [_Z38nppiWarpPerspectiveBack_16u_C3R_kernelPKt8NppiSizei8NppiRectPtiS2_dddddddddi_param_14];
	ld.param.f64 	%fd12, [_Z38nppiWarpPerspectiveBack_16u_C3R_kernelPKt8NppiSizei8NppiRectPtiS2_dddddddddi_param_15];
	ld.param.u32 	%r14, [_Z38nppiWarpPerspectiveBack_16u_C3R_kernelPKt8NppiSizei8NppiRectPtiS2_dddddddddi_param_16];
	cvta.to.global.u64 	%rd1, %rd9;
	cvta.to.global.u64 	%rd2, %rd8;
	mov.u32 	%r16, %ctaid.x;
	mov.u32 	%r17, %ntid.x;
	mov.u32 	%r18, %tid.x;
	mad.lo.s32 	%r3, %r16, %r17, %r18;
	mov.u32 	%r19, %ctaid.y;
	mov.u32 	%r20, %ntid.y;
	mov.u32 	%r21, %tid.y;
	mad.lo.s32 	%r22, %r19, %r20, %r21;
	setp.ge.s32 	%p3, %r3, %r12;
	setp.ge.s32 	%p4, %r22, %r15;
	or.pred  	%p5, %p3, %p4;
	@%p5 bra 	$L__BB16_20;
	add.s32 	%r23, %r10, %r3;
	add.s32 	%r24, %r11, %r22;
	cvt.rn.f64.s32 	%fd1, %r23;
	cvt.rn.f64.s32 	%fd2, %r24;
	mul.f64 	%fd13, %fd11, %fd2;
	fma.rn.f64 	%fd14, %fd10, %fd1, %fd13;
	add.f64 	%fd3, %fd12, %fd14;
	abs.f64 	%fd15, %fd3;
	setp.geu.f64 	%p6, %fd15, 0d3DDB7CDFD9D7BDBB;
	@%p6 bra 	$L__BB16_3;
	mul.lo.s32 	%r77, %r9, %r22;
	cvt.s64.s32 	%rd51, %r77;
	add.s64 	%rd52, %rd1, %rd51;
	mul.lo.s32 	%r78, %r3, 3;
	mul.wide.s32 	%rd53, %r78, 2;
	add.s64 	%rd54, %rd52, %rd53;
	mov.b16 	%rs31, 0;
	st.global.u16 	[%rd54+4], %rs31;
	st.global.u16 	[%rd54+2], %rs31;
	st.global.u16 	[%rd54], %rs31;
	bra.uni 	$L__BB16_20;
$L__BB16_3:
	ld.param.f64 	%fd27, [_Z38nppiWarpPerspectiveBack_16u_C3R_kernelPKt8NppiSizei8NppiRectPtiS2_dddddddddi_param_10];
	ld.param.f64 	%fd26, [_Z38nppiWarpPerspectiveBack_16u_C3R_kernelPKt8NppiSizei8NppiRectPtiS2_dddddddddi_param_9];
	ld.param.f64 	%fd25, [_Z38nppiWarpPerspectiveBack_16u_C3R_kernelPKt8NppiSizei8NppiRectPtiS2_dddddddddi_param_8];
	ld.param.f64 	%fd24, [_Z38nppiWarpPerspectiveBack_16u_C3R_kernelPKt8NppiSizei8NppiRectPtiS2_dddddddddi_param_7];
	mul.f64 	%fd16, %fd25, %fd2;
	fma.rn.f64 	%fd17, %fd24, %fd1, %fd16;
	add.f64 	%fd18, %fd26, %fd17;
	div.rn.f64 	%fd19, %fd18, %fd3;
	mul.f64 	%fd20, %fd8, %fd2;
	fma.rn.f64 	%fd21, %fd27, %fd1, %fd20;
	add.f64 	%fd22, %fd9, %fd21;
	div.rn.f64 	%fd23, %fd22, %fd3;
	cvt.rn.f32.f64 	%f1, %fd23;
	cvt.rn.f32.f64 	%f2, %fd19;
	add.s32 	%r5, %r1, -1;
	add.s32 	%r6, %r2, -1;
	mul.lo.s32 	%r25, %r9, %r22;
	cvt.s64.s32 	%rd10, %r25;
	add.s64 	%rd3, %rd1, %rd10;
	mul.lo.s32 	%r7, %r3, 3;
	setp.eq.s32 	%p7, %r14, 2;
	@%p7 bra 	$L__BB16_12;
	setp.ne.s32 	%p8, %r14, 1;
	@%p8 bra 	$L__BB16_13;
	mov.f32 	%f87, 0f3F000000;
	copysign.f32 	%f88, %f2, %f87;
	add.rz.f32 	%f89, %f2, %f88;
	cvt.rzi.f32.f32 	%f90, %f89;
	cvt.rzi.s32.f32 	%r59, %f90;
	copysign.f32 	%f91, %f1, %f87;
	add.rz.f32 	%f92, %f1, %f91;
	cvt.rzi.f32.f32 	%f93, %f92;
	cvt.rzi.s32.f32 	%r60, %f93;
	min.s32 	%r62, %r59, %r5;
	max.s32 	%r63, %r62, 0;
	min.s32 	%r64, %r60, %r6;
	max.s32 	%r65, %r64, 0;
	setp.lt.s32 	%p15, %r63, %r1;
	setp.lt.s32 	%p16, %r65, %r2;
	and.pred  	%p1, %p15, %p16;
	mul.lo.s32 	%r66, %r65, %r8;
	cvt.s64.s32 	%rd43, %r66;
	add.s64 	%rd44, %rd2, %rd43;
	mul.lo.s32 	%r67, %r63, 3;
	mul.wide.u32 	%rd45, %r67, 2;
	add.s64 	%rd4, %rd44, %rd45;
	mov.b16 	%rs32, 0;
	not.pred 	%p17, %p1;
	@%p17 bra 	$L__BB16_7;
	ld.global.u16 	%rs32, [%rd4];
$L__BB16_7:
	mul.wide.s32 	%rd46, %r7, 2;
	add.s64 	%rd5, %rd3, %rd46;
	st.global.u16 	[%rd5], %rs32;
	mov.b16 	%rs33, 0;
	@%p17 bra 	$L__BB16_9;
	ld.global.u16 	%rs33, [%rd4+2];
$L__BB16_9:
	st.global.u16 	[%rd5+2], %rs33;
	mov.b16 	%rs34, 0;
	@%p17 bra 	$L__BB16_11;
	ld.global.u16 	%rs34, [%rd4+4];
$L__BB16_11:
	st.global.u16 	[%rd5+4], %rs34;
	bra.uni 	$L__BB16_20;
$L__BB16_12:
	cvt.rn.f32.s32 	%f3, %r6;
	cvt.rn.f32.s32 	%f4, %r5;
	min.f32 	%f5, %f2, %f4;
	max.f32 	%f6, %f5, 0f00000000;
	min.f32 	%f7, %f1, %f3;
	max.f32 	%f8, %f7, 0f00000000;
	cvt.rmi.f32.f32 	%f9, %f6;
	cvt.rzi.s32.f32 	%r26, %f9;
	cvt.rmi.f32.f32 	%f10, %f8;
	cvt.rzi.s32.f32 	%r27, %f10;
	add.s32 	%r28, %r26, 1;
	min.s32 	%r29, %r28, %r5;
	add.s32 	%r30, %r27, 1;
	min.s32 	%r31, %r30, %r6;
	cvt.rn.f32.s32 	%f11, %r26;
	sub.f32 	%f12, %f6, %f11;
	cvt.rn.f32.s32 	%f13, %r27;
	sub.f32 	%f14, %f8, %f13;
	setp.eq.s32 	%p9, %r5, %r26;
	selp.f32 	%f15, 0f00000000, %f12, %p9;
	setp.eq.s32 	%p10, %r6, %r27;
	selp.f32 	%f16, 0f00000000, %f14, %p10;
	mul.lo.s32 	%r32, %r27, %r8;
	cvt.s64.s32 	%rd11, %r32;
	add.s64 	%rd12, %rd2, %rd11;
	mul.lo.s32 	%r33, %r26, 3;
	mul.wide.s32 	%rd13, %r33, 2;
	add.s64 	%rd14, %rd12, %rd13;
	mul.lo.s32 	%r34, %r29, 3;
	mul.wide.s32 	%rd15, %r34, 2;
	add.s64 	%rd16, %rd12, %rd15;
	mul.lo.s32 	%r35, %r31, %r8;
	cvt.s64.s32 	%rd17, %r35;
	add.s64 	%rd18, %rd2, %rd17;
	add.s64 	%rd19, %rd18, %rd13;
	add.s64 	%rd20, %rd18, %rd15;
	ld.global.u16 	%rs13, [%rd14];
	cvt.rn.f32.u16 	%f17, %rs13;
	mov.f32 	%f18, 0f3F800000;
	sub.f32 	%f19, %f18, %f15;
	mul.f32 	%f20, %f19, %f17;
	sub.f32 	%f21, %f18, %f16;
	ld.global.u16 	%rs14, [%rd16];
	cvt.rn.f32.u16 	%f22, %rs14;
	mul.f32 	%f23, %f15, %f22;
	mul.f32 	%f24, %f21, %f23;
	fma.rn.f32 	%f25, %f21, %f20, %f24;
	ld.global.u16 	%rs15, [%rd19];
	cvt.rn.f32.u16 	%f26, %rs15;
	mul.f32 	%f27, %f19, %f26;
	fma.rn.f32 	%f28, %f16, %f27, %f25;
	ld.global.u16 	%rs16, [%rd20];
	cvt.rn.f32.u16 	%f29, %rs16;
	mul.f32 	%f30, %f15, %f29;
	fma.rn.f32 	%f31, %f16, %f30, %f28;
	add.f32 	%f32, %f31, 0f3F000000;
	cvt.rzi.u32.f32 	%r36, %f32;
	mul.wide.s32 	%rd21, %r7, 2;
	add.s64 	%rd22, %rd3, %rd21;
	st.global.u16 	[%rd22], %r36;
	min.f32 	%f33, %f6, %f4;
	max.f32 	%f34, %f33, 0f00000000;
	min.f32 	%f35, %f8, %f3;
	max.f32 	%f36, %f35, 0f00000000;
	cvt.rmi.f32.f32 	%f37, %f34;
	cvt.rzi.s32.f32 	%r37, %f37;
	cvt.rmi.f32.f32 	%f38, %f36;
	cvt.rzi.s32.f32 	%r38, %f38;
	add.s32 	%r39, %r37, 1;
	min.s32 	%r40, %r39, %r5;
	add.s32 	%r41, %r38, 1;
	min.s32 	%r42, %r41, %r6;
	cvt.rn.f32.s32 	%f39, %r37;
	sub.f32 	%f40, %f34, %f39;
	cvt.rn.f32.s32 	%f41, %r38;
	sub.f32 	%f42, %f36, %f41;
	setp.eq.s32 	%p11, %r5, %r37;
	selp.f32 	%f43, 0f00000000, %f40, %p11;
	setp.eq.s32 	%p12, %r6, %r38;
	selp.f32 	%f44, 0f00000000, %f42, %p12;
	mul.lo.s32 	%r43, %r38, %r8;
	cvt.s64.s32 	%rd23, %r43;
	add.s64 	%rd24, %rd2, %rd23;
	mul.lo.s32 	%r44, %r37, 3;
	mul.wide.s32 	%rd25, %r44, 2;
	add.s64 	%rd26, %rd24, %rd25;
	mul.lo.s32 	%r45, %r40, 3;
	mul.wide.s32 	%rd27, %r45, 2;
	add.s64 	%rd28, %rd24, %rd27;
	mul.lo.s32 	%r46, %r42, %r8;
	cvt.s64.s32 	%rd29, %r46;
	add.s64 	%rd30, %rd2, %rd29;
	add.s64 	%rd31, %rd30, %rd25;
	add.s64 	%rd32, %rd30, %rd27;
	ld.global.u16 	%rs17, [%rd26+2];
	cvt.rn.f32.u16 	%f45, %rs17;
	sub.f32 	%f46, %f18, %f43;
	mul.f32 	%f47, %f46, %f45;
	sub.f32 	%f48, %f18, %f44;
	ld.global.u16 	%rs18, [%rd28+2];
	cvt.rn.f32.u16 	%f49, %rs18;
	mul.f32 	%f50, %f43, %f49;
	mul.f32 	%f51, %f48, %f50;
	fma.rn.f32 	%f52, %f48, %f47, %f51;
	ld.global.u16 	%rs19, [%rd31+2];
	cvt.rn.f32.u16 	%f53, %rs19;
	mul.f32 	%f54, %f46, %f53;
	fma.rn.f32 	%f55, %f44, %f54, %f52;
	ld.global.u16 	%rs20, [%rd32+2];
	cvt.rn.f32.u16 	%f56, %rs20;
	mul.f32 	%f57, %f43, %f56;
	fma.rn.f32 	%f58, %f44, %f57, %f55;
	add.f32 	%f59, %f58, 0f3F000000;
	cvt.rzi.u32.f32 	%r47, %f59;
	st.global.u16 	[%rd22+2], %r47;
	min.f32 	%f60, %f34, %f4;
	max.f32 	%f61, %f60, 0f00000000;
	min.f32 	%f62, %f36, %f3;
	max.f32 	%f63, %f62, 0f00000000;
	cvt.rmi.f32.f32 	%f64, %f61;
	cvt.rzi.s32.f32 	%r48, %f64;
	cvt.rmi.f32.f32 	%f65, %f63;
	cvt.rzi.s32.f32 	%r49, %f65;
	add.s32 	%r50, %r48, 1;
	min.s32 	%r51, %r50, %r5;
	add.s32 	%r52, %r49, 1;
	min.s32 	%r53, %r52, %r6;
	cvt.rn.f32.s32 	%f66, %r48;
	sub.f32 	%f67, %f61, %f66;
	cvt.rn.f32.s32 	%f68, %r49;
	sub.f32 	%f69, %f63, %f68;
	setp.eq.s32 	%p13, %r5, %r48;
	selp.f32 	%f70, 0f00000000, %f67, %p13;
	setp.eq.s32 	%p14, %r6, %r49;
	selp.f32 	%f71, 0f00000000, %f69, %p14;
	mul.lo.s32 	%r54, %r49, %r8;
	cvt.s64.s32 	%rd33, %r54;
	add.s64 	%rd34, %rd2, %rd33;
	mul.lo.s32 	%r55, %r48, 3;
	mul.wide.s32 	%rd35, %r55, 2;
	add.s64 	%rd36, %rd34, %rd35;
	mul.lo.s32 	%r56, %r51, 3;
	mul.wide.s32 	%rd37, %r56, 2;
	add.s64 	%rd38, %rd34, %rd37;
	mul.lo.s32 	%r57, %r53, %r8;
	cvt.s64.s32 	%rd39, %r57;
	add.s64 	%rd40, %rd2, %rd39;
	add.s64 	%rd41, %rd40, %rd35;
	add.s64 	%rd42, %rd40, %rd37;
	ld.global.u16 	%rs21, [%rd36+4];
	cvt.rn.f32.u16 	%f72, %rs21;
	sub.f32 	%f73, %f18, %f70;
	mul.f32 	%f74, %f73, %f72;
	sub.f32 	%f75, %f18, %f71;
	ld.global.u16 	%rs22, [%rd38+4];
	cvt.rn.f32.u16 	%f76, %rs22;
	mul.f32 	%f77, %f70, %f76;
	mul.f32 	%f78, %f75, %f77;
	fma.rn.f32 	%f79, %f75, %f74, %f78;
	ld.global.u16 	%rs23, [%rd41+4];
	cvt.rn.f32.u16 	%f80, %rs23;
	mul.f32 	%f81, %f73, %f80;
	fma.rn.f32 	%f82, %f71, %f81, %f79;
	ld.global.u16 	%rs24, [%rd42+4];
	cvt.rn.f32.u16 	%f83, %rs24;
	mul.f32 	%f84, %f70, %f83;
	fma.rn.f32 	%f85, %f71, %f84, %f82;
	add.f32 	%f86, %f85, 0f3F000000;
	cvt.rzi.u32.f32 	%r58, %f86;
	st.global.u16 	[%rd22+4], %r58;
	bra.uni 	$L__BB16_20;
$L__BB16_13:
	mov.f32 	%f94, 0f3F000000;
	copysign.f32 	%f95, %f2, %f94;
	add.rz.f32 	%f96, %f2, %f95;
	cvt.rzi.f32.f32 	%f97, %f96;
	cvt.rzi.s32.f32 	%r68, %f97;
	copysign.f32 	%f98, %f1, %f94;
	add.rz.f32 	%f99, %f1, %f98;
	cvt.rzi.f32.f32 	%f100, %f99;
	cvt.rzi.s32.f32 	%r69, %f100;
	min.s32 	%r71, %r68, %r5;
	max.s32 	%r72, %r71, 0;
	min.s32 	%r73, %r69, %r6;
	max.s32 	%r74, %r73, 0;
	setp.lt.s32 	%p20, %r72, %r1;
	setp.lt.s32 	%p21, %r74, %r2;
	and.pred  	%p2, %p20, %p21;
	mul.lo.s32 	%r75, %r74, %r8;
	cvt.s64.s32 	%rd47, %r75;
	add.s64 	%rd48, %rd2, %rd47;
	mul.lo.s32 	%r76, %r72, 3;
	mul.wide.u32 	%rd49, %r76, 2;
	add.s64 	%rd6, %rd48, %rd49;
	mov.b16 	%rs35, 0;
	not.pred 	%p22, %p2;
	@%p22 bra 	$L__BB16_15;
	ld.global.u16 	%rs35, [%rd6];
$L__BB16_15:
	mul.wide.s32 	%rd50, %r7, 2;
	add.s64 	%rd7, %rd3, %rd50;
	st.global.u16 	[%rd7], %rs35;
	mov.b16 	%rs36, 0;
	@%p22 bra 	$L__BB16_17;
	ld.global.u16 	%rs36, [%rd6+2];
$L__BB16_17:
	st.global.u16 	[%rd7+2], %rs36;
	mov.b16 	%rs37, 0;
	@%p22 bra 	$L__BB16_19;
	ld.global.u16 	%rs37, [%rd6+4];
$L__BB16_19:
	st.global.u16 	[%rd7+4], %rs37;
$L__BB16_20:
	ret;

}
	// .globl	_Z38nppiWarpPerspectiveBack_16u_C4R_kernelPKt8NppiSizei8NppiRectPtiS2_dddddddddi
.visible .entry _Z38nppiWarpPerspectiveBack_16u_C4R_kernelPKt8NppiSizei8NppiRectPtiS2_dddddddddi(
	.param .u64 .ptr .align 1 _Z38nppiWarpPerspectiveBack_16u_C4R_kernelPKt8NppiSizei8NppiRectPtiS2_dddddddddi_param_0,
	.param .align 4 .b8 _Z38nppiWarpPerspectiveBack_16u_C4R_kernelPKt8NppiSizei8NppiRectPtiS2_dddddddddi_param_1[8],
	.param .u32 _Z38nppiWarpPerspectiveBack_16u_C4R_kernelPKt8NppiSizei8NppiRectPtiS2_dddddddddi_param_2,
	.param .align 4 .b8 _Z38nppiWarpPerspectiveBack_16u_C4R_kernelPKt8NppiSizei8NppiRectPtiS2_dddddddddi_param_3[16],
	.param .u64 .ptr .align 1 _Z38nppiWarpPerspectiveBack_16u_C4R_kernelPKt8NppiSizei8NppiRectPtiS2_dddddddddi_param_4,
	.param .u32 _Z38nppiWarpPerspectiveBack_16u_C4R_kernelPKt8NppiSizei8NppiRectPtiS2_dddddddddi_param_5,
	.param .align 4 .b8 _Z38nppiWarpPerspectiveBack_16u_C4R_kernelPKt8NppiSizei8NppiRectPtiS2_dddddddddi_param_6[16],
	.param .f64 _Z38nppiWarpPerspectiveBack_16u_C4R_kernelPKt8NppiSizei8NppiRectPtiS2_dddddddddi_param_7,
	.param .f64 _Z38nppiWarpPerspectiveBack_16u_C4R_kernelPKt8NppiSizei8NppiRectPtiS2_dddddddddi_param_8,
	.param .f64 _Z38nppiWarpPerspectiveBack_16u_C4R_kernelPKt8NppiSizei8NppiRectPtiS2_dddddddddi_param_9,
	.param .f64 _Z38nppiWarpPerspectiveBack_16u_C4R_kernelPKt8NppiSizei8NppiRectPtiS2_dddddddddi_param_10,
	.param .f64 _Z38nppiWarpPerspectiveBack_16u_C4R_kernelPKt8NppiSizei8NppiRectPtiS2_dddddddddi_param_11,
	.param .f64 _Z38nppiWarpPerspectiveBack_16u_C4R_kernelPKt8NppiSizei8NppiRectPtiS2_dddddddddi_param_12,
	.param .f64 _Z38nppiWarpPerspectiveBack_16u_C4R_kernelPKt8NppiSizei8NppiRectPtiS2_dddddddddi_param_13,
	.param .f64 _Z38nppiWarpPerspectiveBack_16u_C4R_kernelPKt8NppiSizei8NppiRectPtiS2_dddddddddi_param_14,
	.param .f64 _Z38nppiWarpPerspectiveBack_16u_C4R_kernelPKt8NppiSizei8NppiRectPtiS2_dddddddddi_param_15,
	.param .u32 _Z38nppiWarpPerspectiveBack_16u_C4R_kernelPKt8NppiSizei8NppiRectPtiS2_dddddddddi_param_16
)
{
	.reg .pred 	%p<29>;
	.reg .b16 	%rs<50>;
	.reg .b32 	%r<90>;
	.reg .b32 	%f<128>;
	.reg .b64 	%rd<65>;
	.reg .b64 	%fd<28>;

	ld.param.u32 	%r11, [_Z38nppiWarpPerspectiveBack_16u_C4R_kernelPKt8NppiSizei8NppiRectPtiS2_dddddddddi_param_6+4];
	ld.param.u32 	%r10, [_Z38nppiWarpPerspectiveBack_16u_C4R_kernelPKt8NppiSizei8NppiRectPtiS2_dddddddddi_param_6];
	ld.param.u32 	%r1, [_Z38nppiWarpPerspectiveBack_16u_C4R_kernelPKt8NppiSizei8NppiRectPtiS2_dddddddddi_param_1];
	ld.param.u32 	%r2, [_Z38nppiWarpPerspectiveBack_16u_C4R_kernelPKt8NppiSizei8NppiRectPtiS2_dddddddddi_param_1+4];
	ld.param.u32 	%r12, [_Z38nppiWarpPerspectiveBack_16u_C4R_kernelPKt8NppiSizei8NppiRectPtiS2_dddddddddi_param_6+8];
	ld.param.u64 	%rd8, [_Z38nppiWarpPerspectiveBack_16u_C4R_kernelPKt8NppiSizei8NppiRectPtiS2_dddddddddi_param_0];
	ld.param.u32 	%r8, [_Z38nppiWarpPerspectiveBack_16u_C4R_kernelPKt8NppiSizei8NppiRectPtiS2_dddddddddi_param_2];
	ld.param.u64 	%rd9, [_Z38nppiWarpPerspectiveBack_16u_C4R_kernelPKt8NppiSizei8NppiRectPtiS2_dddddddddi_param_4];
	ld.param.u32 	%r9, [_Z38nppiWarpPerspectiveBack_16u_C4R_kernelPKt8NppiSizei8NppiRectPtiS2_dddddddddi_param_5];
	ld.param.u32 	%r15, [_Z38nppiWarpPerspectiveBack_16u_C4R_kernelPKt8NppiSizei8NppiRectPtiS2_dddddddddi_param_6+12];
	ld.param.f64 	%fd8, [_Z38nppiWarpPerspectiveBack_16u_C4R_kernelPKt8NppiSizei8NppiRectPtiS2_dddddddddi_param_11];
	ld.param.f64 	%fd9, [_Z38nppiWarpPerspectiveBack_16u_C4R_kernelPKt8NppiSizei8NppiRectPtiS2_dddddddddi_param_12];
	ld.param.f64 	%fd10, [_Z38nppiWarpPerspectiveBack_16u_C4R_kernelPKt8NppiSizei8NppiRectPtiS2_dddddddddi_param_13];
	ld.param.f64 	%fd11, [_Z38nppiWarpPerspectiveBack_16u_C4R_kernelPKt8NppiSizei8NppiRectPtiS2_dddddddddi_param_14];
	ld.param.f64 	%fd12, [_Z38nppiWarpPerspectiveBack_16u_C4R_kernelPKt8NppiSizei8NppiRectPtiS2_dddddddddi_param_15];
	ld.param.u32 	%r14, [_Z38nppiWarpPerspectiveBack_16u_C4R_kernelPKt8NppiSizei8NppiRectPtiS2_dddddddddi_param_16];
	cvta.to.global.u64 	%rd1, %rd9;
	cvta.to.global.u64 	%rd2, %rd8;
	mov.u32 	%r16, %ctaid.x;
	mov.u32 	%r17, %ntid.x;
	mov.u32 	%r18, %tid.x;
	mad.lo.s32 	%r3, %r16, %r17, %r18;
	mov.u32 	%r19, %ctaid.y;
	mov.u32 	%r20, %ntid.y;
	mov.u32 	%r21, %tid.y;
	mad.lo.s32 	%r22, %r19, %r20, %r21;
	setp.ge.s32 	%p3, %r3, %r12;
	setp.ge.s32 	%p4, %r22, %r15;
	or.pred  	%p5, %p3, %p4;
	@%p5 bra 	$L__BB17_24;
	add.s32 	%r23, %r10, %r3;
	add.s32 	%r24, %r11, %r22;
	cvt.rn.f64.s32 	%fd1, %r23;
	cvt.rn.f64.s32 	%fd2, %r24;
	mul.f64 	%fd13, %fd11, %fd2;
	fma.rn.f64 	%fd14, %fd10, %fd1, %fd13;
	add.f64 	%fd3, %fd12, %fd14;
	abs.f64 	%fd15, %fd3;
	setp.geu.f64 	%p6, %fd15, 0d3DDB7CDFD9D7BDBB;
	@%p6 bra 	$L__BB17_3;
	mul.lo.s32 	%r88, %r9, %r22;
	cvt.s64.s32 	%rd61, %r88;
	add.s64 	%rd62, %rd1, %rd61;
	shl.b32 	%r89, %r3, 2;
	mul.wide.s32 	%rd63, %r89, 2;
	add.s64 	%rd64, %rd62, %rd63;
	mov.b16 	%rs41, 0;
	st.global.u16 	[%rd64+6], %rs41;
	st.global.u16 	[%rd64+4], %rs41;
	st.global.u16 	[%rd64+2], %rs41;
	st.global.u16 	[%rd64], %rs41;
	bra.uni 	$L__BB17_24;
$L__BB17_3:
	ld.param.f64 	%fd27, [_Z38nppiWarpPerspectiveBack_16u_C4R_kernelPKt8NppiSizei8NppiRectPtiS2_dddddddddi_param_10];
	ld.param.f64 	%fd26, [_Z38nppiWarpPerspectiveBack_16u_C4R_kernelPKt8NppiSizei8NppiRectPtiS2_dddddddddi_param_9];
	ld.param.f64 	%fd25, [_Z38nppiWarpPerspectiveBack_16u_C4R_kernelPKt8NppiSizei8NppiRectPtiS2_dddddddddi_param_8];
	ld.param.f64 	%fd24, [_Z38nppiWarpPerspectiveBack_16u_C4R_kernelPKt8NppiSizei8NppiRectPtiS2_dddddddddi_param_7];
	mul.f64 	%fd16, %fd25, %fd2;
	fma.rn.f64 	%fd17, %fd24, %fd1, %fd16;
	add.f64 	%fd18, %fd26, %fd17;
	div.rn.f64 	%fd19, %fd18, %fd3;
	mul.f64 	%fd20, %fd8, %fd2;
	fma.rn.f64 	%fd21, %fd27, %fd1, %fd20;
	add.f64 	%fd22, %fd9, %fd21;
	div.rn.f64 	%fd23, %fd22, %fd3;
	cvt.rn.f32.f64 	%f1, %fd23;
	cvt.rn.f32.f64 	%f2, %fd19;
	add.s32 	%r5, %r1, -1;
	add.s32 	%r6, %r2, -1;
	mul.lo.s32 	%r25, %r9, %r22;
	cvt.s64.s32 	%rd10, %r25;
	add.s64 	%rd3, %rd1, %rd10;
	shl.b32 	%r7, %r3, 2;
	setp.eq.s32 	%p7, %r14, 2;
	@%p7 bra 	$L__BB17_14;
	setp.ne.s32 	%p8, %r14, 1;
	@%p8 bra 	$L__BB17_15;
	mov.f32 	%f114, 0f3F000000;
	copysign.f32 	%f115, %f2, %f114;
	add.rz.f32 	%f116, %f2, %f115;
	cvt.rzi.f32.f32 	%f117, %f116;
	cvt.rzi.s32.f32 	%r70, %f117;
	copysign.f32 	%f118, %f1, %f114;
	add.rz.f32 	%f119, %f1, %f118;
	cvt.rzi.f32.f32 	%f120, %f119;
	cvt.rzi.s32.f32 	%r71, %f120;
	min.s32 	%r73, %r70, %r5;
	max.s32 	%r74, %r73, 0;
	min.s32 	%r75, %r71, %r6;
	max.s32 	%r76, %r75, 0;
	setp.lt.s32 	%p17, %r74, %r1;
	setp.lt.s32 	%p18, %r76, %r2;
	and.pred  	%p1, %p17, %p18;
	mul.lo.s32 	%r77, %r76, %r8;
	cvt.s64.s32 	%rd53, %r77;
	add.s64 	%rd54, %rd2, %rd53;
	shl.b32 	%r78, %r74, 2;
	mul.wide.u32 	%rd55, %r78, 2;
	add.s64 	%rd4, %rd54, %rd55;
	mov.b16 	%rs42, 0;
	not.pred 	%p19, %p1;
	@%p19 bra 	$L__BB17_7;
	ld.global.u16 	%rs42, [%rd4];
$L__BB17_7:
	mul.wide.s32 	%rd56, %r7, 2;
	add.s64 	%rd5, %rd3, %rd56;
	st.global.u16 	[%rd5], %rs42;
	mov.b16 	%rs43, 0;
	@%p19 bra 	$L__BB17_9;
	ld.global.u16 	%rs43, [%rd4+2];
$L__BB17_9:
	st.global.u16 	[%rd5+2], %rs43;
	mov.b16 	%rs44, 0;
	@%p19 bra 	$L__BB17_11;
	ld.global.u16 	%rs44, [%rd4+4];
$L__BB17_11:
	st.global.u16 	[%rd5+4], %rs44;
	mov.b16 	%rs45, 0;
	@%p19 bra 	$L__BB17_13;
	ld.global.u16 	%rs45, [%rd4+6];
$L__BB17_13:
	st.global.u16 	[%rd5+6], %rs45;
	bra.uni 	$L__BB17_24;
$L__BB17_14:
	cvt.rn.f32.s32 	%f3, %r6;
	cvt.rn.f32.s32 	%f4, %r5;
	min.f32 	%f5, %f2, %f4;
	max.f32 	%f6, %f5, 0f00000000;
	min.f32 	%f7, %f1, %f3;
	max.f32 	%f8, %f7, 0f00000000;
	cvt.rmi.f32.f32 	%f9, %f6;
	cvt.rzi.s32.f32 	%r26, %f9;
	cvt.rmi.f32.f32 	%f10, %f8;
	cvt.rzi.s32.f32 	%r27, %f10;
	add.s32 	%r28, %r26, 1;
	min.s32 	%r29, %r28, %r5;
	add.s32 	%r30, %r27, 1;
	min.s32 	%r31, %r30, %r6;
	cvt.rn.f32.s32 	%f11, %r26;
	sub.f32 	%f12, %f6, %f11;
	cvt.rn.f32.s32 	%f13, %r27;
	sub.f32 	%f14, %f8, %f13;
	setp.eq.s32 	%p9, %r5, %r26;
	selp.f32 	%f15, 0f00000000, %f12, %p9;
	setp.eq.s32 	%p10, %r6, %r27;
	selp.f32 	%f16, 0f00000000, %f14, %p10;
	mul.lo.s32 	%r32, %r27, %r8;
	cvt.s64.s32 	%rd11, %r32;
	add.s64 	%rd12, %rd2, %rd11;
	shl.b32 	%r33, %r26, 2;
	mul.wide.s32 	%rd13, %r33, 2;
	add.s64 	%rd14, %rd12, %rd13;
	shl.b32 	%r34, %r29, 2;
	mul.wide.s32 	%rd15, %r34, 2;
	add.s64 	%rd16, %rd12, %rd15;
	mul.lo.s32 	%r35, %r31, %r8;
	cvt.s64.s32 	%rd17, %r35;
	add.s64 	%rd18, %rd2, %rd17;
	add.s64 	%rd19, %rd18, %rd13;
	add.s64 	%rd20, %rd18, %rd15;
	ld.global.u16 	%rs17, [%rd14];
	cvt.rn.f32.u16 	%f17, %rs17;
	mov.f32 	%f18, 0f3F800000;
	sub.f32 	%f19, %f18, %f15;
	mul.f32 	%f20, %f19, %f17;
	sub.f32 	%f21, %f18, %f16;
	ld.global.u16 	%rs18, [%rd16];
	cvt.rn.f32.u16 	%f22, %rs18;
	mul.f32 	%f23, %f15, %f22;
	mul.f32 	%f24, %f21, %f23;
	fma.rn.f32 	%f25, %f21, %f20, %f24;
	ld.global.u16 	%rs19, [%rd19];
	cvt.rn.f32.u16 	%f26, %rs19;
	mul.f32 	%f27, %f19, %f26;
	fma.rn.f32 	%f28, %f16, %f27, %f25;
	ld.global.u16 	%rs20, [%rd20];
	cvt.rn.f32.u16 	%f29, %rs20;
	mul.f32 	%f30, %f15, %f29;
	fma.rn.f32 	%f31, %f16, %f30, %f28;
	add.f32 	%f32, %f31, 0f3F000000;
	cvt.rzi.u32.f32 	%r36, %f32;
	mul.wide.s32 	%rd21, %r7, 2;
	add.s64 	%rd22, %rd3, %rd21;
	st.global.u16 	[%rd22], %r36;
	min.f32 	%f33, %f6, %f4;
	max.f32 	%f34, %f33, 0f00000000;
	min.f32 	%f35, %f8, %f3;
	max.f32 	%f36, %f35, 0f00000000;
	cvt.rmi.f32.f32 	%f37, %f34;
	cvt.rzi.s32.f32 	%r37, %f37;
	cvt.rmi.f32.f32 	%f38, %f36;
	cvt.rzi.s32.f32 	%r38, %f38;
	add.s32 	%r39, %r37, 1;
	min.s32 	%r40, %r39, %r5;
	add.s32 	%r41, %r38, 1;
	min.s32 	%r42, %r41, %r6;
	cvt.rn.f32.s32 	%f39, %r37;
	sub.f32 	%f40, %f34, %f39;
	cvt.rn.f32.s32 	%f41, %r38;
	sub.f32 	%f42, %f36, %f41;
	setp.eq.s32 	%p11, %r5, %r37;
	selp.f32 	%f43, 0f00000000, %f40, %p11;
	setp.eq.s32 	%p12, %r6, %r38;
	selp.f32 	%f44, 0f00000000, %f42, %p12;
	mul.lo.s32 	%r43, %r38, %r8;
	cvt.s64.s32 	%rd23, %r43;
	add.s64 	%rd24, %rd2, %rd23;
	shl.b32 	%r44, %r37, 2;
	mul.wide.s32 	%rd25, %r44, 2;
	add.s64 	%rd26, %rd24, %rd25;
	shl.b32 	%r45, %r40, 2;
	mul.wide.s32 	%rd27, %r45, 2;
	add.s64 	%rd28, %rd24, %rd27;
	mul.lo.s32 	%r46, %r42, %r8;
	cvt.s64.s32 	%rd29, %r46;
	add.s64 	%rd30, %rd2, %rd29;
	add.s64 	%rd31, %rd30, %rd25;
	add.s64 	%rd32, %rd30, %rd27;
	ld.global.u16 	%rs21, [%rd26+2];
	cvt.rn.f32.u16 	%f45, %rs21;
	sub.f32 	%f46, %f18, %f43;
	mul.f32 	%f47, %f46, %f45;
	sub.f32 	%f48, %f18, %f44;
	ld.global.u16 	%rs22, [%rd28+2];
	cvt.rn.f32.u16 	%f49, %rs22;
	mul.f32 	%f50, %f43, %f49;
	mul.f32 	%f51, %f48, %f50;
	fma.rn.f32 	%f52, %f48, %f47, %f51;
	ld.global.u16 	%rs23, [%rd31+2];
	cvt.rn.f32.u16 	%f53, %rs23;
	mul.f32 	%f54, %f46, %f53;
	fma.rn.f32 	%f55, %f44, %f54, %f52;
	ld.global.u16 	%rs24, [%rd32+2];
	cvt.rn.f32.u16 	%f56, %rs24;
	mul.f32 	%f57, %f43, %f56;
	fma.rn.f32 	%f58, %f44, %f57, %f55;
	add.f32 	%f59, %f58, 0f3F000000;
	cvt.rzi.u32.f32 	%r47, %f59;
	st.global.u16 	[%rd22+2], %r47;
	min.f32 	%f60, %f34, %f4;
	max.f32 	%f61, %f60, 0f00000000;
	min.f32 	%f62, %f36, %f3;
	max.f32 	%f63, %f62, 0f00000000;
	cvt.rmi.f32.f32 	%f64, %f61;
	cvt.rzi.s32.f32 	%r48, %f64;
	cvt.rmi.f32.f32 	%f65, %f63;
	cvt.rzi.s32.f32 	%r49, %f65;
	add.s32 	%r50, %r48, 1;
	min.s32 	%r51, %r50, %r5;
	add.s32 	%r52, %r49, 1;
	min.s32 	%r53, %r52, %r6;
	cvt.rn.f32.s32 	%f66, %r48;
	sub.f32 	%f67, %f61, %f66;
	cvt.rn.f32.s32 	%f68, %r49;
	sub.f32 	%f69, %f63, %f68;
	setp.eq.s32 	%p13, %r5, %r48;
	selp.f32 	%f70, 0f00000000, %f67, %p13;
	setp.eq.s32 	%p14, %r6, %r49;
	selp.f32 	%f71, 0f00000000, %f69, %p14;
	mul.lo.s32 	%r54, %r49, %r8;
	cvt.s64.s32 	%rd33, %r54;
	add.s64 	%rd34, %rd2, %rd33;
	shl.b32 	%r55, %r48, 2;
	mul.wide.s32 	%rd35, %r55, 2;
	add.s64 	%rd36, %rd34, %rd35;
	shl.b32 	%r56, %r51, 2;
	mul.wide.s32 	%rd37, %r56, 2;
	add.s64 	%rd38, %rd34, %rd37;
	mul.lo.s32 	%r57, %r53, %r8;
	cvt.s64.s32 	%rd39, %r57;
	add.s64 	%rd40, %rd2, %rd39;
	add.s64 	%rd41, %rd40, %rd35;
	add.s64 	%rd42, %rd40, %rd37;
	ld.global.u16 	%rs25, [%rd36+4];
	cvt.rn.f32.u16 	%f72, %rs25;
	sub.f32 	%f73, %f18, %f70;
	mul.f32 	%f74, %f73, %f72;
	sub.f32 	%f75, %f18, %f71;
	ld.global.u16 	%rs26, [%rd38+4];
	cvt.rn.f32.u16 	%f76, %rs26;
	mul.f32 	%f77, %f70, %f76;
	mul.f32 	%f78, %f75, %f77;
	fma.rn.f32 	%f79, %f75, %f74, %f78;
	ld.global.u16 	%rs27, [%rd41+4];
	cvt.rn.f32.u16 	%f80, %rs27;
	mul.f32 	%f81, %f73, %f80;
	fma.rn.f32 	%f82, %f71, %f81, %f79;
	ld.global.u16 	%rs28, [%rd42+4];
	cvt.rn.f32.u16 	%f83, %rs28;
	mul.f32 	%f84, %f70, %f83;
	fma.rn.f32 	%f85, %f71, %f84, %f82;
	add.f32 	%f86, %f85, 0f3F000000;
	cvt.rzi.u32.f32 	%r58, %f86;
	st.global.u16 	[%rd22+4], %r58;
	min.f32 	%f87, %f61, %f4;
	max.f32 	%f88, %f87, 0f00000000;
	min.f32 	%f89, %f63, %f3;
	max.f32 	%f90, %f89, 0f00000000;
	cvt.rmi.f32.f32 	%f91, %f88;
	cvt.rzi.s32.f32 	%r59, %f91;
	cvt.rmi.f32.f32 	%f92, %f90;
	cvt.rzi.s32.f32 	%r60, %f92;
	add.s32 	%r61, %r59, 1;
	min.s32 	%r62, %r61, %r5;
	add.s32 	%r63, %r60, 1;
	min.s32 	%r64, %r63, %r6;
	cvt.rn.f32.s32 	%f93, %r59;
	sub.f32 	%f94, %f88, %f93;
	cvt.rn.f32.s32 	%f95, %r60;
	sub.f32 	%f96, %f90, %f95;
	setp.eq.s32 	%p15, %r5, %r59;
	selp.f32 	%f97, 0f00000000, %f94, %p15;
	setp.eq.s32 	%p16, %r6, %r60;
	selp.f32 	%f98, 0f00000000, %f96, %p16;
	mul.lo.s32 	%r65, %r60, %r8;
	cvt.s64.s32 	%rd43, %r65;
	add.s64 	%rd44, %rd2, %rd43;
	shl.b32 	%r66, %r59, 2;
	mul.wide.s32 	%rd45, %r66, 2;
	add.s64 	%rd46, %rd44, %rd45;
	shl.b32 	%r67, %r62, 2;
	mul.wide.s32 	%rd47, %r67, 2;
	add.s64 	%rd48, %rd44, %rd47;
	mul.lo.s32 	%r68, %r64, %r8;
	cvt.s64.s32 	%rd49, %r68;
	add.s64 	%rd50, %rd2, %rd49;
	add.s64 	%rd51, %rd50, %rd45;
	add.s64 	%rd52, %rd50, %rd47;
	ld.global.u16 	%rs29, [%rd46+6];
	cvt.rn.f32.u16 	%f99, %rs29;
	sub.f32 	%f100, %f18, %f97;
	mul.f32 	%f101, %f100, %f99;
	sub.f32 	%f102, %f18, %f98;
	ld.global.u16 	%rs30, [%rd48+6];
	cvt.rn.f32.u16 	%f103, %rs30;
	mul.f32 	%f104, %f97, %f103;
	mul.f32 	%f105, %f102, %f104;
	fma.rn.f32 	%f106, %f102, %f101, %f105;
	ld.global.u16 	%rs31, [%rd51+6];
	cvt.rn.f32.u16 	%f107, %rs31;
	mul.f32 	%f108, %f100, %f107;
	fma.rn.f32 	%f109, %f98, %f108, %f106;
	ld.global.u16 	%rs32, [%rd52+6];
	cvt.rn.f32.u16 	%f110, %rs32;
	mul.f32 	%f111, %f97, %f110;
	fma.rn.f32 	%f112, %f98, %f111, %f109;
	add.f32 	%f113, %f112, 0f3F000000;
	cvt.rzi.u32.f32 	%r69, %f113;
	st.global.u16 	[%rd22+6], %r69;
	bra.uni 	$L__BB17_24;
$L__BB17_15:
	mov.f32 	%f121, 0f3F000000;
	copysign.f32 	%f122, %f2, %f121;
	add.rz.f32 	%f123, %f2, %f122;
	cvt.rzi.f32.f32 	%f124, %f123;
	cvt.rzi.s32.f32 	%r79, %f124;
	copysign.f32 	%f125, %f1, %f121;
	add.rz.f32 	%f126, %f1, %f125;
	cvt.rzi.f32.f32 	%f127, %f126;
	cvt.rzi.s32.f32 	%r80, %f127;
	min.s32 	%r82, %r79, %r5;
	max.s32 	%r83, %r82, 0;
	min.s32 	%r84, %r80, %r6;
	max.s32 	%r85, %r84, 0;
	setp.lt.s32 	%p23, %r83, %r1;
	setp.lt.s32 	%p24, %r85, %r2;
	and.pred  	%p2, %p23, %p24;
	mul.lo.s32 	%r86, %r85, %r8;
	cvt.s64.s32 	%rd57, %r86;
	add.s64 	%rd58, %rd2, %rd57;
	shl.b32 	%r87, %r83, 2;
	mul.wide.u32 	%rd59, %r87, 2;
	add.s64 	%rd6, %rd58, %rd59;
	mov.b16 	%rs46, 0;
	not.pred 	%p25, %p2;
	@%p25 bra 	$L__BB17_17;
	ld.global.u16 	%rs46, [%rd6];
$L__BB17_17:
	mul.wide.s32 	%rd60, %r7, 2;
	add.s64 	%rd7, %rd3, %rd60;
	st.global.u16 	[%rd7], %rs46;
	mov.b16 	%rs47, 0;
	@%p25 bra 	$L__BB17_19;
	ld.global.u16 	%rs47, [%rd6+2];
$L__BB17_19:
	st.global.u16 	[%rd7+2], %rs47;
	mov.b16 	%rs48, 0;
	@%p25 bra 	$L__BB17_21;
	ld.global.u16 	%rs48, [%rd6+4];
$L__BB17_21:
	st.global.u16 	[%rd7+4], %rs48;
	mov.b16 	%rs49, 0;
	@%p25 bra 	$L__BB17_23;
	ld.global.u16 	%rs49, [%rd6+6];
$L__BB17_23:
	st.global.u16 	[%rd7+6], %rs49;
$L__BB17_24:
	ret;

}
	// .globl	_Z38nppiWarpPerspectiveBack_32f_C1R_kernelPKf8NppiSizei8NppiRectPfiS2_dddddddddi
.visible .entry _Z38nppiWarpPerspectiveBack_32f_C1R_kernelPKf8NppiSizei8NppiRectPfiS2_dddddddddi(
	.param .u64 .ptr .align 1 _Z38nppiWarpPerspectiveBack_32f_C1R_kernelPKf8NppiSizei8NppiRectPfiS2_dddddddddi_param_0,
	.param .align 4 .b8 _Z38nppiWarpPerspectiveBack_32f_C1R_kernelPKf8NppiSizei8NppiRectPfiS2_dddddddddi_param_1[8],
	.param .u32 _Z38nppiWarpPerspectiveBack_32f_C1R_kernelPKf8NppiSizei8NppiRectPfiS2_dddddddddi_param_2,
	.param .align 4 .b8 _Z38nppiWarpPerspectiveBack_32f_C1R_kernelPKf8NppiSizei8NppiRectPfiS2_dddddddddi_param_3[16],
	.param .u64 .ptr .align 1 _Z38nppiWarpPerspectiveBack_32f_C1R_kernelPKf8NppiSizei8NppiRectPfiS2_dddddddddi_param_4,
	.param .u32 _Z38nppiWarpPerspectiveBack_32f_C1R_kernelPKf8NppiSizei8NppiRectPfiS2_dddddddddi_param_5,
	.param .align 4 .b8 _Z38nppiWarpPerspectiveBack_32f_C1R_kernelPKf8NppiSizei8NppiRectPfiS2_dddddddddi_param_6[16],
	.param .f64 _Z38nppiWarpPerspectiveBack_32f_C1R_kernelPKf8NppiSizei8NppiRectPfiS2_dddddddddi_param_7,
	.param .f64 _Z38nppiWarpPerspectiveBack_32f_C1R_kernelPKf8NppiSizei8NppiRectPfiS2_dddddddddi_param_8,
	.param .f64 _Z38nppiWarpPerspectiveBack_32f_C1R_kernelPKf8NppiSizei8NppiRectPfiS2_dddddddddi_param_9,
	.param .f64 _Z38nppiWarpPerspectiveBack_32f_C1R_kernelPKf8NppiSizei8NppiRectPfiS2_dddddddddi_param_10,
	.param .f64 _Z38nppiWarpPerspectiveBack_32f_C1R_kernelPKf8NppiSizei8NppiRectPfiS2_dddddddddi_param_11,
	.param .f64 _Z38nppiWarpPerspectiveBack_32f_C1R_kernelPKf8NppiSizei8NppiRectPfiS2_dddddddddi_param_12,
	.param .f64 _Z38nppiWarpPerspectiveBack_32f_C1R_kernelPKf8NppiSizei8NppiRectPfiS2_dddddddddi_param_13,
	.param .f64 _Z38nppiWarpPerspectiveBack_32f_C1R_kernelPKf8NppiSizei8NppiRectPfiS2_dddddddddi_param_14,
	.param .f64 _Z38nppiWarpPerspectiveBack_32f_C1R_kernelPKf8NppiSizei8NppiRectPfiS2_dddddddddi_param_15,
	.param .u32 _Z38nppiWarpPerspectiveBack_32f_C1R_kernelPKf8NppiSizei8NppiRectPfiS2_dddddddddi_param_16
)
{
	.reg .pred 	%p<34>;
	.reg .b32 	%r<66>;
	.reg .b32 	%f<55>;
	.reg .b64 	%rd<45>;
	.reg .b64 	%fd<28>;

	ld.param.u32 	%r20, [_Z38nppiWarpPerspectiveBack_32f_C1R_kernelPKf8NppiSizei8NppiRectPfiS2_dddddddddi_param_6+4];
	ld.param.u32 	%r19, [_Z38nppiWarpPerspectiveBack_32f_C1R_kernelPKf8NppiSizei8NppiRectPfiS2_dddddddddi_param_6];
	ld.param.u32 	%r16, [_Z38nppiWarpPerspectiveBack_32f_C1R_kernelPKf8NppiSizei8NppiRectPfiS2_dddddddddi_param_1+4];
	ld.param.u32 	%r15, [_Z38nppiWarpPerspectiveBack_32f_C1R_kernelPKf8NppiSizei8NppiRectPfiS2_dddddddddi_param_1];
	ld.param.u32 	%r21, [_Z38nppiWarpPerspectiveBack_32f_C1R_kernelPKf8NppiSizei8NppiRectPfiS2_dddddddddi_param_6+8];
	ld.param.u64 	%rd3, [_Z38nppiWarpPerspectiveBack_32f_C1R_kernelPKf8NppiSizei8NppiRectPfiS2_dddddddddi_param_0];
	ld.param.u32 	%r17, [_Z38nppiWarpPerspectiveBack_32f_C1R_kernelPKf8NppiSizei8NppiRectPfiS2_dddddddddi_param_2];
	ld.param.u64 	%rd4, [_Z38nppiWarpPerspectiveBack_32f_C1R_kernelPKf8NppiSizei8NppiRectPfiS2_dddddddddi_param_4];
	ld.param.u32 	%r18, [_Z38nppiWarpPerspectiveBack_32f_C1R_kernelPKf8NppiSizei8NppiRectPfiS2_dddddddddi_param_5];
	ld.param.u32 	%r24, [_Z38nppiWarpPerspectiveBack_32f_C1R_kernelPKf8NppiSizei8NppiRectPfiS2_dddddddddi_param_6+12];
	ld.param.f64 	%fd8, [_Z38nppiWarpPerspectiveBack_32f_C1R_kernelPKf8NppiSizei8NppiRectPfiS2_dddddddddi_param_11];
	ld.param.f64 	%fd9, [_Z38nppiWarpPerspectiveBack_32f_C1R_kernelPKf8NppiSizei8NppiRectPfiS2_dddddddddi_param_12];
	ld.param.f64 	%fd10, [_Z38nppiWarpPerspectiveBack_32f_C1R_kernelPKf8NppiSizei8NppiRectPfiS2_dddddddddi_param_13];
	ld.param.f64 	%fd11, [_Z38nppiWarpPerspectiveBack_32f_C1R_kernelPKf8NppiSizei8NppiRectPfiS2_dddddddddi_param_14];
	ld.param.f64 	%fd12, [_Z38nppiWarpPerspectiveBack_32f_C1R_kernelPKf8NppiSizei8NppiRectPfiS2_dddddddddi_param_15];
	ld.param.u32 	%r23, [_Z38nppiWarpPerspectiveBack_32f_C1R_kernelPKf8NppiSizei8NppiRectPfiS2_dddddddddi_param_16];
	cvta.to.global.u64 	%rd1, %rd4;
	cvta.to.global.u64 	%rd2, %rd3;
	mov.u32 	%r25, %ctaid.x;
	mov.u32 	%r26, %ntid.x;
	mov.u32 	%r27, %tid.x;
	mad.lo.s32 	%r1, %r25, %r26, %r27;
	mov.u32 	%r28, %ctaid.y;
	mov.u32 	%r29, %ntid.y;
	mov.u32 	%r30, %tid.y;
	mad.lo.s32 	%r31, %r28, %r29, %r30;
	setp.ge.s32 	%p1, %r1, %r21;
	setp.ge.s32 	%p2, %r31, %r24;
	or.pred  	%p3, %p1, %p2;
	@%p3 bra 	$L__BB18_15;
	add.s32 	%r32, %r19, %r1;
	add.s32 	%r33, %r20, %r31;
	cvt.rn.f64.s32 	%fd1, %r32;
	cvt.rn.f64.s32 	%fd2, %r33;
	mul.f64 	%fd13, %fd11, %fd2;
	fma.rn.f64 	%fd14, %fd10, %fd1, %fd13;
	add.f64 	%fd3, %fd12, %fd14;
	abs.f64 	%fd15, %fd3;
	setp.geu.f64 	%p4, %fd15, 0d3DDB7CDFD9D7BDBB;
	mov.f32 	%f54, 0f00000000;
	@%p4 bra 	$L__BB18_3;
	mul.lo.s32 	%r64, %r18, %r31;
	cvt.s64.s32 	%rd41, %r64;
	add.s64 	%rd42, %rd1, %rd41;
	mul.wide.s32 	%rd43, %r1, 4;
	add.s64 	%rd44, %rd42, %rd43;
	mov.b32 	%r65, 0;
	st.global.u32 	[%rd44], %r65;
	bra.uni 	$L__BB18_15;
$L__BB18_3:
	ld.param.f64 	%fd27, [_Z38nppiWarpPerspectiveBack_32f_C1R_kernelPKf8NppiSizei8NppiRectPfiS2_dddddddddi_param_10];
	ld.param.f64 	%fd26, [_Z38nppiWarpPerspectiveBack_32f_C1R_kernelPKf8NppiSizei8NppiRectPfiS2_dddddddddi_param_9];
	ld.param.f64 	%fd25, [_Z38nppiWarpPerspectiveBack_32f_C1R_kernelPKf8NppiSizei8NppiRectPfiS2_dddddddddi_param_8];
	ld.param.f64 	%fd24, [_Z38nppiWarpPerspectiveBack_32f_C1R_kernelPKf8NppiSizei8NppiRectPfiS2_dddddddddi_param_7];
	mul.f64 	%fd16, %fd25, %fd2;
	fma.rn.f64 	%fd17, %fd24, %fd1, %fd16;
	add.f64 	%fd18, %fd26, %fd17;
	div.rn.f64 	%fd19, %fd18, %fd3;
	mul.f64 	%fd20, %fd8, %fd2;
	fma.rn.f64 	%fd21, %fd27, %fd1, %fd20;
	add.f64 	%fd22, %fd9, %fd21;
	div.rn.f64 	%fd23, %fd22, %fd3;
	cvt.rn.f32.f64 	%f1, %fd19;
	cvt.rn.f32.f64 	%f2, %fd23;
	setp.eq.s32 	%p5, %r23, 4;
	@%p5 bra 	$L__BB18_11;
	setp.eq.s32 	%p6, %r23, 2;
	@%p6 bra 	$L__BB18_8;
	setp.ne.s32 	%p7, %r23, 1;
	@%p7 bra 	$L__BB18_14;
	add.f32 	%f51, %f1, 0f3F000000;
	cvt.rzi.s32.f32 	%r3, %f51;
	add.f32 	%f52, %f2, 0f3F000000;
	cvt.rzi.s32.f32 	%r4, %f52;
	setp.lt.s32 	%p26, %r3, 0;
	setp.ge.s32 	%p27, %r3, %r15;
	or.pred  	%p28, %p26, %p27;
	setp.lt.s32 	%p29, %r4, 0;
	setp.ge.s32 	%p30, %r4, %r16;
	or.pred  	%p31, %p29, %p30;
	or.pred  	%p33, %p28, %p31;
	@%p33 bra 	$L__BB18_14;
	mul.lo.s32 	%r62, %r4, %r17;
	cvt.s64.s32 	%rd33, %r62;
	add.s64 	%rd34, %rd2, %rd33;
	mul.wide.u32 	%rd35, %r3, 4;
	add.s64 	%rd36, %rd34, %rd35;
	ld.global.f32 	%f54, [%rd36];
	bra.uni 	$L__BB18_14;
$L__BB18_8:
	cvt.rmi.f32.f32 	%f30, %f1;
	cvt.rzi.s32.f32 	%r48, %f30;
	cvt.rmi.f32.f32 	%f31, %f2;
	cvt.rzi.s32.f32 	%r49, %f31;
	add.s32 	%r9, %r48, 1;
	add.s32 	%r50, %r49, 1;
	or.b32  	%r51, %r48, %r49;
	setp.lt.s32 	%p17, %r9, %r15;
	setp.gt.s32 	%p18, %r51, -1;
	setp.lt.s32 	%p19, %r50, %r16;
	and.pred  	%p20, %p17, %p19;
	and.pred  	%p21, %p20, %p18;
	@%p21 bra 	$L__BB18_10;
	add.f32 	%f48, %f1, 0f3F000000;
	cvt.rzi.s32.f32 	%r53, %f48;
	add.f32 	%f49, %f2, 0f3F000000;
	cvt.rzi.s32.f32 	%r54, %f49;
	setp.lt.s32 	%p22, %r53, 0;
	setp.lt.s32 	%p23, %r53, %r15;
	add.s32 	%r55, %r15, -1;
	selp.b32 	%r56, %r53, %r55, %p23;
	selp.b32 	%r57, 0, %r56, %p22;
	setp.lt.s32 	%p24, %r54, 0;
	setp.lt.s32 	%p25, %r54, %r16;
	add.s32 	%r58, %r16, -1;
	selp.b32 	%r59, %r54, %r58, %p25;
	selp.b32 	%r60, 0, %r59, %p24;
	mul.lo.s32 	%r61, %r60, %r17;
	cvt.s64.s32 	%rd29, %r61;
	add.s64 	%rd30, %rd2, %rd29;
	mul.wide.s32 	%rd31, %r57, 4;
	add.s64 	%rd32, %rd30, %rd31;
	ld.global.f32 	%f54, [%rd32];
	bra.uni 	$L__BB18_14;
$L__BB18_10:
	cvt.rn.f32.s32 	%f32, %r48;
	sub.f32 	%f33, %f1, %f32;
	cvt.rn.f32.s32 	%f34, %r49;
	sub.f32 	%f35, %f2, %f34;
	mul.lo.s32 	%r52, %r49, %r17;
	cvt.s64.s32 	%rd19, %r52;
	add.s64 	%rd20, %rd2, %rd19;
	mul.wide.u32 	%rd21, %r48, 4;
	add.s64 	%rd22, %rd20, %rd21;
	mul.wide.u32 	%rd23, %r9, 4;
	add.s64 	%rd24, %rd20, %rd23;
	cvt.s64.s32 	%rd25, %r17;
	add.s64 	%rd26, %rd20, %rd25;
	add.s64 	%rd27, %rd26, %rd21;
	add.s64 	%rd28, %rd26, %rd23;
	ld.global.f32 	%f36, [%rd22];
	mov.f32 	%f37, 0f3F800000;
	sub.f32 	%f38, %f37, %f33;
	ld.global.f32 	%f39, [%rd24];
	mul.f32 	%f40, %f33, %f39;
	fma.rn.f32 	%f41, %f38, %f36, %f40;
	ld.global.f32 	%f42, [%rd27];
	ld.global.f32 	%f43, [%rd28];
	mul.f32 	%f44, %f33, %f43;
	fma.rn.f32 	%f45, %f38, %f42, %f44;
	sub.f32 	%f46, %f37, %f35;
	mul.f32 	%f47, %f35, %f45;
	fma.rn.f32 	%f54, %f46, %f41, %f47;
	bra.uni 	$L__BB18_14;
$L__BB18_11:
	cvt.rmi.f32.f32 	%f10, %f1;
	cvt.rzi.s32.f32 	%r34, %f10;
	cvt.rmi.f32.f32 	%f11, %f2;
	cvt.rzi.s32.f32 	%r35, %f11;
	add.s32 	%r14, %r34, 1;
	add.s32 	%r36, %r35, 1;
	or.b32  	%r37, %r34, %r35;
	setp.lt.s32 	%p8, %r14, %r15;
	setp.gt.s32 	%p9, %r37, -1;
	setp.lt.s32 	%p10, %r36, %r16;
	and.pred  	%p11, %p8, %p10;
	and.pred  	%p12, %p11, %p9;
	@%p12 bra 	$L__BB18_13;
	add.f32 	%f28, %f1, 0f3F000000;
	cvt.rzi.s32.f32 	%r39, %f28;
	add.f32 	%f29, %f2, 0f3F000000;
	cvt.rzi.s32.f32 	%r40, %f29;
	setp.lt.s32 	%p13, %r39, 0;
	setp.lt.s32 	%p14, %r39, %r15;
	add.s32 	%r41, %r15, -1;
	selp.b32 	%r42, %r39, %r41, %p14;
	selp.b32 	%r43, 0, %r42, %p13;
	setp.lt.s32 	%p15, %r40, 0;
	setp.lt.s32 	%p16, %r40, %r16;
	add.s32 	%r44, %r16, -1;
	selp.b32 	%r45, %r40, %r44, %p16;
	selp.b32 	%r46, 0, %r45, %p15;
	mul.lo.s32 	%r47, %r46, %r17;
	cvt.s64.s32 	%rd15, %r47;
	add.s64 	%rd16, %rd2, %rd15;
	mul.wide.s32 	%rd17, %r43, 4;
	add.s64 	%rd18, %rd16, %rd17;
	ld.global.f32 	%f54, [%rd18];
	bra.uni 	$L__BB18_14;
$L__BB18_13:
	cvt.rn.f32.s32 	%f12, %r34;
	sub.f32 	%f13, %f1, %f12;
	cvt.rn.f32.s32 	%f14, %r35;
	sub.f32 	%f15, %f2, %f14;
	mul.lo.s32 	%r38, %r35, %r17;
	cvt.s64.s32 	%rd5, %r38;
	add.s64 	%rd6, %rd2, %rd5;
	mul.wide.u32 	%rd7, %r34, 4;
	add.s64 	%rd8, %rd6, %rd7;
	mul.wide.u32 	%rd9, %r14, 4;
	add.s64 	%rd10, %rd6, %rd9;
	cvt.s64.s32 	%rd11, %r17;
	add.s64 	%rd12, %rd6, %rd11;
	add.s64 	%rd13, %rd12, %rd7;
	add.s64 	%rd14, %rd12, %rd9;
	ld.global.f32 	%f16, [%rd8];
	mov.f32 	%f17, 0f3F800000;
	sub.f32 	%f18, %f17, %f13;
	ld.global.f32 	%f19, [%rd10];
	mul.f32 	%f20, %f13, %f19;
	fma.rn.f32 	%f21, %f18, %f16, %f20;
	ld.global.f32 	%f22, [%rd13];
	ld.global.f32 	%f23, [%rd14];
	mul.f32 	%f24, %f13, %f23;
	fma.rn.f32 	%f25, %f18, %f22, %f24;
	sub.f32 	%f26, %f17, %f15;
	mul.f32 	%f27, %f15, %f25;
	fma.rn.f32 	%f54, %f26, %f21, %f27;
$L__BB18_14:
	mul.lo.s32 	%r63, %r18, %r31;
	cvt.s64.s32 	%rd37, %r63;
	add.s64 	%rd38, %rd1, %rd37;
	mul.wide.s32 	%rd39, %r1, 4;
	add.s64 	%rd40, %rd38, %rd39;
	st.global.f32 	[%rd40], %f54;
$L__BB18_15:
	ret;

}
	// .globl	_Z38nppiWarpPerspectiveBack_32f_C3R_kernelPKf8NppiSizei8NppiRectPfiS2_dddddddddi
.visible .entry _Z38nppiWarpPerspectiveBack_32f_C3R_kernelPKf8NppiSizei8NppiRectPfiS2_dddddddddi(
	.param .u64 .ptr .align 1 _Z38nppiWarpPerspectiveBack_32f_C3R_kernelPKf8NppiSizei8NppiRectPfiS2_dddddddddi_param_0,
	.param .align 4 .b8 _Z38nppiWarpPerspectiveBack_32f_C3R_kernelPKf8NppiSizei8NppiRectPfiS2_dddddddddi_param_1[8],
	.param .u32 _Z38nppiWarpPerspectiveBack_32f_C3R_kernelPKf8NppiSizei8NppiRectPfiS2_dddddddddi_param_2,
	.param .align 4 .b8 _Z38nppiWarpPerspectiveBack_32f_C3R_kernelPKf8NppiSizei8NppiRectPfiS2_dddddddddi_param_3[16],
	.param .u64 .ptr .align 1 _Z38nppiWarpPerspectiveBack_32f_C3R_kernelPKf8NppiSizei8NppiRectPfiS2_dddddddddi_param_4,
	.param .u32 _Z38nppiWarpPerspectiveBack_32f_C3R_kernelPKf8NppiSizei8NppiRectPfiS2_dddddddddi_param_5,
	.param .align 4 .b8 _Z38nppiWarpPerspectiveBack_32f_C3R_kernelPKf8NppiSizei8NppiRectPfiS2_dddddddddi_param_6[16],
	.param .f64 _Z38nppiWarpPerspectiveBack_32f_C3R_kernelPKf8NppiSizei8NppiRectPfiS2_dddddddddi_param_7,
	.param .f64 _Z38nppiWarpPerspectiveBack_32f_C3R_kernelPKf8NppiSizei8NppiRectPfiS2_dddddddddi_param_8,
	.param .f64 _Z38nppiWarpPerspectiveBack_32f_C3R_kernelPKf8NppiSizei8NppiRectPfiS2_dddddddddi_param_9,
	.param .f64 _Z38nppiWarpPerspectiveBack_32f_C3R_kernelPKf8NppiSizei8NppiRectPfiS2_dddddddddi_param_10,
	.param .f64 _Z38nppiWarpPerspectiveBack_32f_C3R_kernelPKf8NppiSizei8NppiRectPfiS2_dddddddddi_param_11,
	.param .f64 _Z38nppiWarpPerspectiveBack_32f_C3R_kernelPKf8NppiSizei8NppiRectPfiS2_dddddddddi_param_12,
	.param .f64 _Z38nppiWarpPerspectiveBack_32f_C3R_kernelPKf8NppiSizei8NppiRectPfiS2_dddddddddi_param_13,
	.param .f64 _Z38nppiWarpPerspectiveBack_32f_C3R_kernelPKf8NppiSizei8NppiRectPfiS2_dddddddddi_param_14,
	.param .f64 _Z38nppiWarpPerspectiveBack_32f_C3R_kernelPKf8NppiSizei8NppiRectPfiS2_dddddddddi_param_15,
	.param .u32 _Z38nppiWarpPerspectiveBack_32f_C3R_kernelPKf8NppiSizei8NppiRectPfiS2_dddddddddi_param_16
)
{
	.reg .pred 	%p<25>;
	.reg .b32 	%r<77>;
	.reg .b32 	%f<122>;
	.reg .b64 	%rd<55>;
	.reg .b64 	%fd<28>;

	ld.param.u32 	%r11, [_Z38nppiWarpPerspectiveBack_32f_C3R_kernelPKf8NppiSizei8NppiRectPfiS2_dddddddddi_param_6+4];
	ld.param.u32 	%r10, [_Z38nppiWarpPerspectiveBack_32f_C3R_kernelPKf8NppiSizei8NppiRectPfiS2_dddddddddi_param_6];
	ld.param.u32 	%r1, [_Z38nppiWarpPerspectiveBack_32f_C3R_kernelPKf8NppiSizei8NppiRectPfiS2_dddddddddi_param_1];
	ld.param.u32 	%r2, [_Z38nppiWarpPerspectiveBack_32f_C3R_kernelPKf8NppiSizei8NppiRectPfiS2_dddddddddi_param_1+4];
	ld.param.u32 	%r12, [_Z38nppiWarpPerspectiveBack_32f_C3R_kernelPKf8NppiSizei8NppiRectPfiS2_dddddddddi_param_6+8];
	ld.param.u64 	%rd8, [_Z38nppiWarpPerspectiveBack_32f_C3R_kernelPKf8NppiSizei8NppiRectPfiS2_dddddddddi_param_0];
	ld.param.u32 	%r8, [_Z38nppiWarpPerspectiveBack_32f_C3R_kernelPKf8NppiSizei8NppiRectPfiS2_dddddddddi_param_2];
	ld.param.u64 	%rd9, [_Z38nppiWarpPerspectiveBack_32f_C3R_kernelPKf8NppiSizei8NppiRectPfiS2_dddddddddi_param_4];
	ld.param.u32 	%r9, [_Z38nppiWarpPerspectiveBack_32f_C3R_kernelPKf8NppiSizei8NppiRectPfiS2_dddddddddi_param_5];
	ld.param.u32 	%r15, [_Z38nppiWarpPerspectiveBack_32f_C3R_kernelPKf8NppiSizei8NppiRectPfiS2_dddddddddi_param_6+12];
	ld.param.f64 	%fd8, [_Z38nppiWarpPerspectiveBack_32f_C3R_kernelPKf8NppiSizei8NppiRectPfiS2_dddddddddi_param_11];
	ld.param.f64 	%fd9, [_Z38nppiWarpPerspectiveBack_32f_C3R_kernelPKf8NppiSizei8NppiRectPfiS2_dddddddddi_param_12];
	ld.param.f64 	%fd10, [_Z38nppiWarpPerspectiveBack_32f_C3R_kernelPKf8NppiSizei8NppiRectPfiS2_dddddddddi_param_13];
	ld.param.f64 	%fd11, [_Z38nppiWarpPerspectiveBack_32f_C3R_kernelPKf8NppiSizei8NppiRectPfiS2_dddddddddi_param_14];
	ld.param.f64 	%fd12, [_Z38nppiWarpPerspectiveBack_32f_C3R_kernelPKf8NppiSizei8NppiRectPfiS2_dddddddddi_param_15];
	ld.param.u32 	%r14, [_Z38nppiWarpPerspectiveBack_32f_C3R_kernelPKf8NppiSizei8NppiRectPfiS2_dddddddddi_param_16];
	cvta.to.global.u64 	%rd1, %rd9;
	cvta.to.global.u64 	%rd2, %rd8;
	mov.u32 	%r16, %ctaid.x;
	mov.u32 	%r17, %ntid.x;
	mov.u32 	%r18, %tid.x;
	mad.lo.s32 	%r3, %r16, %r17, %r18;
	mov.u32 	%r19, %ctaid.y;
	mov.u32 	%r20, %ntid.y;
	mov.u32 	%r21, %tid.y;
	mad.lo.s32 	%r22, %r19, %r20, %r21;
	setp.ge.s32 	%p3, %r3, %r12;
	setp.ge.s32 	%p4, %r22, %r15;
	or.pred  	%p5, %p3, %p4;
	@%p5 bra 	$L__BB19_20;
	add.s32 	%r23, %r10, %r3;
	add.s32 	%r24, %r11, %r22;
	cvt.rn.f64.s32 	%fd1, %r23;
	cvt.rn.f64.s32 	%fd2, %r24;
	mul.f64 	%fd13, %fd11, %fd2;
	fma.rn.f64 	%fd14, %fd10, %fd1, %fd13;
	add.f64 	%fd3, %fd12, %fd14;
	abs.f64 	%fd15, %fd3;
	setp.geu.f64 	%p6, %fd15, 0d3DDB7CDFD9D7BDBB;
	@%p6 bra 	$L__BB19_3;
	mul.lo.s32 	%r74, %r9, %r22;
	cvt.s64.s32 	%rd51, %r74;
	add.s64 	%rd52, %rd1, %rd51;
	mul.lo.s32 	%r75, %r3, 3;
	mul.wide.s32 	%rd53, %r75, 4;
	add.s64 	%rd54, %rd52, %rd53;
	mov.b32 	%r76, 0;
	st.global.u32 	[%rd54+8], %r76;
	st.global.u32 	[%rd54+4], %r76;
	st.global.u32 	[%rd54], %r76;
	bra.uni 	$L__BB19_20;
$L__BB19_3:
	ld.param.f64 	%fd27, [_Z38nppiWarpPerspectiveBack_32f_C3R_kernelPKf8NppiSizei8NppiRectPfiS2_dddddddddi_param_10];
	ld.param.f64 	%fd26, [_Z38nppiWarpPerspectiveBack_32f_C3R_kernelPKf8NppiSizei8NppiRectPfiS2_dddddddddi_param_9];
	ld.param.f64 	%fd25, [_Z38nppiWarpPerspectiveBack_32f_C3R_kernelPKf8NppiSizei8NppiRectPfiS2_dddddddddi_param_8];
	ld.param.f64 	%fd24, [_Z38nppiWarpPerspectiveBack_32f_C3R_kernelPKf8NppiSizei8NppiRectPfiS2_dddddddddi_param_7];
	mul.f64 	%fd16, %fd25, %fd2;
	fma.rn.f64 	%fd17, %fd24, %fd1, %fd16;
	add.f64 	%fd18, %fd26, %fd17;
	div.rn.f64 	%fd19, %fd18, %fd3;
	mul.f64 	%fd20, %fd8, %fd2;
	fma.rn.f64 	%fd21, %fd27, %fd1, %fd20;
	add.f64 	%fd22, %fd9, %fd21;
	div.rn.f64 	%fd23, %fd22, %fd3;
	cvt.rn.f32.f64 	%f1, %fd23;
	cvt.rn.f32.f64 	%f2, %fd19;
	add.s32 	%r5, %r1, -1;
	add.s32 	%r6, %r2, -1;
	mul.lo.s32 	%r25, %r9, %r22;
	cvt.s64.s32 	%rd10, %r25;
	add.s64 	%rd3, %rd1, %rd10;
	mul.lo.s32 	%r7, %r3, 3;
	setp.eq.s32 	%p7, %r14, 2;
	@%p7 bra 	$L__BB19_12;
	setp.ne.s32 	%p8, %r14, 1;
	@%p8 bra 	$L__BB19_13;
	mov.f32 	%f97, 0f3F000000;
	copysign.f32 	%f98, %f2, %f97;
	add.rz.f32 	%f99, %f2, %f98;
	cvt.rzi.f32.f32 	%f100, %f99;
	cvt.rzi.s32.f32 	%r56, %f100;
	copysign.f32 	%f101, %f1, %f97;
	add.rz.f32 	%f102, %f1, %f101;
	cvt.rzi.f32.f32 	%f103, %f102;
	cvt.rzi.s32.f32 	%r57, %f103;
	min.s32 	%r59, %r56, %r5;
	max.s32 	%r60, %r59, 0;
	min.s32 	%r61, %r57, %r6;
	max.s32 	%r62, %r61, 0;
	setp.lt.s32 	%p15, %r60, %r1;
	setp.lt.s32 	%p16, %r62, %r2;
	and.pred  	%p1, %p15, %p16;
	mul.lo.s32 	%r63, %r62, %r8;
	cvt.s64.s32 	%rd43, %r63;
	add.s64 	%rd44, %rd2, %rd43;
	mul.lo.s32 	%r64, %r60, 3;
	mul.wide.u32 	%rd45, %r64, 4;
	add.s64 	%rd4, %rd44, %rd45;
	mov.f32 	%f116, 0f00000000;
	not.pred 	%p17, %p1;
	@%p17 bra 	$L__BB19_7;
	ld.global.f32 	%f116, [%rd4];
$L__BB19_7:
	mul.wide.s32 	%rd46, %r7, 4;
	add.s64 	%rd5, %rd3, %rd46;
	st.global.f32 	[%rd5], %f116;
	mov.f32 	%f117, 0f00000000;
	@%p17 bra 	$L__BB19_9;
	ld.global.f32 	%f117, [%rd4+4];
$L__BB19_9:
	st.global.f32 	[%rd5+4], %f117;
	mov.f32 	%f118, 0f00000000;
	@%p17 bra 	$L__BB19_11;
	ld.global.f32 	%f118, [%rd4+8];
$L__BB19_11:
	st.global.f32 	[%rd5+8], %f118;
	bra.uni 	$L__BB19_20;
$L__BB19_12:
	cvt.rn.f32.s32 	%f15, %r6;
	cvt.rn.f32.s32 	%f16, %r5;
	min.f32 	%f17, %f2, %f16;
	max.f32 	%f18, %f17, 0f00000000;
	min.f32 	%f19, %f1, %f15;
	max.f32 	%f20, %f19, 0f00000000;
	cvt.rmi.f32.f32 	%f21, %f18;
	cvt.rzi.s32.f32 	%r26, %f21;
	cvt.rmi.f32.f32 	%f22, %f20;
	cvt.rzi.s32.f32 	%r27, %f22;
	add.s32 	%r28, %r26, 1;
	min.s32 	%r29, %r28, %r5;
	add.s32 	%r30, %r27, 1;
	min.s32 	%r31, %r30, %r6;
	cvt.rn.f32.s32 	%f23, %r26;
	sub.f32 	%f24, %f18, %f23;
	cvt.rn.f32.s32 	%f25, %r27;
	sub.f32 	%f26, %f20, %f25;
	setp.eq.s32 	%p9, %r5, %r26;
	selp.f32 	%f27, 0f00000000, %f24, %p9;
	setp.eq.s32 	%p10, %r6, %r27;
	selp.f32 	%f28, 0f00000000, %f26, %p10;
	mul.lo.s32 	%r32, %r27, %r8;
	cvt.s64.s32 	%rd11, %r32;
	add.s64 	%rd12, %rd2, %rd11;
	mul.lo.s32 	%r33, %r26, 3;
	mul.wide.s32 	%rd13, %r33, 4;
	add.s64 	%rd14, %rd12, %rd13;
	mul.lo.s32 	%r34, %r29, 3;
	mul.wide.s32 	%rd15, %r34, 4;
	add.s64 	%rd16, %rd12, %rd15;
	mul.lo.s32 	%r35, %r31, %r8;
	cvt.s64.s32 	%rd17, %r35;
	add.s64 	%rd18, %rd2, %rd17;
	add.s64 	%rd19, %rd18, %rd13;
	add.s64 	%rd20, %rd18, %rd15;
	ld.global.f32 	%f29, [%rd14];
	mov.f32 	%f30, 0f3F800000;
	sub.f32 	%f31, %f30, %f27;
	mul.f32 	%f32, %f31, %f29;
	sub.f32 	%f33, %f30, %f28;
	ld.global.f32 	%f34, [%rd16];
	mul.f32 	%f35, %f27, %f34;
	mul.f32 	%f36, %f33, %f35;
	fma.rn.f32 	%f37, %f33, %f32, %f36;
	ld.global.f32 	%f38, [%rd19];
	mul.f32 	%f39, %f31, %f38;
	fma.rn.f32 	%f40, %f28, %f39, %f37;
	ld.global.f32 	%f41, [%rd20];
	mul.f32 	%f42, %f27, %f41;
	fma.rn.f32 	%f43, %f28, %f42, %f40;
	mul.wide.s32 	%rd21, %r7, 4;
	add.s64 	%rd22, %rd3, %rd21;
	st.global.f32 	[%rd22], %f43;
	min.f32 	%f44, %f18, %f16;
	max.f32 	%f45, %f44, 0f00000000;
	min.f32 	%f46, %f20, %f15;
	max.f32 	%f47, %f46, 0f00000000;
	cvt.rmi.f32.f32 	%f48, %f45;
	cvt.rzi.s32.f32 	%r36, %f48;
	cvt.rmi.f32.f32 	%f49, %f47;
	cvt.rzi.s32.f32 	%r37, %f49;
	add.s32 	%r38, %r36, 1;
	min.s32 	%r39, %r38, %r5;
	add.s32 	%r40, %r37, 1;
	min.s32 	%r41, %r40, %r6;
	cvt.rn.f32.s32 	%f50, %r36;
	sub.f32 	%f51, %f45, %f50;
	cvt.rn.f32.s32 	%f52, %r37;
	sub.f32 	%f53, %f47, %f52;
	setp.eq.s32 	%p11, %r5, %r36;
	selp.f32 	%f54, 0f00000000, %f51, %p11;
	setp.eq.s32 	%p12, %r6, %r37;
	selp.f32 	%f55, 0f00000000, %f53, %p12;
	mul.lo.s32 	%r42, %r37, %r8;
	cvt.s64.s32 	%rd23, %r42;
	add.s64 	%rd24, %rd2, %rd23;
	mul.lo.s32 	%r43, %r36, 3;
	mul.wide.s32 	%rd25, %r43, 4;
	add.s64 	%rd26, %rd24, %rd25;
	mul.lo.s32 	%r44, %r39, 3;
	mul.wide.s32 	%rd27, %r44, 4;
	add.s64 	%rd28, %rd24, %rd27;
	mul.lo.s32 	%r45, %r41, %r8;
	cvt.s64.s32 	%rd29, %r45;
	add.s64 	%rd30, %rd2, %rd29;
	add.s64 	%rd31, %rd30, %rd25;
	add.s64 	%rd32, %rd30, %rd27;
	ld.global.f32 	%f56, [%rd26+4];
	sub.f32 	%f57, %f30, %f54;
	mul.f32 	%f58, %f57, %f56;
	sub.f32 	%f59, %f30, %f55;
	ld.global.f32 	%f60, [%rd28+4];
	mul.f32 	%f61, %f54, %f60;
	mul.f32 	%f62, %f59, %f61;
	fma.rn.f32 	%f63, %f59, %f58, %f62;
	ld.global.f32 	%f64, [%rd31+4];
	mul.f32 	%f65, %f57, %f64;
	fma.rn.f32 	%f66, %f55, %f65, %f63;
	ld.global.f32 	%f67, [%rd32+4];
	mul.f32 	%f68, %f54, %f67;
	fma.rn.f32 	%f69, %f55, %f68, %f66;
	st.global.f32 	[%rd22+4], %f69;
	min.f32 	%f70, %f45, %f16;
	max.f32 	%f71, %f70, 0f00000000;
	min.f32 	%f72, %f47, %f15;
	max.f32 	%f73, %f72, 0f00000000;
	cvt.rmi.f32.f32 	%f74, %f71;
	cvt.rzi.s32.f32 	%r46, %f74;
	cvt.rmi.f32.f32 	%f75, %f73;
	cvt.rzi.s32.f32 	%r47, %f75;
	add.s32 	%r48, %r46, 1;
	min.s32 	%r49, %r48, %r5;
	add.s32 	%r50, %r47, 1;
	min.s32 	%r51, %r50, %r6;
	cvt.rn.f32.s32 	%f76, %r46;
	sub.f32 	%f77, %f71, %f76;
	cvt.rn.f32.s32 	%f78, %r47;
	sub.f32 	%f79, %f73, %f78;
	setp.eq.s32 	%p13, %r5, %r46;
	selp.f32 	%f80, 0f00000000, %f77, %p13;
	setp.eq.s32 	%p14, %r6, %r47;
	selp.f32 	%f81, 0f00000000, %f79, %p14;
	mul.lo.s32 	%r52, %r47, %r8;
	cvt.s64.s32 	%rd33, %r52;
	add.s64 	%rd34, %rd2, %rd33;
	mul.lo.s32 	%r53, %r46, 3;
	mul.wide.s32 	%rd35, %r53, 4;
	add.s64 	%rd36, %rd34, %rd35;
	mul.lo.s32 	%r54, %r49, 3;
	mul.wide.s32 	%rd37, %r54, 4;
	add.s64 	%rd38, %rd34, %rd37;
	mul.lo.s32 	%r55, %r51, %r8;
	cvt.s64.s32 	%rd39, %r55;
	add.s64 	%rd40, %rd2, %rd39;
	add.s64 	%rd41, %rd40, %rd35;
	add.s64 	%rd42, %rd40, %rd37;
	ld.global.f32 	%f82, [%rd36+8];
	sub.f32 	%f83, %f30, %f80;
	mul.f32 	%f84, %f83, %f82;
	sub.f32 	%f85, %f30, %f81;
	ld.global.f32 	%f86, [%rd38+8];
	mul.f32 	%f87, %f80, %f86;
	mul.f32 	%f88, %f85, %f87;
	fma.rn.f32 	%f89, %f85, %f84, %f88;
	ld.global.f32 	%f90, [%rd41+8];
	mul.f32 	%f91, %f83, %f90;
	fma.rn.f32 	%f92, %f81, %f91, %f89;
	ld.global.f32 	%f93, [%rd42+8];
	mul.f32 	%f94, %f80, %f93;
	fma.rn.f32 	%f95, %f81, %f94, %f92;
	st.global.f32 	[%rd22+8], %f95;
	bra.uni 	$L__BB19_20;
$L__BB19_13:
	mov.f32 	%f107, 0f3F000000;
	copysign.f32 	%f108, %f2, %f107;
	add.rz.f32 	%f109, %f2, %f108;
	cvt.rzi.f32.f32 	%f110, %f109;
	cvt.rzi.s32.f32 	%r65, %f110;
	copysign.f32 	%f111, %f1, %f107;
	add.rz.f32 	%f112, %f1, %f111;
	cvt.rzi.f32.f32 	%f113, %f112;
	cvt.rzi.s32.f32 	%r66, %f113;
	min.s32 	%r68, %r65, %r5;
	max.s32 	%r69, %r68, 0;
	min.s32 	%r70, %r66, %r6;
	max.s32 	%r71, %r70, 0;
	setp.lt.s32 	%p20, %r69, %r1;
	setp.lt.s32 	%p21, %r71, %r2;
	and.pred  	%p2, %p20, %p21;
	mul.lo.s32 	%r72, %r71, %r8;
	cvt.s64.s32 	%rd47, %r72;
	add.s64 	%rd48, %rd2, %rd47;
	mul.lo.s32 	%r73, %r69, 3;
	mul.wide.u32 	%rd49, %r73, 4;
	add.s64 	%rd6, %rd48, %rd49;
	mov.f32 	%f119, 0f00000000;
	not.pred 	%p22, %p2;
	@%p22 bra 	$L__BB19_15;
	ld.global.f32 	%f119, [%rd6];
$L__BB19_15:
	mul.wide.s32 	%rd50, %r7, 4;
	add.s64 	%rd7, %rd3, %rd50;
	st.global.f32 	[%rd7], %f119;
	mov.f32 	%f120, 0f00000000;
	@%p22 bra 	$L__BB19_17;
	ld.global.f32 	%f120, [%rd6+4];
$L__BB19_17:
	st.global.f32 	[%rd7+4], %f120;
	mov.f32 	%f121, 0f00000000;
	@%p22 bra 	$L__BB19_19;
	ld.global.f32 	%f121, [%rd6+8];
$L__BB19_19:
	st.global.f32 	[%rd7+8], %f121;
$L__BB19_20:
	ret;

}
	// .globl	_Z38nppiWarpPerspectiveBack_32f_C4R_kernelPKf8NppiSizei8NppiRectPfiS2_dddddddddi
.visible .entry _Z38nppiWarpPerspectiveBack_32f_C4R_kernelPKf8NppiSizei8NppiRectPfiS2_dddddddddi(
	.param .u64 .ptr .align 1 _Z38nppiWarpPerspectiveBack_32f_C4R_kernelPKf8NppiSizei8NppiRectPfiS2_dddddddddi_param_0,
	.param .align 4 .b8 _Z38nppiWarpPerspectiveBack_32f_C4R_kernelPKf8NppiSizei8NppiRectPfiS2_dddddddddi_param_1[8],
	.param .u32 _Z38nppiWarpPerspectiveBack_32f_C4R_kernelPKf8NppiSizei8NppiRectPfiS2_dddddddddi_param_2,
	.param .align 4 .b8 _Z38nppiWarpPerspectiveBack_32f_C4R_kernelPKf8NppiSizei8NppiRectPfiS2_dddddddddi_param_3[16],
	.param .u64 .ptr .align 1 _Z38nppiWarpPerspectiveBack_32f_C4R_kernelPKf8NppiSizei8NppiRectPfiS2_dddddddddi_param_4,
	.param .u32 _Z38nppiWarpPerspectiveBack_32f_C4R_kernelPKf8NppiSizei8NppiRectPfiS2_dddddddddi_param_5,
	.param .align 4 .b8 _Z38nppiWarpPerspectiveBack_32f_C4R_kernelPKf8NppiSizei8NppiRectPfiS2_dddddddddi_param_6[16],
	.param .f64 _Z38nppiWarpPerspectiveBack_32f_C4R_kernelPKf8NppiSizei8NppiRectPfiS2_dddddddddi_param_7,
	.param .f64 _Z38nppiWarpPerspectiveBack_32f_C4R_kernelPKf8NppiSizei8NppiRectPfiS2_dddddddddi_param_8,
	.param .f64 _Z38nppiWarpPerspectiveBack_32f_C4R_kernelPKf8NppiSizei8NppiRectPfiS2_dddddddddi_param_9,
	.param .f64 _Z38nppiWarpPerspectiveBack_32f_C4R_kernelPKf8NppiSizei8NppiRectPfiS2_dddddddddi_param_10,
	.param .f64 _Z38nppiWarpPerspectiveBack_32f_C4R_kernelPKf8NppiSizei8NppiRectPfiS2_dddddddddi_param_11,
	.param .f64 _Z38nppiWarpPerspectiveBack_32f_C4R_kernelPKf8NppiSizei8NppiRectPfiS2_dddddddddi_param_12,
	.param .f64 _Z38nppiWarpPerspectiveBack_32f_C4R_kernelPKf8NppiSizei8NppiRectPfiS2_dddddddddi_param_13,
	.param .f64 _Z38nppiWarpPerspectiveBack_32f_C4R_kernelPKf8NppiSizei8NppiRectPfiS2_dddddddddi_param_14,
	.param .f64 _Z38nppiWarpPerspectiveBack_32f_C4R_kernelPKf8NppiSizei8NppiRectPfiS2_dddddddddi_param_15,
	.param .u32 _Z38nppiWarpPerspectiveBack_32f_C4R_kernelPKf8NppiSizei8NppiRectPfiS2_dddddddddi_param_16
)
{
	.reg .pred 	%p<29>;
	.reg .b32 	%r<87>;
	.reg .b32 	%f<156>;
	.reg .b64 	%rd<65>;
	.reg .b64 	%fd<28>;

	ld.param.u32 	%r11, [_Z38nppiWarpPerspectiveBack_32f_C4R_kernelPKf8NppiSizei8NppiRectPfiS2_dddddddddi_param_6+4];
	ld.param.u32 	%r10, [_Z38nppiWarpPerspectiveBack_32f_C4R_kernelPKf8NppiSizei8NppiRectPfiS2_dddddddddi_param_6];
	ld.param.u32 	%r1, [_Z38nppiWarpPerspectiveBack_32f_C4R_kernelPKf8NppiSizei8NppiRectPfiS2_dddddddddi_param_1];
	ld.param.u32 	%r2, [_Z38nppiWarpPerspectiveBack_32f_C4R_kernelPKf8NppiSizei8NppiRectPfiS2_dddddddddi_param_1+4];
	ld.param.u32 	%r12, [_Z38nppiWarpPerspectiveBack_32f_C4R_kernelPKf8NppiSizei8NppiRectPfiS2_dddddddddi_param_6+8];
	ld.param.u64 	%rd8, [_Z38nppiWarpPerspectiveBack_32f_C4R_kernelPKf8NppiSizei8NppiRectPfiS2_dddddddddi_param_0];
	ld.param.u32 	%r8, [_Z38nppiWarpPerspectiveBack_32f_C4R_kernelPKf8NppiSizei8NppiRectPfiS2_dddddddddi_param_2];
	ld.param.u64 	%rd9, [_Z38nppiWarpPerspectiveBack_32f_C4R_kernelPKf8NppiSizei8NppiRectPfiS2_dddddddddi_param_4];
	ld.param.u32 	%r9, [_Z38nppiWarpPerspectiveBack_32f_C4R_kernelPKf8NppiSizei8NppiRectPfiS2_dddddddddi_param_5];
	ld.param.u32 	%r15, [_Z38nppiWarpPerspectiveBack_32f_C4R_kernelPKf8NppiSizei8NppiRectPfiS2_dddddddddi_param_6+12];
	ld.param.f64 	%fd8, [_Z38nppiWarpPerspectiveBack_32f_C4R_kernelPKf8NppiSizei8NppiRectPfiS2_dddddddddi_param_11];
	ld.param.f64 	%fd9, [_Z38nppiWarpPerspectiveBack_32f_C4R_kernelPKf8NppiSizei8NppiRectPfiS2_dddddddddi_param_12];
	ld.param.f64 	%fd10, [_Z38nppiWarpPerspectiveBack_32f_C4R_kernelPKf8NppiSizei8NppiRectPfiS2_dddddddddi_param_13];
	ld.param.f64 	%fd11, [_Z38nppiWarpPerspectiveBack_32f_C4R_kernelPKf8NppiSizei8NppiRectPfiS2_dddddddddi_param_14];
	ld.param.f64 	%fd12, [_Z38nppiWarpPerspectiveBack_32f_C4R_kernelPKf8NppiSizei8NppiRectPfiS2_dddddddddi_param_15];
	ld.param.u32 	%r14, [_Z38nppiWarpPerspectiveBack_32f_C4R_kernelPKf8NppiSizei8NppiRectPfiS2_dddddddddi_param_16];
	cvta.to.global.u64 	%rd1, %rd9;
	cvta.to.global.u64 	%rd2, %rd8;
	mov.u32 	%r16, %ctaid.x;
	mov.u32 	%r17, %ntid.x;
	mov.u32 	%r18, %tid.x;
	mad.lo.s32 	%r3, %r16, %r17, %r18;
	mov.u32 	%r19, %ctaid.y;
	mov.u32 	%r20, %ntid.y;
	mov.u32 	%r21, %tid.y;
	mad.lo.s32 	%r22, %r19, %r20, %r21;
	setp.ge.s32 	%p3, %r3, %r12;
	setp.ge.s32 	%p4, %r22, %r15;
	or.pred  	%p5, %p3, %p4;
	@%p5 bra 	$L__BB20_24;
	add.s32 	%r23, %r10, %r3;
	add.s32 	%r24, %r11, %r22;
	cvt.rn.f64.s32 	%fd1, %r23;
	cvt.rn.f64.s32 	%fd2, %r24;
	mul.f64 	%fd13, %fd11, %fd2;
	fma.rn.f64 	%fd14, %fd10, %fd1, %fd13;
	add.f64 	%fd3, %fd12, %fd14;
	abs.f64 	%fd15, %fd3;
	setp.geu.f64 	%p6, %fd15, 0d3DDB7CDFD9D7BDBB;
	@%p6 bra 	$L__BB20_3;
	mul.lo.s32 	%r84, %r9, %r22;
	cvt.s64.s32 	%rd61, %r84;
	add.s64 	%rd62, %rd1, %rd61;
	shl.b32 	%r85, %r3, 2;
	mul.wide.s32 	%rd63, %r85, 4;
	add.s64 	%rd64, %rd62, %rd63;
	mov.b32 	%r86, 0;
	st.global.u32 	[%rd64+12], %r86;
	st.global.u32 	[%rd64+8], %r86;
	st.global.u32 	[%rd64+4], %r86;
	st.global.u32 	[%rd64], %r86;
	bra.uni 	$L__BB20_24;
$L__BB20_3:
	ld.param.f64 	%fd27, [_Z38nppiWarpPerspectiveBack_32f_C4R_kernelPKf8NppiSizei8NppiRectPfiS2_dddddddddi_param_10];
	ld.param.f64 	%fd26, [_Z38nppiWarpPerspectiveBack_32f_C4R_kernelPKf8NppiSizei8NppiRectPfiS2_dddddddddi_param_9];
	ld.param.f64 	%fd25, [_Z38nppiWarpPerspectiveBack_32f_C4R_kernelPKf8NppiSizei8NppiRectPfiS2_dddddddddi_param_8];
	ld.param.f64 	%fd24, [_Z38nppiWarpPerspectiveBack_32f_C4R_kernelPKf8NppiSizei8NppiRectPfiS2_dddddddddi_param_7];
	mul.f64 	%fd16, %fd25, %fd2;
	fma.rn.f64 	%fd17, %fd24, %fd1, %fd16;
	add.f64 	%fd18, %fd26, %fd17;
	div.rn.f64 	%fd19, %fd18, %fd3;
	mul.f64 	%fd20, %fd8, %fd2;
	fma.rn.f64 	%fd21, %fd27, %fd1, %fd20;
	add.f64 	%fd22, %fd9, %fd21;
	div.rn.f64 	%fd23, %fd22, %fd3;
	cvt.rn.f32.f64 	%f1, %fd23;
	cvt.rn.f32.f64 	%f2, %fd19;
	add.s32 	%r5, %r1, -1;
	add.s32 	%r6, %r2, -1;
	mul.lo.s32 	%r25, %r9, %r22;
	cvt.s64.s32 	%rd10, %r25;
	add.s64 	%rd3, %rd1, %rd10;
	shl.b32 	%r7, %r3, 2;
	setp.eq.s32 	%p7, %r14, 2;
	@%p7 bra 	$L__BB20_14;
	setp.ne.s32 	%p8, %r14, 1;
	@%p8 bra 	$L__BB20_15;
	mov.f32 	%f127, 0f3F000000;
	copysign.f32 	%f128, %f2, %f127;
	add.rz.f32 	%f129, %f2, %f128;
	cvt.rzi.f32.f32 	%f130, %f129;
	cvt.rzi.s32.f32 	%r66, %f130;
	copysign.f32 	%f131, %f1, %f127;
	add.rz.f32 	%f132, %f1, %f131;
	cvt.rzi.f32.f32 	%f133, %f132;
	cvt.rzi.s32.f32 	%r67, %f133;
	min.s32 	%r69, %r66, %r5;
	max.s32 	%r70, %r69, 0;
	min.s32 	%r71, %r67, %r6;
	max.s32 	%r72, %r71, 0;
	setp.lt.s32 	%p17, %r70, %r1;
	setp.lt.s32 	%p18, %r72, %r2;
	and.pred  	%p1, %p17, %p18;
	mul.lo.s32 	%r73, %r72, %r8;
	cvt.s64.s32 	%rd53, %r73;
	add.s64 	%rd54, %rd2, %rd53;
	shl.b32 	%r74, %r70, 2;
	mul.wide.u32 	%rd55, %r74, 4;
	add.s64 	%rd4, %rd54, %rd55;
	mov.f32 	%f148, 0f00000000;
	not.pred 	%p19, %p1;
	@%p19 bra 	$L__BB20_7;
	ld.global.f32 	%f148, [%rd4];
$L__BB20_7:
	mul.wide.s32 	%rd56, %r7, 4;
	add.s64 	%rd5, %rd3, %rd56;
	st.global.f32 	[%rd5], %f148;
	mov.f32 	%f149, 0f00000000;
	@%p19 bra 	$L__BB20_9;
	ld.global.f32 	%f149, [%rd4+4];
$L__BB20_9:
	st.global.f32 	[%rd5+4], %f149;
	mov.f32 	%f150, 0f00000000;
	@%p19 bra 	$L__BB20_11;
	ld.global.f32 	%f150, [%rd4+8];
$L__BB20_11:
	st.global.f32 	[%rd5+8], %f150;
	mov.f32 	%f151, 0f00000000;
	@%p19 bra 	$L__BB20_13;
	ld.global.f32 	%f151, [%rd4+12];
$L__BB20_13:
	st.global.f32 	[%rd5+12], %f151;
	bra.uni 	$L__BB20_24;
$L__BB20_14:
	cvt.rn.f32.s32 	%f19, %r6;
	cvt.rn.f32.s32 	%f20, %r5;
	min.f32 	%f21, %f2, %f20;
	max.f32 	%f22, %f21, 0f00000000;
	min.f32 	%f23, %f1, %f19;
	max.f32 	%f24, %f23, 0f00000000;
	cvt.rmi.f32.f32 	%f25, %f22;
	cvt.rzi.s32.f32 	%r26, %f25;
	cvt.rmi.f32.f32 	%f26, %f24;
	cvt.rzi.s32.f32 	%r27, %f26;
	add.s32 	%r28, %r26, 1;
	min.s32 	%r29, %r28, %r5;
	add.s32 	%r30, %r27, 1;
	min.s32 	%r31, %r30, %r6;
	cvt.rn.f32.s32 	%f27, %r26;
	sub.f32 	%f28, %f22, %f27;
	cvt.rn.f32.s32 	%f29, %r27;
	sub.f32 	%f30, %f24, %f29;
	setp.eq.s32 	%p9, %r5, %r26;
	selp.f32 	%f31, 0f00000000, %f28, %p9;
	setp.eq.s32 	%p10, %r6, %r27;
	selp.f32 	%f32, 0f00000000, %f30, %p10;
	mul.lo.s32 	%r32, %r27, %r8;
	cvt.s64.s32 	%rd11, %r32;
	add.s64 	%rd12, %rd2, %rd11;
	shl.b32 	%r33, %r26, 2;
	mul.wide.s32 	%rd13, %r33, 4;
	add.s64 	%rd14, %rd12, %rd13;
	shl.b32 	%r34, %r29, 2;
	mul.wide.s32 	%rd15, %r34, 4;
	add.s64 	%rd16, %rd12, %rd15;
	mul.lo.s32 	%r35, %r31, %r8;
	cvt.s64.s32 	%rd17, %r35;
	add.s64 	%rd18, %rd2, %rd17;
	add.s64 	%rd19, %rd18, %rd13;
	add.s64 	%rd20, %rd18, %rd15;
	ld.global.f32 	%f33, [%rd14];
	mov.f32 	%f34, 0f3F800000;
	sub.f32 	%f35, %f34, %f31;
	mul.f32 	%f36, %f35, %f33;
	sub.f32 	%f37, %f34, %f32;
	ld.global.f32 	%f38, [%rd16];
	mul.f32 	%f39, %f31, %f38;
	mul.f32 	%f40, %f37, %f39;
	fma.rn.f32 	%f41, %f37, %f36, %f40;
	ld.global.f32 	%f42, [%rd19];
	mul.f32 	%f43, %f35, %f42;
	fma.rn.f32 	%f44, %f32, %f43, %f41;
	ld.global.f32 	%f45, [%rd20];
	mul.f32 	%f46, %f31, %f45;
	fma.rn.f32 	%f47, %f32, %f46, %f44;
	mul.wide.s32 	%rd21, %r7, 4;
	add.s64 	%rd22, %rd3, %rd21;
	st.global.f32 	[%rd22], %f47;
	min.f32 	%f48, %f22, %f20;
	max.f32 	%f49, %f48, 0f00000000;
	min.f32 	%f50, %f24, %f19;
	max.f32 	%f51, %f50, 0f00000000;
	cvt.rmi.f32.f32 	%f52, %f49;
	cvt.rzi.s32.f32 	%r36, %f52;
	cvt.rmi.f32.f32 	%f53, %f51;
	cvt.rzi.s32.f32 	%r37, %f53;
	add.s32 	%r38, %r36, 1;
	min.s32 	%r39, %r38, %r5;
	add.s32 	%r40, %r37, 1;
	min.s32 	%r41, %r40, %r6;
	cvt.rn.f32.s32 	%f54, %r36;
	sub.f32 	%f55, %f49, %f54;
	cvt.rn.f32.s32 	%f56, %r37;
	sub.f32 	%f57, %f51, %f56;
	setp.eq.s32 	%p11, %r5, %r36;
	selp.f32 	%f58, 0f00000000, %f55, %p11;
	setp.eq.s32 	%p12, %r6, %r37;
	selp.f32 	%f59, 0f00000000, %f57, %p12;
	mul.lo.s32 	%r42, %r37, %r8;
	cvt.s64.s32 	%rd23, %r42;
	add.s64 	%rd24, %rd2, %rd23;
	shl.b32 	%r43, %r36, 2;
	mul.wide.s32 	%rd25, %r43, 4;
	add.s64 	%rd26, %rd24, %rd25;
	shl.b32 	%r44, %r39, 2;
	mul.wide.s32 	%rd27, %r44, 4;
	add.s64 	%rd28, %rd24, %rd27;
	mul.lo.s32 	%r45, %r41, %r8;
	cvt.s64.s32 	%rd29, %r45;
	add.s64 	%rd30, %rd2, %rd29;
	add.s64 	%rd31, %rd30, %rd25;
	add.s64 	%rd32, %rd30, %rd27;
	ld.global.f32 	%f60, [%rd26+4];
	sub.f32 	%f61, %f34, %f58;
	mul.f32 	%f62, %f61, %f60;
	sub.f32 	%f63, %f34, %f59;
	ld.global.f32 	%f64, [%rd28+4];
	mul.f32 	%f65, %f58, %f64;
	mul.f32 	%f66, %f63, %f65;
	fma.rn.f32 	%f67, %f63, %f62, %f66;
	ld.global.f32 	%f68, [%rd31+4];
	mul.f32 	%f69, %f61, %f68;
	fma.rn.f32 	%f70, %f59, %f69, %f67;
	ld.global.f32 	%f71, [%rd32+4];
	mul.f32 	%f72, %f58, %f71;
	fma.rn.f32 	%f73, %f59, %f72, %f70;
	st.global.f32 	[%rd22+4], %f73;
	min.f32 	%f74, %f49, %f20;
	max.f32 	%f75, %f74, 0f00000000;
	min.f32 	%f76, %f51, %f19;
	max.f32 	%f77, %f76, 0f00000000;
	cvt.rmi.f32.f32 	%f78, %f75;
	cvt.rzi.s32.f32 	%r46, %f78;
	cvt.rmi.f32.f32 	%f79, %f77;
	cvt.rzi.s32.f32 	%r47, %f79;
	add.s32 	%r48, %r46, 1;
	min.s32 	%r49, %r48, %r5;
	add.s32 	%r50, %r47, 1;
	min.s32 	%r51, %r50, %r6;
	cvt.rn.f32.s32 	%f80, %r46;
	sub.f32 	%f81, %f75, %f80;
	cvt.rn.f32.s32 	%f82, %r47;
	sub.f32 	%f83, %f77, %f82;
	setp.eq.s32 	%p13, %r5, %r46;
	selp.f32 	%f84, 0f00000000, %f81, %p13;
	setp.eq.s32 	%p14, %r6, %r47;
	selp.f32 	%f85, 0f00000000, %f83, %p14;
	mul.lo.s32 	%r52, %r47, %r8;
	cvt.s64.s32 	%rd33, %r52;
	add.s64 	%rd34, %rd2, %rd33;
	shl.b32 	%r53, %r46, 2;
	mul.wide.s32 	%rd35, %r53, 4;
	add.s64 	%rd36, %rd34, %rd35;
	shl.b32 	%r54, %r49, 2;
	mul.wide.s32 	%rd37, %r54, 4;
	add.s64 	%rd38, %rd34, %rd37;
	mul.lo.s32 	%r55, %r51, %r8;
	cvt.s64.s32 	%rd39, %r55;
	add.s64 	%rd40, %rd2, %rd39;
	add.s64 	%rd41, %rd40, %rd35;
	add.s64 	%rd42, %rd40, %rd37;
	ld.global.f32 	%f86, [%rd36+8];
	sub.f32 	%f87, %f34, %f84;
	mul.f32 	%f88, %f87, %f86;
	sub.f32 	%f89, %f34, %f85;
	ld.global.f32 	%f90, [%rd38+8];
	mul.f32 	%f91, %f84, %f90;
	mul.f32 	%f92, %f89, %f91;
	fma.rn.f32 	%f93, %f89, %f88, %f92;
	ld.global.f32 	%f94, [%rd41+8];
	mul.f32 	%f95, %f87, %f94;
	fma.rn.f32 	%f96, %f85, %f95, %f93;
	ld.global.f32 	%f97, [%rd42+8];
	mul.f32 	%f98, %f84, %f97;
	fma.rn.f32 	%f99, %f85, %f98, %f96;
	st.global.f32 	[%rd22+8], %f99;
	min.f32 	%f100, %f75, %f20;
	max.f32 	%f101, %f100, 0f00000000;
	min.f32 	%f102, %f77, %f19;
	max.f32 	%f103, %f102, 0f00000000;
	cvt.rmi.f32.f32 	%f104, %f101;
	cvt.rzi.s32.f32 	%r56, %f104;
	cvt.rmi.f32.f32 	%f105, %f103;
	cvt.rzi.s32.f32 	%r57, %f105;
	add.s32 	%r58, %r56, 1;
	min.s32 	%r59, %r58, %r5;
	add.s32 	%r60, %r57, 1;
	min.s32 	%r61, %r60, %r6;
	cvt.rn.f32.s32 	%f106, %r56;
	sub.f32 	%f107, %f101, %f106;
	cvt.rn.f32.s32 	%f108, %r57;
	sub.f32 	%f109, %f103, %f108;
	setp.eq.s32 	%p15, %r5, %r56;
	selp.f32 	%f110, 0f00000000, %f107, %p15;
	setp.eq.s32 	%p16, %r6, %r57;
	selp.f32 	%f111, 0f00000000, %f109, %p16;
	mul.lo.s32 	%r62, %r57, %r8;
	cvt.s64.s32 	%rd43, %r62;
	add.s64 	%rd44, %rd2, %rd43;
	shl.b32 	%r63, %r56, 2;
	mul.wide.s32 	%rd45, %r63, 4;
	add.s64 	%rd46, %rd44, %rd45;
	shl.b32 	%r64, %r59, 2;
	mul.wide.s32 	%rd47, %r64, 4;
	add.s64 	%rd48, %rd44, %rd47;
	mul.lo.s32 	%r65, %r61, %r8;
	cvt.s64.s32 	%rd49, %r65;
	add.s64 	%rd50, %rd2, %rd49;
	add.s64 	%rd51, %rd50, %rd45;
	add.s64 	%rd52, %rd50, %rd47;
	ld.global.f32 	%f112, [%rd46+12];
	sub.f32 	%f113, %f34, %f110;
	mul.f32 	%f114, %f113, %f112;
	sub.f32 	%f115, %f34, %f111;
	ld.global.f32 	%f116, [%rd48+12];
	mul.f32 	%f117, %f110, %f116;
	mul.f32 	%f118, %f115, %f117;
	fma.rn.f32 	%f119, %f115, %f114, %f118;
	ld.global.f32 	%f120, [%rd51+12];
	mul.f32 	%f121, %f113, %f120;
	fma.rn.f32 	%f122, %f111, %f121, %f119;
	ld.global.f32 	%f123, [%rd52+12];
	mul.f32 	%f124, %f110, %f123;
	fma.rn.f32 	%f125, %f111, %f124, %f122;
	st.global.f32 	[%rd22+12], %f125;
	bra.uni 	$L__BB20_24;
$L__BB20_15:
	mov.f32 	%f138, 0f3F000000;
	copysign.f32 	%f139, %f2, %f138;
	add.rz.f32 	%f140, %f2, %f139;
	cvt.rzi.f32.f32 	%f141, %f140;
	cvt.rzi.s32.f32 	%r75, %f141;
	copysign.f32 	%f142, %f1, %f138;
	add.rz.f32 	%f143, %f1, %f142;
	cvt.rzi.f32.f32 	%f144, %f143;
	cvt.rzi.s32.f32 	%r76, %f144;
	min.s32 	%r78, %r75, %r5;
	max.s32 	%r79, %r78, 0;
	min.s32 	%r80, %r76, %r6;
	max.s32 	%r81, %r80, 0;
	setp.lt.s32 	%p23, %r79, %r1;
	setp.lt.s32 	%p24, %r81, %r2;
	and.pred  	%p2, %p23, %p24;
	mul.lo.s32 	%r82, %r81, %r8;
	cvt.s64.s32 	%rd57, %r82;
	add.s64 	%rd58, %rd2, %rd57;
	shl.b32 	%r83, %r79, 2;
	mul.wide.u32 	%rd59, %r83, 4;
	add.s64 	%rd6, %rd58, %rd59;
	mov.f32 	%f152, 0f00000000;
	not.pred 	%p25, %p2;
	@%p25 bra 	$L__BB20_17;
	ld.global.f32 	%f152, [%rd6];
$L__BB20_17:
	mul.wide.s32 	%rd60, %r7, 4;
	add.s64 	%rd7, %rd3, %rd60;
	st.global.f32 	[%rd7], %f152;
	mov.f32 	%f153, 0f00000000;
	@%p25 bra 	$L__BB20_19;
	ld.global.f32 	%f153, [%rd6+4];
$L__BB20_19:
	st.global.f32 	[%rd7+4], %f153;
	mov.f32 	%f154, 0f00000000;
	@%p25 bra 	$L__BB20_21;
	ld.global.f32 	%f154, [%rd6+8];
$L__BB20_21:
	st.global.f32 	[%rd7+8], %f154;
	mov.f32 	%f155, 0f00000000;
	@%p25 bra 	$L__BB20_23;
	ld.global.f32 	%f155, [%rd6+12];
$L__BB20_23:
	st.global.f32 	[%rd7+12], %f155;
$L__BB20_24:
	ret;

}
	// .globl	_Z38nppiWarpPerspectiveBack_32s_C1R_kernelPKi8NppiSizei8NppiRectPiiS2_dddddddddi
.visible .entry _Z38nppiWarpPerspectiveBack_32s_C1R_kernelPKi8NppiSizei8NppiRectPiiS2_dddddddddi(
	.param .u64 .ptr .align 1 _Z38nppiWarpPerspectiveBack_32s_C1R_kernelPKi8NppiSizei8NppiRectPiiS2_dddddddddi_param_0,
	.param .align 4 .b8 _Z38nppiWarpPerspectiveBack_32s_C1R_kernelPKi8NppiSizei8NppiRectPiiS2_dddddddddi_param_1[8],
	.param .u32 _Z38nppiWarpPerspectiveBack_32s_C1R_kernelPKi8NppiSizei8NppiRectPiiS2_dddddddddi_param_2,
	.param .align 4 .b8 _Z38nppiWarpPerspectiveBack_32s_C1R_kernelPKi8NppiSizei8NppiRectPiiS2_dddddddddi_param_3[16],
	.param .u64 .ptr .align 1 _Z38nppiWarpPerspectiveBack_32s_C1R_kernelPKi8NppiSizei8NppiRectPiiS2_dddddddddi_param_4,
	.param .u32 _Z38nppiWarpPerspectiveBack_32s_C1R_kernelPKi8NppiSizei8NppiRectPiiS2_dddddddddi_param_5,
	.param .align 4 .b8 _Z38nppiWarpPerspectiveBack_32s_C1R_kernelPKi8NppiSizei8NppiRectPiiS2_dddddddddi_param_6[16],
	.param .f64 _Z38nppiWarpPerspectiveBack_32s_C1R_kernelPKi8NppiSizei8NppiRectPiiS2_dddddddddi_param_7,
	.param .f64 _Z38nppiWarpPerspectiveBack_32s_C1R_kernelPKi8NppiSizei8NppiRectPiiS2_dddddddddi_param_8,
	.param .f64 _Z38nppiWarpPerspectiveBack_32s_C1R_kernelPKi8NppiSizei8NppiRectPiiS2_dddddddddi_param_9,
	.param .f64 _Z38nppiWarpPerspectiveBack_32s_C1R_kernelPKi8NppiSizei8NppiRectPiiS2_dddddddddi_param_10,
	.param .f64 _Z38nppiWarpPerspectiveBack_32s_C1R_kernelPKi8NppiSizei8NppiRectPiiS2_dddddddddi_param_11,
	.param .f64 _Z38nppiWarpPerspectiveBack_32s_C1R_kernelPKi8NppiSizei8NppiRectPiiS2_dddddddddi_param_12,
	.param .f64 _Z38nppiWarpPerspectiveBack_32s_C1R_kernelPKi8NppiSizei8NppiRectPiiS2_dddddddddi_param_13,
	.param .f64 _Z38nppiWarpPerspectiveBack_32s_C1R_kernelPKi8NppiSizei8NppiRectPiiS2_dddddddddi_param_14,
	.param .f64 _Z38nppiWarpPerspectiveBack_32s_C1R_kernelPKi8NppiSizei8NppiRectPiiS2_dddddddddi_param_15,
	.param .u32 _Z38nppiWarpPerspectiveBack_32s_C1R_kernelPKi8NppiSizei8NppiRectPiiS2_dddddddddi_param_16
)
{
	.reg .pred 	%p<34>;
	.reg .b32 	%r<87>;
	.reg .b32 	%f<51>;
	.reg .b64 	%rd<45>;
	.reg .b64 	%fd<28>;

	ld.param.u32 	%r26, [_Z38nppiWarpPerspectiveBack_32s_C1R_kernelPKi8NppiSizei8NppiRectPiiS2_dddddddddi_param_6+4];
	ld.param.u32 	%r25, [_Z38nppiWarpPerspectiveBack_32s_C1R_kernelPKi8NppiSizei8NppiRectPiiS2_dddddddddi_param_6];
	ld.param.u32 	%r22, [_Z38nppiWarpPerspectiveBack_32s_C1R_kernelPKi8NppiSizei8NppiRectPiiS2_dddddddddi_param_1+4];
	ld.param.u32 	%r21, [_Z38nppiWarpPerspectiveBack_32s_C1R_kernelPKi8NppiSizei8NppiRectPiiS2_dddddddddi_param_1];
	ld.param.u32 	%r27, [_Z38nppiWarpPerspectiveBack_32s_C1R_kernelPKi8NppiSizei8NppiRectPiiS2_dddddddddi_param_6+8];
	ld.param.u64 	%rd3, [_Z38nppiWarpPerspectiveBack_32s_C1R_kernelPKi8NppiSizei8NppiRectPiiS2_dddddddddi_param_0];
	ld.param.u32 	%r23, [_Z38nppiWarpPerspectiveBack_32s_C1R_kernelPKi8NppiSizei8NppiRectPiiS2_dddddddddi_param_2];
	ld.param.u64 	%rd4, [_Z38nppiWarpPerspectiveBack_32s_C1R_kernelPKi8NppiSizei8NppiRectPiiS2_dddddddddi_param_4];
	ld.param.u32 	%r24, [_Z38nppiWarpPerspectiveBack_32s_C1R_kernelPKi8NppiSizei8NppiRectPiiS2_dddddddddi_param_5];
	ld.param.u32 	%r30, [_Z38nppiWarpPerspectiveBack_32s_C1R_kernelPKi8NppiSizei8NppiRectPiiS2_dddddddddi_param_6+12];
	ld.param.f64 	%fd8, [_Z38nppiWarpPerspectiveBack_32s_C1R_kernelPKi8NppiSizei8NppiRectPiiS2_dddddddddi_param_11];
	ld.param.f64 	%fd9, [_Z38nppiWarpPerspectiveBack_32s_C1R_kernelPKi8NppiSizei8NppiRectPiiS2_dddddddddi_param_12];
	ld.param.f64 	%fd10, [_Z38nppiWarpPerspectiveBack_32s_C1R_kernelPKi8NppiSizei8NppiRectPiiS2_dddddddddi_param_13];
	ld.param.f64 	%fd11, [_Z38nppiWarpPerspectiveBack_32s_C1R_kernelPKi8NppiSizei8NppiRectPiiS2_dddddddddi_param_14];
	ld.param.f64 	%fd12, [_Z38nppiWarpPerspectiveBack_32s_C1R_kernelPKi8NppiSizei8NppiRectPiiS2_dddddddddi_param_15];
	ld.param.u32 	%r29, [_Z38nppiWarpPerspectiveBack_32s_C1R_kernelPKi8NppiSizei8NppiRectPiiS2_dddddddddi_param_16];
	cvta.to.global.u64 	%rd1, %rd4;
	cvta.to.global.u64 	%rd2, %rd3;
	mov.u32 	%r31, %ctaid.x;
	mov.u32 	%r32, %ntid.x;
	mov.u32 	%r33, %tid.x;
	mad.lo.s32 	%r1, %r31, %r32, %r33;
	mov.u32 	%r34, %ctaid.y;
	mov.u32 	%r35, %ntid.y;
	mov.u32 	%r36, %tid.y;
	mad.lo.s32 	%r37, %r34, %r35, %r36;
	setp.ge.s32 	%p1, %r1, %r27;
	setp.ge.s32 	%p2, %r37, %r30;
	or.pred  	%p3, %p1, %p2;
	@%p3 bra 	$L__BB21_15;
	add.s32 	%r38, %r25, %r1;
	add.s32 	%r39, %r26, %r37;
	cvt.rn.f64.s32 	%fd1, %r38;
	cvt.rn.f64.s32 	%fd2, %r39;
	mul.f64 	%fd13, %fd11, %fd2;
	fma.rn.f64 	%fd14, %fd10, %fd1, %fd13;
	add.f64 	%fd3, %fd12, %fd14;
	abs.f64 	%fd15, %fd3;
	setp.geu.f64 	%p4, %fd15, 0d3DDB7CDFD9D7BDBB;
	@%p4 bra 	$L__BB21_3;
	mul.lo.s32 	%r84, %r24, %r37;
	cvt.s64.s32 	%rd41, %r84;
	add.s64 	%rd42, %rd1, %rd41;
	mul.wide.s32 	%rd43, %r1, 4;
	add.s64 	%rd44, %rd42, %rd43;
	mov.b32 	%r85, 0;
	st.global.u32 	[%rd44], %r85;
	bra.uni 	$L__BB21_15;
$L__BB21_3:
	ld.param.f64 	%fd27, [_Z38nppiWarpPerspectiveBack_32s_C1R_kernelPKi8NppiSizei8NppiRectPiiS2_dddddddddi_param_10];
	ld.param.f64 	%fd26, [_Z38nppiWarpPerspectiveBack_32s_C1R_kernelPKi8NppiSizei8NppiRectPiiS2_dddddddddi_param_9];
	ld.param.f64 	%fd25, [_Z38nppiWarpPerspectiveBack_32s_C1R_kernelPKi8NppiSizei8NppiRectPiiS2_dddddddddi_param_8];
	ld.param.f64 	%fd24, [_Z38nppiWarpPerspectiveBack_32s_C1R_kernelPKi8NppiSizei8NppiRectPiiS2_dddddddddi_param_7];
	mul.f64 	%fd16, %fd25, %fd2;
	fma.rn.f64 	%fd17, %fd24, %fd1, %fd16;
	add.f64 	%fd18, %fd26, %fd17;
	div.rn.f64 	%fd19, %fd18, %fd3;
	mul.f64 	%fd20, %fd8, %fd2;
	fma.rn.f64 	%fd21, %fd27, %fd1, %fd20;
	add.f64 	%fd22, %fd9, %fd21;
	div.rn.f64 	%fd23, %fd22, %fd3;
	cvt.rn.f32.f64 	%f1, %fd19;
	cvt.rn.f32.f64 	%f2, %fd23;
	mov.b32 	%r86, 0;
	setp.eq.s32 	%p5, %r29, 4;
	@%p5 bra 	$L__BB21_11;
	setp.eq.s32 	%p6, %r29, 2;
	@%p6 bra 	$L__BB21_8;
	setp.ne.s32 	%p7, %r29, 1;
	@%p7 bra 	$L__BB21_14;
	add.f32 	%f49, %f1, 0f3F000000;
	cvt.rzi.s32.f32 	%r3, %f49;
	add.f32 	%f50, %f2, 0f3F000000;
	cvt.rzi.s32.f32 	%r4, %f50;
	setp.lt.s32 	%p26, %r3, 0;
	setp.ge.s32 	%p27, %r3, %r21;
	or.pred  	%p28, %p26, %p27;
	setp.lt.s32 	%p29, %r4, 0;
	setp.ge.s32 	%p30, %r4, %r22;
	or.pred  	%p31, %p29, %p30;
	or.pred  	%p33, %p28, %p31;
	@%p33 bra 	$L__BB21_14;
	mul.lo.s32 	%r82, %r4, %r23;
	cvt.s64.s32 	%rd33, %r82;
	add.s64 	%rd34, %rd2, %rd33;
	mul.wide.u32 	%rd35, %r3, 4;
	add.s64 	%rd36, %rd34, %rd35;
	ld.global.u32 	%r86, [%rd36];
	bra.uni 	$L__BB21_14;
$L__BB21_8:
	cvt.rmi.f32.f32 	%f26, %f1;
	cvt.rzi.s32.f32 	%r61, %f26;
	cvt.rmi.f32.f32 	%f27, %f2;
	cvt.rzi.s32.f32 	%r62, %f27;
	add.s32 	%r10, %r61, 1;
	add.s32 	%r63, %r62, 1;
	or.b32  	%r64, %r61, %r62;
	setp.lt.s32 	%p17, %r10, %r21;
	setp.gt.s32 	%p18, %r64, -1;
	setp.lt.s32 	%p19, %r63, %r22;
	and.pred  	%p20, %p17, %p19;
	and.pred  	%p21, %p20, %p18;
	@%p21 bra 	$L__BB21_10;
	add.f32 	%f47, %f1, 0f3F000000;
	cvt.rzi.s32.f32 	%r72, %f47;
	add.f32 	%f48, %f2, 0f3F000000;
	cvt.rzi.s32.f32 	%r73, %f48;
	setp.lt.s32 	%p22, %r72, 0;
	setp.lt.s32 	%p23, %r72, %r21;
	add.s32 	%r74, %r21, -1;
	selp.b32 	%r75, %r72, %r74, %p23;
	selp.b32 	%r76, 0, %r75, %p22;
	setp.lt.s32 	%p24, %r73, 0;
	setp.lt.s32 	%p25, %r73, %r22;
	add.s32 	%r77, %r22, -1;
	selp.b32 	%r78, %r73, %r77, %p25;
	selp.b32 	%r79, 0, %r78, %p24;
	mul.lo.s32 	%r80, %r79, %r23;
	cvt.s64.s32 	%rd29, %r80;
	add.s64 	%rd30, %rd2, %rd29;
	mul.wide.s32 	%rd31, %r76, 4;
	add.s64 	%rd32, %rd30, %rd31;
	ld.global.u32 	%r86, [%rd32];
	bra.uni 	$L__BB21_14;
$L__BB21_10:
	cvt.rn.f32.s32 	%f28, %r61;
	sub.f32 	%f29, %f1, %f28;
	cvt.rn.f32.s32 	%f30, %r62;
	sub.f32 	%f31, %f2, %f30;
	mul.lo.s32 	%r65, %r62, %r23;
	cvt.s64.s32 	%rd19, %r65;
	add.s64 	%rd20, %rd2, %rd19;
	mul.wide.u32 	%rd21, %r61, 4;
	add.s64 	%rd22, %rd20, %rd21;
	mul.wide.u32 	%rd23, %r10, 4;
	add.s64 	%rd24, %rd20, %rd23;
	cvt.s64.s32 	%rd25, %r23;
	add.s64 	%rd26, %rd20, %rd25;
	add.s64 	%rd27, %rd26, %rd21;
	add.s64 	%rd28, %rd26, %rd23;
	ld.global.u32 	%r66, [%rd22];
	cvt.rn.f32.s32 	%f32, %r66;
	mov.f32 	%f33, 0f3F800000;
	sub.f32 	%f34, %f33, %f29;
	ld.global.u32 	%r67, [%rd24];
	cvt.rn.f32.s32 	%f35, %r67;
	mul.f32 	%f36, %f29, %f35;
	fma.rn.f32 	%f37, %f34, %f32, %f36;
	cvt.rzi.s32.f32 	%r68, %f37;
	ld.global.u32 	%r69, [%rd27];
	cvt.rn.f32.s32 	%f38, %r69;
	ld.global.u32 	%r70, [%rd28];
	cvt.rn.f32.s32 	%f39, %r70;
	mul.f32 	%f40, %f29, %f39;
	fma.rn.f32 	%f41, %f34, %f38, %f40;
	cvt.rzi.s32.f32 	%r71, %f41;
	cvt.rn.f32.s32 	%f42, %r68;
	sub.f32 	%f43, %f33, %f31;
	cvt.rn.f32.s32 	%f44, %r71;
	mul.f32 	%f45, %f31, %f44;
	fma.rn.f32 	%f46, %f43, %f42, %f45;
	cvt.rzi.s32.f32 	%r86, %f46;
	bra.uni 	$L__BB21_14;
$L__BB21_11:
	cvt.rmi.f32.f32 	%f3, %f1;
	cvt.rzi.s32.f32 	%r41, %f3;
	cvt.rmi.f32.f32 	%f4, %f2;
	cvt.rzi.s32.f32 	%r42, %f4;
	add.s32 	%r17, %r41, 1;
	add.s32 	%r43, %r42, 1;
	or.b32  	%r44, %r41, %r42;
	setp.lt.s32 	%p8, %r17, %r21;
	setp.gt.s32 	%p9, %r44, -1;
	setp.lt.s32 	%p10, %r43, %r22;
	and.pred  	%p11, %p8, %p10;
	and.pred  	%p12, %p11, %p9;
	@%p12 bra 	$L__BB21_13;
	add.f32 	%f24, %f1, 0f3F000000;
	cvt.rzi.s32.f32 	%r52, %f24;
	add.f32 	%f25, %f2, 0f3F000000;
	cvt.rzi.s32.f32 	%r53, %f25;
	setp.lt.s32 	%p13, %r52, 0;
	setp.lt.s32 	%p14, %r52, %r21;
	add.s32 	%r54, %r21, -1;
	selp.b32 	%r55, %r52, %r54, %p14;
	selp.b32 	%r56, 0, %r55, %p13;
	setp.lt.s32 	%p15, %r53, 0;
	setp.lt.s32 	%p16, %r53, %r22;
	add.s32 	%r57, %r22, -1;
	selp.b32 	%r58, %r53, %r57, %p16;
	selp.b32 	%r59, 0, %r58, %p15;
	mul.lo.s32 	%r60, %r59, %r23;
	cvt.s64.s32 	%rd15, %r60;
	add.s64 	%rd16, %rd2, %rd15;
	mul.wide.s32 	%rd17, %r56, 4;
	add.s64 	%rd18, %rd16, %rd17;
	ld.global.u32 	%r86, [%rd18];
	bra.uni 	$L__BB21_14;
$L__BB21_13:
	cvt.rn.f32.s32 	%f5, %r41;
	sub.f32 	%f6, %f1, %f5;
	cvt.rn.f32.s32 	%f7, %r42;
	sub.f32 	%f8, %f2, %f7;
	mul.lo.s32 	%r45, %r42, %r23;
	cvt.s64.s32 	%rd5, %r45;
	add.s64 	%rd6, %rd2, %rd5;
	mul.wide.u32 	%rd7, %r41, 4;
	add.s64 	%rd8, %rd6, %rd7;
	mul.wide.u32 	%rd9, %r17, 4;
	add.s64 	%rd10, %rd6, %rd9;
	cvt.s64.s32 	%rd11, %r23;
	add.s64 	%rd12, %rd6, %rd11;
	add.s64 	%rd13, %rd12, %rd7;
	add.s64 	%rd14, %rd12, %rd9;
	ld.global.u32 	%r46, [%rd8];
	cvt.rn.f32.s32 	%f9, %r46;
	mov.f32 	%f10, 0f3F800000;
	sub.f32 	%f11, %f10, %f6;
	ld.global.u32 	%r47, [%rd10];
	cvt.rn.f32.s32 	%f12, %r47;
	mul.f32 	%f13, %f6, %f12;
	fma.rn.f32 	%f14, %f11, %f9, %f13;
	cvt.rzi.s32.f32 	%r48, %f14;
	ld.global.u32 	%r49, [%rd13];
	cvt.rn.f32.s32 	%f15, %r49;
	ld.global.u32 	%r50, [%rd14];
	cvt.rn.f32.s32 	%f16, %r50;
	mul.f32 	%f17, %f6, %f16;
	fma.rn.f32 	%f18, %f11, %f15, %f17;
	cvt.rzi.s32.f32 	%r51, %f18;
	cvt.rn.f32.s32 	%f19, %r48;
	sub.f32 	%f20, %f10, %f8;
	cvt.rn.f32.s32 	%f21, %r51;
	mul.f32 	%f22, %f8, %f21;
	fma.rn.f32 	%f23, %f20, %f19, %f22;
	cvt.rzi.s32.f32 	%r86, %f23;
$L__BB21_14:
	mul.lo.s32 	%r83, %r24, %r37;
	cvt.s64.s32 	%rd37, %r83;
	add.s64 	%rd38, %rd1, %rd37;
	mul.wide.s32 	%rd39, %r1, 4;
	add.s64 	%rd40, %rd38, %rd39;
	st.global.u32 	[%rd40], %r86;
$L__BB21_15:
	ret;

}
	// .globl	_Z38nppiWarpPerspectiveBack_32s_C3R_kernelPKi8NppiSizei8NppiRectPiiS2_dddddddddi
.visible .entry _Z38nppiWarpPerspectiveBack_32s_C3R_kernelPKi8NppiSizei8NppiRectPiiS2_dddddddddi(
	.param .u64 .ptr .align 1 _Z38nppiWarpPerspectiveBack_32s_C3R_kernelPKi8NppiSizei8NppiRectPiiS2_dddddddddi_param_0,
	.param .align 4 .b8 _Z38nppiWarpPerspectiveBack_32s_C3R_kernelPKi8NppiSizei8NppiRectPiiS2_dddddddddi_param_1[8],
	.param .u32 _Z38nppiWarpPerspectiveBack_32s_C3R_kernelPKi8NppiSizei8NppiRectPiiS2_dddddddddi_param_2,
	.param .align 4 .b8 _Z38nppiWarpPerspectiveBack_32s_C3R_kernelPKi8NppiSizei8NppiRectPiiS2_dddddddddi_param_3[16],
	.param .u64 .ptr .align 1 _Z38nppiWarpPerspectiveBack_32s_C3R_kernelPKi8NppiSizei8NppiRectPiiS2_dddddddddi_param_4,
	.param .u32 _Z38nppiWarpPerspectiveBack_32s_C3R_kernelPKi8NppiSizei8NppiRectPiiS2_dddddddddi_param_5,
	.param .align 4 .b8 _Z38nppiWarpPerspectiveBack_32s_C3R_kernelPKi8NppiSizei8NppiRectPiiS2_dddddddddi_param_6[16],
	.param .f64 _Z38nppiWarpPerspectiveBack_32s_C3R_kernelPKi8NppiSizei8NppiRectPiiS2_dddddddddi_param_7,
	.param .f64 _Z38nppiWarpPerspectiveBack_32s_C3R_kernelPKi8NppiSizei8NppiRectPiiS2_dddddddddi_param_8,
	.param .f64 _Z38nppiWarpPerspectiveBack_32s_C3R_kernelPKi8NppiSizei8NppiRectPiiS2_dddddddddi_param_9,
	.param .f64 _Z38nppiWarpPerspectiveBack_32s_C3R_kernelPKi8NppiSizei8NppiRectPiiS2_dddddddddi_param_10,
	.param .f64 _Z38nppiWarpPerspectiveBack_32s_C3R_kernelPKi8NppiSizei8NppiRectPiiS2_dddddddddi_param_11,
	.param .f64 _Z38nppiWarpPerspectiveBack_32s_C3R_kernelPKi8NppiSizei8NppiRectPiiS2_dddddddddi_param_12,
	.param .f64 _Z38nppiWarpPerspectiveBack_32s_C3R_kernelPKi8NppiSizei8NppiRectPiiS2_dddddddddi_param_13,
	.param .f64 _Z38nppiWarpPerspectiveBack_32s_C3R_kernelPKi8NppiSizei8NppiRectPiiS2_dddddddddi_param_14,
	.param .f64 _Z38nppiWarpPerspectiveBack_32s_C3R_kernelPKi8NppiSizei8NppiRectPiiS2_dddddddddi_param_15,
	.param .u32 _Z38nppiWarpPerspectiveBack_32s_C3R_kernelPKi8NppiSizei8NppiRectPiiS2_dddddddddi_param_16
)
{
	.reg .pred 	%p<25>;
	.reg .b32 	%r<116>;
	.reg .b32 	%f<101>;
	.reg .b64 	%rd<55>;
	.reg .b64 	%fd<28>;

	ld.param.u32 	%r23, [_Z38nppiWarpPerspectiveBack_32s_C3R_kernelPKi8NppiSizei8NppiRectPiiS2_dddddddddi_param_6+4];
	ld.param.u32 	%r22, [_Z38nppiWarpPerspectiveBack_32s_C3R_kernelPKi8NppiSizei8NppiRectPiiS2_dddddddddi_param_6];
	ld.param.u32 	%r1, [_Z38nppiWarpPerspectiveBack_32s_C3R_kernelPKi8NppiSizei8NppiRectPiiS2_dddddddddi_param_1];
	ld.param.u32 	%r2, [_Z38nppiWarpPerspectiveBack_32s_C3R_kernelPKi8NppiSizei8NppiRectPiiS2_dddddddddi_param_1+4];
	ld.param.u32 	%r24, [_Z38nppiWarpPerspectiveBack_32s_C3R_kernelPKi8NppiSizei8NppiRectPiiS2_dddddddddi_param_6+8];
	ld.param.u64 	%rd8, [_Z38nppiWarpPerspectiveBack_32s_C3R_kernelPKi8NppiSizei8NppiRectPiiS2_dddddddddi_param_0];
	ld.param.u32 	%r20, [_Z38nppiWarpPerspectiveBack_32s_C3R_kernelPKi8NppiSizei8NppiRectPiiS2_dddddddddi_param_2];
	ld.param.u64 	%rd9, [_Z38nppiWarpPerspectiveBack_32s_C3R_kernelPKi8NppiSizei8NppiRectPiiS2_dddddddddi_param_4];
	ld.param.u32 	%r21, [_Z38nppiWarpPerspectiveBack_32s_C3R_kernelPKi8NppiSizei8NppiRectPiiS2_dddddddddi_param_5];
	ld.param.u32 	%r27, [_Z38nppiWarpPerspectiveBack_32s_C3R_kernelPKi8NppiSizei8NppiRectPiiS2_dddddddddi_param_6+12];
	ld.param.f64 	%fd8, [_Z38nppiWarpPerspectiveBack_32s_C3R_kernelPKi8NppiSizei8NppiRectPiiS2_dddddddddi_param_11];
	ld.param.f64 	%fd9, [_Z38nppiWarpPerspectiveBack_32s_C3R_kernelPKi8NppiSizei8NppiRectPiiS2_dddddddddi_param_12];
	ld.param.f64 	%fd10, [_Z38nppiWarpPerspectiveBack_32s_C3R_kernelPKi8NppiSizei8NppiRectPiiS2_dddddddddi_param_13];
	ld.param.f64 	%fd11, [_Z38nppiWarpPerspectiveBack_32s_C3R_kernelPKi8NppiSizei8NppiRectPiiS2_dddddddddi_param_14];
	ld.param.f64 	%fd12, [_Z38nppiWarpPerspectiveBack_32s_C3R_kernelPKi8NppiSizei8NppiRectPiiS2_dddddddddi_param_15];
	ld.param.u32 	%r26, [_Z38nppiWarpPerspectiveBack_32s_C3R_kernelPKi8NppiSizei8NppiRectPiiS2_dddddddddi_param_16];
	cvta.to.global.u64 	%rd1, %rd9;
	cvta.to.global.u64 	%rd2, %rd8;
	mov.u32 	%r28, %ctaid.x;
	mov.u32 	%r29, %ntid.x;
	mov.u32 	%r30, %tid.x;
	mad.lo.s32 	%r3, %r28, %r29, %r30;
	mov.u32 	%r31, %ctaid.y;
	mov.u32 	%r32, %ntid.y;
	mov.u32 	%r33, %tid.y;
	mad.lo.s32 	%r34, %r31, %r32, %r33;
	setp.ge.s32 	%p3, %r3, %r24;
	setp.ge.s32 	%p4, %r34, %r27;
	or.pred  	%p5, %p3, %p4;
	@%p5 bra 	$L__BB22_20;
	add.s32 	%r35, %r22, %r3;
	add.s32 	%r36, %r23, %r34;
	cvt.rn.f64.s32 	%fd1, %r35;
	cvt.rn.f64.s32 	%fd2, %r36;
	mul.f64 	%fd13, %fd11, %fd2;
	fma.rn.f64 	%fd14, %fd10, %fd1, %fd13;
	add.f64 	%fd3, %fd12, %fd14;
	abs.f64 	%fd15, %fd3;
	setp.geu.f64 	%p6, %fd15, 0d3DDB7CDFD9D7BDBB;
	@%p6 bra 	$L__BB22_3;
	mul.lo.s32 	%r107, %r21, %r34;
	cvt.s64.s32 	%rd51, %r107;
	add.s64 	%rd52, %rd1, %rd51;
	mul.lo.s32 	%r108, %r3, 3;
	mul.wide.s32 	%rd53, %r108, 4;
	add.s64 	%rd54, %rd52, %rd53;
	mov.b32 	%r109, 0;
	st.global.u32 	[%rd54+8], %r109;
	st.global.u32 	[%rd54+4], %r109;
	st.global.u32 	[%rd54], %r109;
	bra.uni 	$L__BB22_20;
$L__BB22_3:
	ld.param.f64 	%fd27, [_Z38nppiWarpPerspectiveBack_32s_C3R_kernelPKi8NppiSizei8NppiRectPiiS2_dddddddddi_param_10];
	ld.param.f64 	%fd26, [_Z38nppiWarpPerspectiveBack_32s_C3R_kernelPKi8NppiSizei8NppiRectPiiS2_dddddddddi_param_9];
	ld.param.f64 	%fd25, [_Z38nppiWarpPerspectiveBack_32s_C3R_kernelPKi8NppiSizei8NppiRectPiiS2_dddddddddi_param_8];
	ld.param.f64 	%fd24, [_Z38nppiWarpPerspectiveBack_32s_C3R_kernelPKi8NppiSizei8NppiRectPiiS2_dddddddddi_param_7];
	mul.f64 	%fd16, %fd25, %fd2;
	fma.rn.f64 	%fd17, %fd24, %fd1, %fd16;
	add.f64 	%fd18, %fd26, %fd17;
	div.rn.f64 	%fd19, %fd18, %fd3;
	mul.f64 	%fd20, %fd8, %fd2;
	fma.rn.f64 	%fd21, %fd27, %fd1, %fd20;
	add.f64 	%fd22, %fd9, %fd21;
	div.rn.f64 	%fd23, %fd22, %fd3;
	cvt.rn.f32.f64 	%f1, %fd23;
	cvt.rn.f32.f64 	%f2, %fd19;
	add.s32 	%r5, %r1, -1;
	add.s32 	%r6, %r2, -1;
	mul.lo.s32 	%r37, %r21, %r34;
	cvt.s64.s32 	%rd10, %r37;
	add.s64 	%rd3, %rd1, %rd10;
	mul.lo.s32 	%r7, %r3, 3;
	setp.eq.s32 	%p7, %r26, 2;
	@%p7 bra 	$L__BB22_12;
	setp.ne.s32 	%p8, %r26, 1;
	@%p8 bra 	$L__BB22_13;
	mov.f32 	%f87, 0f3F000000;
	copysign.f32 	%f88, %f2, %f87;
	add.rz.f32 	%f89, %f2, %f88;
	cvt.rzi.f32.f32 	%f90, %f89;
	cvt.rzi.s32.f32 	%r84, %f90;
	copysign.f32 	%f91, %f1, %f87;
	add.rz.f32 	%f92, %f1, %f91;
	cvt.rzi.f32.f32 	%f93, %f92;
	cvt.rzi.s32.f32 	%r85, %f93;
	min.s32 	%r87, %r84, %r5;
	max.s32 	%r88, %r87, 0;
	min.s32 	%r89, %r85, %r6;
	max.s32 	%r90, %r89, 0;
	setp.lt.s32 	%p15, %r88, %r1;
	setp.lt.s32 	%p16, %r90, %r2;
	and.pred  	%p1, %p15, %p16;
	mul.lo.s32 	%r91, %r90, %r20;
	cvt.s64.s32 	%rd43, %r91;
	add.s64 	%rd44, %rd2, %rd43;
	mul.lo.s32 	%r92, %r88, 3;
	mul.wide.u32 	%rd45, %r92, 4;
	add.s64 	%rd4, %rd44, %rd45;
	mov.b32 	%r110, 0;
	not.pred 	%p17, %p1;
	@%p17 bra 	$L__BB22_7;
	ld.global.u32 	%r110, [%rd4];
$L__BB22_7:
	mul.wide.s32 	%rd46, %r7, 4;
	add.s64 	%rd5, %rd3, %rd46;
	st.global.u32 	[%rd5], %r110;
	mov.b32 	%r111, 0;
	@%p17 bra 	$L__BB22_9;
	ld.global.u32 	%r111, [%rd4+4];
$L__BB22_9:
	st.global.u32 	[%rd5+4], %r111;
	mov.b32 	%r112, 0;
	@%p17 bra 	$L__BB22_11;
	ld.global.u32 	%r112, [%rd4+8];
$L__BB22_11:
	st.global.u32 	[%rd5+8], %r112;
	bra.uni 	$L__BB22_20;
$L__BB22_12:
	cvt.rn.f32.s32 	%f3, %r6;
	cvt.rn.f32.s32 	%f4, %r5;
	min.f32 	%f5, %f2, %f4;
	max.f32 	%f6, %f5, 0f00000000;
	min.f32 	%f7, %f1, %f3;
	max.f32 	%f8, %f7, 0f00000000;
	cvt.rmi.f32.f32 	%f9, %f6;
	cvt.rzi.s32.f32 	%r38, %f9;
	cvt.rmi.f32.f32 	%f10, %f8;
	cvt.rzi.s32.f32 	%r39, %f10;
	add.s32 	%r40, %r38, 1;
	min.s32 	%r41, %r40, %r5;
	add.s32 	%r42, %r39, 1;
	min.s32 	%r43, %r42, %r6;
	cvt.rn.f32.s32 	%f11, %r38;
	sub.f32 	%f12, %f6, %f11;
	cvt.rn.f32.s32 	%f13, %r39;
	sub.f32 	%f14, %f8, %f13;
	setp.eq.s32 	%p9, %r5, %r38;
	selp.f32 	%f15, 0f00000000, %f12, %p9;
	setp.eq.s32 	%p10, %r6, %r39;
	selp.f32 	%f16, 0f00000000, %f14, %p10;
	mul.lo.s32 	%r44, %r39, %r20;
	cvt.s64.s32 	%rd11, %r44;
	add.s64 	%rd12, %rd2, %rd11;
	mul.lo.s32 	%r45, %r38, 3;
	mul.wide.s32 	%rd13, %r45, 4;
	add.s64 	%rd14, %rd12, %rd13;
	mul.lo.s32 	%r46, %r41, 3;
	mul.wide.s32 	%rd15, %r46, 4;
	add.s64 	%rd16, %rd12, %rd15;
	mul.lo.s32 	%r47, %r43, %r20;
	cvt.s64.s32 	%rd17, %r47;
	add.s64 	%rd18, %rd2, %rd17;
	add.s64 	%rd19, %rd18, %rd13;
	add.s64 	%rd20, %rd18, %rd15;
	ld.global.u32 	%r48, [%rd14];
	cvt.rn.f32.s32 	%f17, %r48;
	mov.f32 	%f18, 0f3F800000;
	sub.f32 	%f19, %f18, %f15;
	mul.f32 	%f20, %f19, %f17;
	sub.f32 	%f21, %f18, %f16;
	ld.global.u32 	%r49, [%rd16];
	cvt.rn.f32.s32 	%f22, %r49;
	mul.f32 	%f23, %f15, %f22;
	mul.f32 	%f24, %f21, %f23;
	fma.rn.f32 	%f25, %f21, %f20, %f24;
	ld.global.u32 	%r50, [%rd19];
	cvt.rn.f32.s32 	%f26, %r50;
	mul.f32 	%f27, %f19, %f26;
	fma.rn.f32 	%f28, %f16, %f27, %f25;
	ld.global.u32 	%r51, [%rd20];
	cvt.rn.f32.s32 	%f29, %r51;
	mul.f32 	%f30, %f15, %f29;
	fma.rn.f32 	%f31, %f16, %f30, %f28;
	add.f32 	%f32, %f31, 0f3F000000;
	cvt.rzi.s32.f32 	%r52, %f32;
	mul.wide.s32 	%rd21, %r7, 4;
	add.s64 	%rd22, %rd3, %rd21;
	st.global.u32 	[%rd22], %r52;
	min.f32 	%f33, %f6, %f4;
	max.f32 	%f34, %f33, 0f00000000;
	min.f32 	%f35, %f8, %f3;
	max.f32 	%f36, %f35, 0f00000000;
	cvt.rmi.f32.f32 	%f37, %f34;
	cvt.rzi.s32.f32 	%r53, %f37;
	cvt.rmi.f32.f32 	%f38, %f36;
	cvt.rzi.s32.f32 	%r54, %f38;
	add.s32 	%r55, %r53, 1;
	min.s32 	%r56, %r55, %r5;
	add.s32 	%r57, %r54, 1;
	min.s32 	%r58, %r57, %r6;
	cvt.rn.f32.s32 	%f39, %r53;
	sub.f32 	%f40, %f34, %f39;
	cvt.rn.f32.s32 	%f41, %r54;
	sub.f32 	%f42, %f36, %f41;
	setp.eq.s32 	%p11, %r5, %r53;
	selp.f32 	%f43, 0f00000000, %f40, %p11;
	setp.eq.s32 	%p12, %r6, %r54;
	selp.f32 	%f44, 0f00000000, %f42, %p12;
	mul.lo.s32 	%r59, %r54, %r20;
	cvt.s64.s32 	%rd23, %r59;
	add.s64 	%rd24, %rd2, %rd23;
	mul.lo.s32 	%r60, %r53, 3;
	mul.wide.s32 	%rd25, %r60, 4;
	add.s64 	%rd26, %rd24, %rd25;
	mul.lo.s32 	%r61, %r56, 3;
	mul.wide.s32 	%rd27, %r61, 4;
	add.s64 	%rd28, %rd24, %rd27;
	mul.lo.s32 	%r62, %r58, %r20;
	cvt.s64.s32 	%rd29, %r62;
	add.s64 	%rd30, %rd2, %rd29;
	add.s64 	%rd31, %rd30, %rd25;
	add.s64 	%rd32, %rd30, %rd27;
	ld.global.u32 	%r63, [%rd26+4];
	cvt.rn.f32.s32 	%f45, %r63;
	sub.f32 	%f46, %f18, %f43;
	mul.f32 	%f47, %f46, %f45;
	sub.f32 	%f48, %f18, %f44;
	ld.global.u32 	%r64, [%rd28+4];
	cvt.rn.f32.s32 	%f49, %r64;
	mul.f32 	%f50, %f43, %f49;
	mul.f32 	%f51, %f48, %f50;
	fma.rn.f32 	%f52, %f48, %f47, %f51;
	ld.global.u32 	%r65, [%rd31+4];
	cvt.rn.f32.s32 	%f53, %r65;
	mul.f32 	%f54, %f46, %f53;
	fma.rn.f32 	%f55, %f44, %f54, %f52;
	ld.global.u32 	%r66, [%rd32+4];
	cvt.rn.f32.s32 	%f56, %r66;
	mul.f32 	%f57, %f43, %f56;
	fma.rn.f32 	%f58, %f44, %f57, %f55;
	add.f32 	%f59, %f58, 0f3F000000;
	cvt.rzi.s32.f32 	%r67, %f59;
	st.global.u32 	[%rd22+4], %r67;
	min.f32 	%f60, %f34, %f4;
	max.f32 	%f61, %f60, 0f00000000;
	min.f32 	%f62, %f36, %f3;
	max.f32 	%f63, %f62, 0f00000000;
	cvt.rmi.f32.f32 	%f64, %f61;
	cvt.rzi.s32.f32 	%r68, %f64;
	cvt.rmi.f32.f32 	%f65, %f63;
	cvt.rzi.s32.f32 	%r69, %f65;
	add.s32 	%r70, %r68, 1;
	min.s32 	%r71, %r70, %r5;
	add.s32 	%r72, %r69, 1;
	min.s32 	%r73, %r72, %r6;
	cvt.rn.f32.s32 	%f66, %r68;
	sub.f32 	%f67, %f61, %f66;
	cvt.rn.f32.s32 	%f68, %r69;
	sub.f32 	%f69, %f63, %f68;
	setp.eq.s32 	%p13, %r5, %r68;
	selp.f32 	%f70, 0f00000000, %f67, %p13;
	setp.eq.s32 	%p14, %r6, %r69;
	selp.f32 	%f71, 0f00000000, %f69, %p14;
	mul.lo.s32 	%r74, %r69, %r20;
	cvt.s64.s32 	%rd33, %r74;
	add.s64 	%rd34, %rd2, %rd33;
	mul.lo.s32 	%r75, %r68, 3;
	mul.wide.s32 	%rd35, %r75, 4;
	add.s64 	%rd36, %rd34, %rd35;
	mul.lo.s32 	%r76, %r71, 3;
	mul.wide.s32 	%rd37, %r76, 4;
	add.s64 	%rd38, %rd34, %rd37;
	mul.lo.s32 	%r77, %r73, %r20;
	cvt.s64.s32 	%rd39, %r77;
	add.s64 	%rd40, %rd2, %rd39;
	add.s64 	%rd41, %rd40, %rd35;
	add.s64 	%rd42, %rd40, %rd37;
	ld.global.u32 	%r78, [%rd36+8];
	cvt.rn.f32.s32 	%f72, %r78;
	sub.f32 	%f73, %f18, %f70;
	mul.f32 	%f74, %f73, %f72;
	sub.f32 	%f75, %f18, %f71;
	ld.global.u32 	%r79, [%rd38+8];
	cvt.rn.f32.s32 	%f76, %r79;
	mul.f32 	%f77, %f70, %f76;
	mul.f32 	%f78, %f75, %f77;
	fma.rn.f32 	%f79, %f75, %f74, %f78;
	ld.global.u32 	%r80, [%rd41+8];
	cvt.rn.f32.s32 	%f80, %r80;
	mul.f32 	%f81, %f73, %f80;
	fma.rn.f32 	%f82, %f71, %f81, %f79;
	ld.global.u32 	%r81, [%rd42+8];
	cvt.rn.f32.s32 	%f83, %r81;
	mul.f32 	%f84, %f70, %f83;
	fma.rn.f32 	%f85, %f71, %f84, %f82;
	add.f32 	%f86, %f85, 0f3F000000;
	cvt.rzi.s32.f32 	%r82, %f86;
	st.global.u32 	[%rd22+8], %r82;
	bra.uni 	$L__BB22_20;
$L__BB22_13:
	mov.f32 	%f94, 0f3F000000;
	copysign.f32 	%f95, %f2, %f94;
	add.rz.f32 	%f96, %f2, %f95;
	cvt.rzi.f32.f32 	%f97, %f96;
	cvt.rzi.s32.f32 	%r96, %f97;
	copysign.f32 	%f98, %f1, %f94;
	add.rz.f32 	%f99, %f1, %f98;
	cvt.rzi.f32.f32 	%f100, %f99;
	cvt.rzi.s32.f32 	%r97, %f100;
	min.s32 	%r99, %r96, %r5;
	max.s32 	%r100, %r99, 0;
	min.s32 	%r101, %r97, %r6;
	max.s32 	%r102, %r101, 0;
	setp.lt.s32 	%p20, %r100, %r1;
	setp.lt.s32 	%p21, %r102, %r2;
	and.pred  	%p2, %p20, %p21;
	mul.lo.s32 	%r103, %r102, %r20;
	cvt.s64.s32 	%rd47, %r103;
	add.s64 	%rd48, %rd2, %rd47;
	mul.lo.s32 	%r104, %r100, 3;
	mul.wide.u32 	%rd49, %r104, 4;
	add.s64 	%rd6, %rd48, %rd49;
	mov.b32 	%r113, 0;
	not.pred 	%p22, %p2;
	@%p22 bra 	$L__BB22_15;
	ld.global.u32 	%r113, [%rd6];
$L__BB22_15:
	mul.wide.s32 	%rd50, %r7, 4;
	add.s64 	%rd7, %rd3, %rd50;
	st.global.u32 	[%rd7], %r113;
	mov.b32 	%r114, 0;
	@%p22 bra 	$L__BB22_17;
	ld.global.u32 	%r114, [%rd6+4];
$L__BB22_17:
	st.global.u32 	[%rd7+4], %r114;
	mov.b32 	%r115, 0;
	@%p22 bra 	$L__BB22_19;
	ld.global.u32 	%r115, [%rd6+8];
$L__BB22_19:
	st.global.u32 	[%rd7+8], %r115;
$L__BB22_20:
	ret;

}
	// .globl	_Z38nppiWarpPerspectiveBack_32s_C4R_kernelPKi8NppiSizei8NppiRectPiiS2_dddddddddi
.visible .entry _Z38nppiWarpPerspectiveBack_32s_C4R_kernelPKi8NppiSizei8NppiRectPiiS2_dddddddddi(
	.param .u64 .ptr .align 1 _Z38nppiWarpPerspectiveBack_32s_C4R_kernelPKi8NppiSizei8NppiRectPiiS2_dddddddddi_param_0,
	.param .align 4 .b8 _Z38nppiWarpPerspectiveBack_32s_C4R_kernelPKi8NppiSizei8NppiRectPiiS2_dddddddddi_param_1[8],
	.param .u32 _Z38nppiWarpPerspectiveBack_32s_C4R_kernelPKi8NppiSizei8NppiRectPiiS2_dddddddddi_param_2,
	.param .align 4 .b8 _Z38nppiWarpPerspectiveBack_32s_C4R_kernelPKi8NppiSizei8NppiRectPiiS2_dddddddddi_param_3[16],
	.param .u64 .ptr .align 1 _Z38nppiWarpPerspectiveBack_32s_C4R_kernelPKi8NppiSizei8NppiRectPiiS2_dddddddddi_param_4,
	.param .u32 _Z38nppiWarpPerspectiveBack_32s_C4R_kernelPKi8NppiSizei8NppiRectPiiS2_dddddddddi_param_5,
	.param .align 4 .b8 _Z38nppiWarpPerspectiveBack_32s_C4R_kernelPKi8NppiSizei8NppiRectPiiS2_dddddddddi_param_6[16],
	.param .f64 _Z38nppiWarpPerspectiveBack_32s_C4R_kernelPKi8NppiSizei8NppiRectPiiS2_dddddddddi_param_7,
	.param .f64 _Z38nppiWarpPerspectiveBack_32s_C4R_kernelPKi8NppiSizei8NppiRectPiiS2_dddddddddi_param_8,
	.param .f64 _Z38nppiWarpPerspectiveBack_32s_C4R_kernelPKi8NppiSizei8NppiRectPiiS2_dddddddddi_param_9,
	.param .f64 _Z38nppiWarpPerspectiveBack_32s_C4R_kernelPKi8NppiSizei8NppiRectPiiS2_dddddddddi_param_10,
	.param .f64 _Z38nppiWarpPerspectiveBack_32s_C4R_kernelPKi8NppiSizei8NppiRectPiiS2_dddddddddi_param_11,
	.param .f64 _Z38nppiWarpPerspectiveBack_32s_C4R_kernelPKi8NppiSizei8NppiRectPiiS2_dddddddddi_param_12,
	.param .f64 _Z38nppiWarpPerspectiveBack_32s_C4R_kernelPKi8NppiSizei8NppiRectPiiS2_dddddddddi_param_13,
	.param .f64 _Z38nppiWarpPerspectiveBack_32s_C4R_kernelPKi8NppiSizei8NppiRectPiiS2_dddddddddi_param_14,
	.param .f64 _Z38nppiWarpPerspectiveBack_32s_C4R_kernelPKi8NppiSizei8NppiRectPiiS2_dddddddddi_param_15,
	.param .u32 _Z38nppiWarpPerspectiveBack_32s_C4R_kernelPKi8NppiSizei8NppiRectPiiS2_dddddddddi_param_16
)
{
	.reg .pred 	%p<29>;
	.reg .b32 	%r<139>;
	.reg .b32 	%f<128>;
	.reg .b64 	%rd<65>;
	.reg .b64 	%fd<28>;

	ld.param.u32 	%r27, [_Z38nppiWarpPerspectiveBack_32s_C4R_kernelPKi8NppiSizei8NppiRectPiiS2_dddddddddi_param_6+4];
	ld.param.u32 	%r26, [_Z38nppiWarpPerspectiveBack_32s_C4R_kernelPKi8NppiSizei8NppiRectPiiS2_dddddddddi_param_6];
	ld.param.u32 	%r1, [_Z38nppiWarpPerspectiveBack_32s_C4R_kernelPKi8NppiSizei8NppiRectPiiS2_dddddddddi_param_1];
	ld.param.u32 	%r2, [_Z38nppiWarpPerspectiveBack_32s_C4R_kernelPKi8NppiSizei8NppiRectPiiS2_dddddddddi_param_1+4];
	ld.param.u32 	%r28, [_Z38nppiWarpPerspectiveBack_32s_C4R_kernelPKi8NppiSizei8NppiRectPiiS2_dddddddddi_param_6+8];
	ld.param.u64 	%rd8, [_Z38nppiWarpPerspectiveBack_32s_C4R_kernelPKi8NppiSizei8NppiRectPiiS2_dddddddddi_param_0];
	ld.param.u32 	%r24, [_Z38nppiWarpPerspectiveBack_32s_C4R_kernelPKi8NppiSizei8NppiRectPiiS2_dddddddddi_param_2];
	ld.param.u64 	%rd9, [_Z38nppiWarpPerspectiveBack_32s_C4R_kernelPKi8NppiSizei8NppiRectPiiS2_dddddddddi_param_4];
	ld.param.u32 	%r25, [_Z38nppiWarpPerspectiveBack_32s_C4R_kernelPKi8NppiSizei8NppiRectPiiS2_dddddddddi_param_5];
	ld.param.u32 	%r31, [_Z38nppiWarpPerspectiveBack_32s_C4R_kernelPKi8NppiSizei8NppiRectPiiS2_dddddddddi_param_6+12];
	ld.param.f64 	%fd8, [_Z38nppiWarpPerspectiveBack_32s_C4R_kernelPKi8NppiSizei8NppiRectPiiS2_dddddddddi_param_11];
	ld.param.f64 	%fd9, [_Z38nppiWarpPerspectiveBack_32s_C4R_kernelPKi8NppiSizei8NppiRectPiiS2_dddddddddi_param_12];
	ld.param.f64 	%fd10, [_Z38nppiWarpPerspectiveBack_32s_C4R_kernelPKi8NppiSizei8NppiRectPiiS2_dddddddddi_param_13];
	ld.param.f64 	%fd11, [_Z38nppiWarpPerspectiveBack_32s_C4R_kernelPKi8NppiSizei8NppiRectPiiS2_dddddddddi_param_14];
	ld.param.f64 	%fd12, [_Z38nppiWarpPerspectiveBack_32s_C4R_kernelPKi8NppiSizei8NppiRectPiiS2_dddddddddi_param_15];
	ld.param.u32 	%r30, [_Z38nppiWarpPerspectiveBack_32s_C4R_kernelPKi8NppiSizei8NppiRectPiiS2_dddddddddi_param_16];
	cvta.to.global.u64 	%rd1, %rd9;
	cvta.to.global.u64 	%rd2, %rd8;
	mov.u32 	%r32, %ctaid.x;
	mov.u32 	%r33, %ntid.x;
	mov.u32 	%r34, %tid.x;
	mad.lo.s32 	%r3, %r32, %r33, %r34;
	mov.u32 	%r35, %ctaid.y;
	mov.u32 	%r36, %ntid.y;
	mov.u32 	%r37, %tid.y;
	mad.lo.s32 	%r38, %r35, %r36, %r37;
	setp.ge.s32 	%p3, %r3, %r28;
	setp.ge.s32 	%p4, %r38, %r31;
	or.pred  	%p5, %p3, %p4;
	@%p5 bra 	$L__BB23_24;
	add.s32 	%r39, %r26, %r3;
	add.s32 	%r40, %r27, %r38;
	cvt.rn.f64.s32 	%fd1, %r39;
	cvt.rn.f64.s32 	%fd2, %r40;
	mul.f64 	%fd13, %fd11, %fd2;
	fma.rn.f64 	%fd14, %fd10, %fd1, %fd13;
	add.f64 	%fd3, %fd12, %fd14;
	abs.f64 	%fd15, %fd3;
	setp.geu.f64 	%p6, %fd15, 0d3DDB7CDFD9D7BDBB;
	@%p6 bra 	$L__BB23_3;
	mul.lo.s32 	%r128, %r25, %r38;
	cvt.s64.s32 	%rd61, %r128;
	add.s64 	%rd62, %rd1, %rd61;
	shl.b32 	%r129, %r3, 2;
	mul.wide.s32 	%rd63, %r129, 4;
	add.s64 	%rd64, %rd62, %rd63;
	mov.b32 	%r130, 0;
	st.global.u32 	[%rd64+12], %r130;
	st.global.u32 	[%rd64+8], %r130;
	st.global.u32 	[%rd64+4], %r130;
	st.global.u32 	[%rd64], %r130;
	bra.uni 	$L__BB23_24;
$L__BB23_3:
	ld.param.f64 	%fd27, [_Z38nppiWarpPerspectiveBack_32s_C4R_kernelPKi8NppiSizei8NppiRectPiiS2_dddddddddi_param_10];
	ld.param.f64 	%fd26, [_Z38nppiWarpPerspectiveBack_32s_C4R_kernelPKi8NppiSizei8NppiRectPiiS2_dddddddddi_param_9];
	ld.param.f64 	%fd25, [_Z38nppiWarpPerspectiveBack_32s_C4R_kernelPKi8NppiSizei8NppiRectPiiS2_dddddddddi_param_8];
	ld.param.f64 	%fd24, [_Z38nppiWarpPerspectiveBack_32s_C4R_kernelPKi8NppiSizei8NppiRectPiiS2_dddddddddi_param_7];
	mul.f64 	%fd16, %fd25, %fd2;
	fma.rn.f64 	%fd17, %fd24, %fd1, %fd16;
	add.f64 	%fd18, %fd26, %fd17;
	div.rn.f64 	%fd19, %fd18, %fd3;
	mul.f64 	%fd20, %fd8, %fd2;
	fma.rn.f64 	%fd21, %fd27, %fd1, %fd20;
	add.f64 	%fd22, %fd9, %fd21;
	div.rn.f64 	%fd23, %fd22, %fd3;
	cvt.rn.f32.f64 	%f1, %fd23;
	cvt.rn.f32.f64 	%f2, %fd19;
	add.s32 	%r5, %r1, -1;
	add.s32 	%r6, %r2, -1;
	mul.lo.s32 	%r41, %r25, %r38;
	cvt.s64.s32 	%rd10, %r41;
	add.s64 	%rd3, %rd1, %rd10;
	shl.b32 	%r7, %r3, 2;
	setp.eq.s32 	%p7, %r30, 2;
	@%p7 bra 	$L__BB23_14;
	setp.ne.s32 	%p8, %r30, 1;
	@%p8 bra 	$L__BB23_15;
	mov.f32 	%f114, 0f3F000000;
	copysign.f32 	%f115, %f2, %f114;
	add.rz.f32 	%f116, %f2, %f115;
	cvt.rzi.f32.f32 	%f117, %f116;
	cvt.rzi.s32.f32 	%r103, %f117;
	copysign.f32 	%f118, %f1, %f114;
	add.rz.f32 	%f119, %f1, %f118;
	cvt.rzi.f32.f32 	%f120, %f119;
	cvt.rzi.s32.f32 	%r104, %f120;
	min.s32 	%r106, %r103, %r5;
	max.s32 	%r107, %r106, 0;
	min.s32 	%r108, %r104, %r6;
	max.s32 	%r109, %r108, 0;
	setp.lt.s32 	%p17, %r107, %r1;
	setp.lt.s32 	%p18, %r109, %r2;
	and.pred  	%p1, %p17, %p18;
	mul.lo.s32 	%r110, %r109, %r24;
	cvt.s64.s32 	%rd53, %r110;
	add.s64 	%rd54, %rd2, %rd53;
	shl.b32 	%r111, %r107, 2;
	mul.wide.u32 	%rd55, %r111, 4;
	add.s64 	%rd4, %rd54, %rd55;
	mov.b32 	%r131, 0;
	not.pred 	%p19, %p1;
	@%p19 bra 	$L__BB23_7;
	ld.global.u32 	%r131, [%rd4];
$L__BB23_7:
	mul.wide.s32 	%rd56, %r7, 4;
	add.s64 	%rd5, %rd3, %rd56;
	st.global.u32 	[%rd5], %r131;
	mov.b32 	%r132, 0;
	@%p19 bra 	$L__BB23_9;
	ld.global.u32 	%r132, [%rd4+4];
$L__BB23_9:
	st.global.u32 	[%rd5+4], %r132;
	mov.b32 	%r133, 0;
	@%p19 bra 	$L__BB23_11;
	ld.global.u32 	%r133, [%rd4+8];
$L__BB23_11:
	st.global.u32 	[%rd5+8], %r133;
	mov.b32 	%r134, 0;
	@%p19 bra 	$L__BB23_13;
	ld.global.u32 	%r134, [%rd4+12];
$L__BB23_13:
	st.global.u32 	[%rd5+12], %r134;
	bra.uni 	$L__BB23_24;
$L__BB23_14:
	cvt.rn.f32.s32 	%f3, %r6;
	cvt.rn.f32.s32 	%f4, %r5;
	min.f32 	%f5, %f2, %f4;
	max.f32 	%f6, %f5, 0f00000000;
	min.f32 	%f7, %f1, %f3;
	max.f32 	%f8, %f7, 0f00000000;
	cvt.rmi.f32.f32 	%f9, %f6;
	cvt.rzi.s32.f32 	%r42, %f9;
	cvt.rmi.f32.f32 	%f10, %f8;
	cvt.rzi.s32.f32 	%r43, %f10;
	add.s32 	%r44, %r42, 1;
	min.s32 	%r45, %r44, %r5;
	add.s32 	%r46, %r43, 1;
	min.s32 	%r47, %r46, %r6;
	cvt.rn.f32.s32 	%f11, %r42;
	sub.f32 	%f12, %f6, %f11;
	cvt.rn.f32.s32 	%f13, %r43;
	sub.f32 	%f14, %f8, %f13;
	setp.eq.s32 	%p9, %r5, %r42;
	selp.f32 	%f15, 0f00000000, %f12, %p9;
	setp.eq.s32 	%p10, %r6, %r43;
	selp.f32 	%f16, 0f00000000, %f14, %p10;
	mul.lo.s32 	%r48, %r43, %r24;
	cvt.s64.s32 	%rd11, %r48;
	add.s64 	%rd12, %rd2, %rd11;
	shl.b32 	%r49, %r42, 2;
	mul.wide.s32 	%rd13, %r49, 4;
	add.s64 	%rd14, %rd12, %rd13;
	shl.b32 	%r50, %r45, 2;
	mul.wide.s32 	%rd15, %r50, 4;
	add.s64 	%rd16, %rd12, %rd15;
	mul.lo.s32 	%r51, %r47, %r24;
	cvt.s64.s32 	%rd17, %r51;
	add.s64 	%rd18, %rd2, %rd17;
	add.s64 	%rd19, %rd18, %rd13;
	add.s64 	%rd20, %rd18, %rd15;
	ld.global.u32 	%r52, [%rd14];
	cvt.rn.f32.s32 	%f17, %r52;
	mov.f32 	%f18, 0f3F800000;
	sub.f32 	%f19, %f18, %f15;
	mul.f32 	%f20, %f19, %f17;
	sub.f32 	%f21, %f18, %f16;
	ld.global.u32 	%r53, [%rd16];
	cvt.rn.f32.s32 	%f22, %r53;
	mul.f32 	%f23, %f15, %f22;
	mul.f32 	%f24, %f21, %f23;
	fma.rn.f32 	%f25, %f21, %f20, %f24;
	ld.global.u32 	%r54, [%rd19];
	cvt.rn.f32.s32 	%f26, %r54;
	mul.f32 	%f27, %f19, %f26;
	fma.rn.f32 	%f28, %f16, %f27, %f25;
	ld.global.u32 	%r55, [%rd20];
	cvt.rn.f32.s32 	%f29, %r55;
	mul.f32 	%f30, %f15, %f29;
	fma.rn.f32 	%f31, %f16, %f30, %f28;
	add.f32 	%f32, %f31, 0f3F000000;
	cvt.rzi.s32.f32 	%r56, %f32;
	mul.wide.s32 	%rd21, %r7, 4;
	add.s64 	%rd22, %rd3, %rd21;
	st.global.u32 	[%rd22], %r56;
	min.f32 	%f33, %f6, %f4;
	max.f32 	%f34, %f33, 0f00000000;
	min.f32 	%f35, %f8, %f3;
	max.f32 	%f36, %f35, 0f00000000;
	cvt.rmi.f32.f32 	%f37, %f34;
	cvt.rzi.s32.f32 	%r57, %f37;
	cvt.rmi.f32.f32 	%f38, %f36;
	cvt.rzi.s32.f32 	%r58, %f38;
	add.s32 	%r59, %r57, 1;
	min.s32 	%r60, %r59, %r5;
	add.s32 	%r61, %r58, 1;
	min.s32 	%r62, %r61, %r6;
	cvt.rn.f32.s32 	%f39, %r57;
	sub.f32 	%f40, %f34, %f39;
	cvt.rn.f32.s32 	%f41, %r58;
	sub.f32 	%f42, %f36, %f41;
	setp.eq.s32 	%p11, %r5, %r57;
	selp.f32 	%f43, 0f00000000, %f40, %p11;
	setp.eq.s32 	%p12, %r6, %r58;
	selp.f32 	%f44, 0f00000000, %f42, %p12;
	mul.lo.s32 	%r63, %r58, %r24;
	cvt.s64.s32 	%rd23, %r63;
	add.s64 	%rd24, %rd2, %rd23;
	shl.b32 	%r64, %r57, 2;
	mul.wide.s32 	%rd25, %r64, 4;
	add.s64 	%rd26, %rd24, %rd25;
	shl.b32 	%r65, %r60, 2;
	mul.wide.s32 	%rd27, %r65, 4;
	add.s64 	%rd28, %rd24, %rd27;
	mul.lo.s32 	%r66, %r62, %r24;
	cvt.s64.s32 	%rd29, %r66;
	add.s64 	%rd30, %rd2, %rd29;
	add.s64 	%rd31, %rd30, %rd25;
	add.s64 	%rd32, %rd30, %rd27;
	ld.global.u32 	%r67, [%rd26+4];
	cvt.rn.f32.s32 	%f45, %r67;
	sub.f32 	%f46, %f18, %f43;
	mul.f32 	%f47, %f46, %f45;
	sub.f32 	%f48, %f18, %f44;
	ld.global.u32 	%r68, [%rd28+4];
	cvt.rn.f32.s32 	%f49, %r68;
	mul.f32 	%f50, %f43, %f49;
	mul.f32 	%f51, %f48, %f50;
	fma.rn.f32 	%f52, %f48, %f47, %f51;
	ld.global.u32 	%r69, [%rd31+4];
	cvt.rn.f32.s32 	%f53, %r69;
	mul.f32 	%f54, %f46, %f53;
	fma.rn.f32 	%f55, %f44, %f54, %f52;
	ld.global.u32 	%r70, [%rd32+4];
	cvt.rn.f32.s32 	%f56, %r70;
	mul.f32 	%f57, %f43, %f56;
	fma.rn.f32 	%f58, %f44, %f57, %f55;
	add.f32 	%f59, %f58, 0f3F000000;
	cvt.rzi.s32.f32 	%r71, %f59;
	st.global.u32 	[%rd22+4], %r71;
	min.f32 	%f60, %f34, %f4;
	max.f32 	%f61, %f60, 0f00000000;
	min.f32 	%f62, %f36, %f3;
	max.f32 	%f63, %f62, 0f00000000;
	cvt.rmi.f32.f32 	%f64, %f61;
	cvt.rzi.s32.f32 	%r72, %f64;
	cvt.rmi.f32.f32 	%f65, %f63;
	cvt.rzi.s32.f32 	%r73, %f65;
	add.s32 	%r74, %r72, 1;
	min.s32 	%r75, %r74, %r5;
	add.s32 	%r76, %r73, 1;
	min.s32 	%r77, %r76, %r6;
	cvt.rn.f32.s32 	%f66, %r72;
	sub.f32 	%f67, %f61, %f66;
	cvt.rn.f32.s32 	%f68, %r73;
	sub.f32 	%f69, %f63, %f68;
	setp.eq.s32 	%p13, %r5, %r72;
	selp.f32 	%f70, 0f00000000, %f67, %p13;
	setp.eq.s32 	%p14, %r6, %r73;
	selp.f32 	%f71, 0f00000000, %f69, %p14;
	mul.lo.s32 	%r78, %r73, %r24;
	cvt.s64.s32 	%rd33, %r78;
	add.s64 	%rd34, %rd2, %rd33;
	shl.b32 	%r79, %r72, 2;
	mul.wide.s32 	%rd35, %r79, 4;
	add.s64 	%rd36, %rd34, %rd35;
	shl.b32 	%r80, %r75, 2;
	mul.wide.s32 	%rd37, %r80, 4;
	add.s64 	%rd38, %rd34, %rd37;
	mul.lo.s32 	%r81, %r77, %r24;
	cvt.s64.s32 	%rd39, %r81;
	add.s64 	%rd40, %rd2, %rd39;
	add.s64 	%rd41, %rd40, %rd35;
	add.s64 	%rd42, %rd40, %rd37;
	ld.global.u32 	%r82, [%rd36+8];
	cvt.rn.f32.s32 	%f72, %r82;
	sub.f32 	%f73, %f18, %f70;
	mul.f32 	%f74, %f73, %f72;
	sub.f32 	%f75, %f18, %f71;
	ld.global.u32 	%r83, [%rd38+8];
	cvt.rn.f32.s32 	%f76, %r83;
	mul.f32 	%f77, %f70, %f76;
	mul.f32 	%f78, %f75, %f77;
	fma.rn.f32 	%f79, %f75, %f74, %f78;
	ld.global.u32 	%r84, [%rd41+8];
	cvt.rn.f32.s32 	%f80, %r84;
	mul.f32 	%f81, %f73, %f80;
	fma.rn.f32 	%f82, %f71, %f81, %f79;
	ld.global.u32 	%r85, [%rd42+8];
	cvt.rn.f32.s32 	%f83, %r85;
	mul.f32 	%f84, %f70, %f83;
	fma.rn.f32 	%f85, %f71, %f84, %f82;
	add.f32 	%f86, %f85, 0f3F000000;
	cvt.rzi.s32.f32 	%r86, %f86;
	st.global.u32 	[%rd22+8], %r86;
	min.f32 	%f87, %f61, %f4;
	max.f32 	%f88, %f87, 0f00000000;
	min.f32 	%f89, %f63, %f3;
	max.f32 	%f90, %f89, 0f00000000;
	cvt.rmi.f32.f32 	%f91, %f88;
	cvt.rzi.s32.f32 	%r87, %f91;
	cvt.rmi.f32.f32 	%f92, %f90;
	cvt.rzi.s32.f32 	%r88, %f92;
	add.s32 	%r89, %r87, 1;
	min.s32 	%r90, %r89, %r5;
	add.s32 	%r91, %r88, 1;
	min.s32 	%r92, %r91, %r6;
	cvt.rn.f32.s32 	%f93, %r87;
	sub.f32 	%f94, %f88, %f93;
	cvt.rn.f32.s32 	%f95, %r88;
	sub.f32 	%f96, %f90, %f95;
	setp.eq.s32 	%p15, %r5, %r87;
	selp.f32 	%f97, 0f00000000, %f94, %p15;
	setp.eq.s32 	%p16, %r6, %r88;
	selp.f32 	%f98, 0f00000000, %f96, %p16;
	mul.lo.s32 	%r93, %r88, %r24;
	cvt.s64.s32 	%rd43, %r93;
	add.s64 	%rd44, %rd2, %rd43;
	shl.b32 	%r94, %r87, 2;
	mul.wide.s32 	%rd45, %r94, 4;
	add.s64 	%rd46, %rd44, %rd45;
	shl.b32 	%r95, %r90, 2;
	mul.wide.s32 	%rd47, %r95, 4;
	add.s64 	%rd48, %rd44, %rd47;
	mul.lo.s32 	%r96, %r92, %r24;
	cvt.s64.s32 	%rd49, %r96;
	add.s64 	%rd50, %rd2, %rd49;
	add.s64 	%rd51, %rd50, %rd45;
	add.s64 	%rd52, %rd50, %rd47;
	ld.global.u32 	%r97, [%rd46+12];
	cvt.rn.f32.s32 	%f99, %r97;
	sub.f32 	%f100, %f18, %f97;
	mul.f32 	%f101, %f100, %f99;
	sub.f32 	%f102, %f18, %f98;
	ld.global.u32 	%r98, [%rd48+12];
	cvt.rn.f32.s32 	%f103, %r98;
	mul.f32 	%f104, %f97, %f103;
	mul.f32 	%f105, %f102, %f104;
	fma.rn.f32 	%f106, %f102, %f101, %f105;
	ld.global.u32 	%r99, [%rd51+12];
	cvt.rn.f32.s32 	%f107, %r99;
	mul.f32 	%f108, %f100, %f107;
	fma.rn.f32 	%f109, %f98, %f108, %f106;
	ld.global.u32 	%r100, [%rd52+12];
	cvt.rn.f32.s32 	%f110, %r100;
	mul.f32 	%f111, %f97, %f110;
	fma.rn.f32 	%f112, %f98, %f111, %f109;
	add.f32 	%f113, %f112, 0f3F000000;
	cvt.rzi.s32.f32 	%r101, %f113;
	st.global.u32 	[%rd22+12], %r101;
	bra.uni 	$L__BB23_24;
$L__BB23_15:
	mov.f32 	%f121, 0f3F000000;
	copysign.f32 	%f122, %f2, %f121;
	add.rz.f32 	%f123, %f2, %f122;
	cvt.rzi.f32.f32 	%f124, %f123;
	cvt.rzi.s32.f32 	%r116, %f124;
	copysign.f32 	%f125, %f1, %f121;
	add.rz.f32 	%f126, %f1, %f125;
	cvt.rzi.f32.f32 	%f127, %f126;
	cvt.rzi.s32.f32 	%r117, %f127;
	min.s32 	%r119, %r116, %r5;
	max.s32 	%r120, %r119, 0;
	min.s32 	%r121, %r117, %r6;
	max.s32 	%r122, %r121, 0;
	setp.lt.s32 	%p23, %r120, %r1;
	setp.lt.s32 	%p24, %r122, %r2;
	and.pred  	%p2, %p23, %p24;
	mul.lo.s32 	%r123, %r122, %r24;
	cvt.s64.s32 	%rd57, %r123;
	add.s64 	%rd58, %rd2, %rd57;
	shl.b32 	%r124, %r120, 2;
	mul.wide.u32 	%rd59, %r124, 4;
	add.s64 	%rd6, %rd58, %rd59;
	mov.b32 	%r135, 0;
	not.pred 	%p25, %p2;
	@%p25 bra 	$L__BB23_17;
	ld.global.u32 	%r135, [%rd6];
$L__BB23_17:
	mul.wide.s32 	%rd60, %r7, 4;
	add.s64 	%rd7, %rd3, %rd60;
	st.global.u32 	[%rd7], %r135;
	mov.b32 	%r136, 0;
	@%p25 bra 	$L__BB23_19;
	ld.global.u32 	%r136, [%rd6+4];
$L__BB23_19:
	st.global.u32 	[%rd7+4], %r136;
	mov.b32 	%r137, 0;
	@%p25 bra 	$L__BB23_21;
	ld.global.u32 	%r137, [%rd6+8];
$L__BB23_21:
	st.global.u32 	[%rd7+8], %r137;
	mov.b32 	%r138, 0;
	@%p25 bra 	$L__BB23_23;
	ld.global.u32 	%r138, [%rd6+12];
$L__BB23_23:
	st.global.u32 	[%rd7+12], %r138;
$L__BB23_24:
	ret;

}


// ===== COMPILED SASS (sm_100) =====

	.target	sm_100

	.elftype	@"ET_EXEC"


//--------------------- .note.nv.tkinfo           --------------------------
	.section	.note.nv.tkinfo,"",@"SHT_NOTE"
	.sectionflags	@"SHF_NOTE_NV_TKINFO"
	.tkinfo
        /*0018*/ 	.word	0x00000002
        /*0030*/ 	.string	""
        /*0030*/ 	.string	"ptxas"
        /*0030*/ 	.string	"Cuda compilation tools, release 13.0, V13.0.88"
        /*0030*/ 	.string	"Build cuda_13.0.r13.0/compiler.36424714_0"
        /*0030*/ 	.string	"-arch sm_100 -m 64 "



//--------------------- .note.nv.cuinfo           --------------------------
	.section	.note.nv.cuinfo,"",@"SHT_NOTE"
	.sectionflags	@"SHF_NOTE_NV_CUINFO"
        /*0018*/ 	.short	0x0002
        /*001a*/ 	.short	0x0064
        /*001c*/ 	.short	0x0082
	.zero		2


//--------------------- .nv.info                  --------------------------
	.section	.nv.info,"",@"SHT_CUDA_INFO"
	.align	4


	//----- nvinfo : EIATTR_REGCOUNT
	.align		4
        /*0000*/ 	.byte	0x04, 0x2f
        /*0002*/ 	.short	(.L_1 - .L_0)
	.align		4
.L_0:
        /*0004*/ 	.word	index@(_Z33nppiWarpPerspective_8u_C1R_kernelPKh8NppiSizei8NppiRectPhiS2_dddddddddi)
        /*0008*/ 	.word	0x00000020


	//----- nvinfo : EIATTR_FRAME_SIZE
	.align		4
.L_1:
        /*000c*/ 	.byte	0x04, 0x11
        /*000e*/ 	.short	(.L_3 - .L_2)
	.align		4
.L_2:
        /*0010*/ 	.word	index@($__internal_23_$__cuda_sm20_div_rn_f64_full)
        /*0014*/ 	.word	0x00000000


	//----- nvinfo : EIATTR_FRAME_SIZE
	.align		4
.L_3:
        /*0018*/ 	.byte	0x04, 0x11
        /*001a*/ 	.short	(.L_5 - .L_4)
	.align		4
.L_4:
        /*001c*/ 	.word	index@(_Z33nppiWarpPerspective_8u_C1R_kernelPKh8NppiSizei8NppiRectPhiS2_dddddddddi)
        /*0020*/ 	.word	0x00000000


	//----- nvinfo : EIATTR_REGCOUNT
	.align		4
.L_5:
        /*0024*/ 	.byte	0x04, 0x2f
        /*0026*/ 	.short	(.L_7 - .L_6)
	.align		4
.L_6:
        /*0028*/ 	.word	index@(_Z33nppiWarpPerspective_8u_C3R_kernelPKh8NppiSizei8NppiRectPhiS2_dddddddddi)
        /*002c*/ 	.word	0x00000020


	//----- nvinfo : EIATTR_FRAME_SIZE
	.align		4
.L_7:
        /*0030*/ 	.byte	0x04, 0x11
        /*0032*/ 	.short	(.L_9 - .L_8)
	.align		4
.L_8:
        /*0034*/ 	.word	index@($__internal_22_$__cuda_sm20_div_rn_f64_full)
        /*0038*/ 	.word	0x00000000


	//----- nvinfo : EIATTR_FRAME_SIZE
	.align		4
.L_9:
        /*003c*/ 	.byte	0x04, 0x11
        /*003e*/ 	.short	(.L_11 - .L_10)
	.align		4
.L_10:
        /*0040*/ 	.word	index@(_Z33nppiWarpPerspective_8u_C3R_kernelPKh8NppiSizei8NppiRectPhiS2_dddddddddi)
        /*0044*/ 	.word	0x00000000


	//----- nvinfo : EIATTR_REGCOUNT
	.align		4
.L_11:
        /*0048*/ 	.byte	0x04, 0x2f
        /*004a*/ 	.short	(.L_13 - .L_12)
	.align		4
.L_12:
        /*004c*/ 	.word	index@(_Z34nppiWarpPerspective_32f_C1R_kernelPKf8NppiSizei8NppiRectPfiS2_dddddddddi)
        /*0050*/ 	.word	0x00000020


	//----- nvinfo : EIATTR_FRAME_SIZE
	.align		4
.L_13:
        /*0054*/ 	.byte	0x04, 0x11
        /*0056*/ 	.short	(.L_15 - .L_14)
	.align		4
.L_14:
        /*0058*/ 	.word	index@($__internal_21_$__cuda_sm20_div_rn_f64_full)
        /*005c*/ 	.word	0x00000000


	//----- nvinfo : EIATTR_FRAME_SIZE
	.align		4
.L_15:
        /*0060*/ 	.byte	0x04, 0x11
        /*0062*/ 	.short	(.L_17 - .L_16)
	.align		4
.L_16:
        /*0064*/ 	.word	index@(_Z34nppiWarpPerspective_32f_C1R_kernelPKf8NppiSizei8NppiRectPfiS2_dddddddddi)
        /*0068*/ 	.word	0x00000000


	//----- nvinfo : EIATTR_REGCOUNT
	.align		4
.L_17:
        /*006c*/ 	.byte	0x04, 0x2f
        /*006e*/ 	.short	(.L_19 - .L_18)
	.align		4
.L_18:
        /*0070*/ 	.word	index@(_Z34nppiWarpPerspective_16u_C1R_kernelPKt8NppiSizei8NppiRectPtiS2_dddddddddi)
        /*0074*/ 	.word	0x00000020


	//----- nvinfo : EIATTR_FRAME_SIZE
	.align		4
.L_19:
        /*0078*/ 	.byte	0x04, 0x11
        /*007a*/ 	.short	(.L_21 - .L_20)
	.align		4
.L_20:
        /*007c*/ 	.word	index@($__internal_20_$__cuda_sm20_div_rn_f64_full)
        /*0080*/ 	.word	0x00000000


	//----- nvinfo : EIATTR_FRAME_SIZE
	.align		4
.L_21:
        /*0084*/ 	.byte	0x04, 0x11
        /*0086*/ 	.short	(.L_23 - .L_22)
	.align		4
.L_22:
        /*0088*/ 	.word	index@(_Z34nppiWarpPerspective_16u_C1R_kernelPKt8NppiSizei8NppiRectPtiS2_dddddddddi)
        /*008c*/ 	.word	0x00000000


	//----- nvinfo : EIATTR_REGCOUNT
	.align		4
.L_23:
        /*0090*/ 	.byte	0x04, 0x2f
        /*0092*/ 	.short	(.L_25 - .L_24)
	.align		4
.L_24:
        /*0094*/ 	.word	index@(_Z34nppiWarpPerspective_16u_C3R_kernelPKt8NppiSizei8NppiRectPtiS2_dddddddddi)
        /*0098*/ 	.word	0x00000020


	//----- nvinfo : EIATTR_FRAME_SIZE
	.align		4
.L_25:
        /*009c*/ 	.byte	0x04, 0x11
        /*009e*/ 	.short	(.L_27 - .L_26)
	.align		4
.L_26:
        /*00a0*/ 	.word	index@($__internal_19_$__cuda_sm20_div_rn_f64_full)
        /*00a4*/ 	.word	0x00000000


	//----- nvinfo : EIATTR_FRAME_SIZE
	.align		4
.L_27:
        /*00a8*/ 	.byte	0x04, 0x11
        /*00aa*/ 	.short	(.L_29 - .L_28)
	.align		4
.L_28:
        /*00ac*/ 	.word	index@(_Z34nppiWarpPerspective_16u_C3R_kernelPKt8NppiSizei8NppiRectPtiS2_dddddddddi)
        /*00b0*/ 	.word	0x00000000


	//----- nvinfo : EIATTR_REGCOUNT
	.align		4
.L_29:
        /*00b4*/ 	.byte	0x04, 0x2f
        /*00b6*/ 	.short	(.L_31 - .L_30)
	.align		4
.L_30:
        /*00b8*/ 	.word	index@(_Z34nppiWarpPerspective_16u_C4R_kernelPKt8NppiSizei8NppiRectPtiS2_dddddddddi)
        /*00bc*/ 	.word	0x00000020


	//----- nvinfo : EIATTR_FRAME_SIZE
	.align		4
.L_31:
        /*00c0*/ 	.byte	0x04, 0x11
        /*00c2*/ 	.short	(.L_33 - .L_32)
	.align		4
.L_32:
        /*00c4*/ 	.word	index@($__internal_18_$__cuda_sm20_div_rn_f64_full)
        /*00c8*/ 	.word	0x00000000


	//----- nvinfo : EIATTR_FRAME_SIZE
	.align		4
.L_33:
        /*00cc*/ 	.byte	0x04, 0x11
        /*00ce*/ 	.short	(.L_35 - .L_34)
	.align		4
.L_34:
        /*00d0*/ 	.word	index@(_Z34nppiWarpPerspective_16u_C4R_kernelPKt8NppiSizei8NppiRectPtiS2_dddddddddi)
        /*00d4*/ 	.word	0x00000000


	//----- nvinfo : EIATTR_REGCOUNT
	.align		4
.L_35:
        /*00d8*/ 	.byte	0x04, 0x2f
        /*00da*/ 	.short	(.L_37 - .L_36)
	.align		4
.L_36:
        /*00dc*/ 	.word	index@(_Z34nppiWarpPerspective_32f_C4R_kernelPKf8NppiSizei8NppiRectPfiS2_dddddddddi)
        /*00e0*/ 	.word	0x00000020


	//----- nvinfo : EIATTR_FRAME_SIZE
	.align		4
.L_37:
        /*00e4*/ 	.byte	0x04, 0x11
        /*00e6*/ 	.short	(.L_39 - .L_38)
	.align		4
.L_38:
        /*00e8*/ 	.word	index@($__internal_17_$__cuda_sm20_div_rn_f64_full)
        /*00ec*/ 	.word	0x00000000


	//----- nvinfo : EIATTR_FRAME_SIZE
	.align		4
.L_39:
        /*00f0*/ 	.byte	0x04, 0x11
        /*00f2*/ 	.short	(.L_41 - .L_40)
	.align		4
.L_40:
        /*00f4*/ 	.word	index@(_Z34nppiWarpPerspective_32f_C4R_kernelPKf8NppiSizei8NppiRectPfiS2_dddddddddi)
        /*00f8*/ 	.word	0x00000000


	//----- nvinfo : EIATTR_REGCOUNT
	.align		4
.L_41:
        /*00fc*/ 	.byte	0x04, 0x2f
        /*00fe*/ 	.short	(.L_43 - .L_42)
	.align		4
.L_42:
        /*0100*/ 	.word	index@(_Z34nppiWarpPerspective_32s_C1R_kernelPKi8NppiSizei8NppiRectPiiS2_dddddddddi)
        /*0104*/ 	.word	0x00000020


	//----- nvinfo : EIATTR_FRAME_SIZE
	.align		4
.L_43:
        /*0108*/ 	.byte	0x04, 0x11
        /*010a*/ 	.short	(.L_45 - .L_44)
	.align		4
.L_44:
        /*010c*/ 	.word	index@($__internal_16_$__cuda_sm20_div_rn_f64_full)
        /*0110*/ 	.word	0x00000000


	//----- nvinfo : EIATTR_FRAME_SIZE
	.align		4
.L_45:
        /*0114*/ 	.byte	0x04, 0x11
        /*0116*/ 	.short	(.L_47 - .L_46)
	.align		4
.L_46:
        /*0118*/ 	.word	index@(_Z34nppiWarpPerspective_32s_C1R_kernelPKi8NppiSizei8NppiRectPiiS2_dddddddddi)
        /*011c*/ 	.word	0x00000000


	//----- nvinfo : EIATTR_REGCOUNT
	.align		4
.L_47:
        /*0120*/ 	.byte	0x04, 0x2f
        /*0122*/ 	.short	(.L_49 - .L_48)
	.align		4
.L_48:
        /*0124*/ 	.word	index@(_Z34nppiWarpPerspective_32f_C3R_kernelPKf8NppiSizei8NppiRectPfiS2_dddddddddi)
        /*0128*/ 	.word	0x00000020


	//----- nvinfo : EIATTR_FRAME_SIZE
	.align		4
.L_49:
        /*012c*/ 	.byte	0x04, 0x11
        /*012e*/ 	.short	(.L_51 - .L_50)
	.align		4
.L_50:
        /*0130*/ 	.word	index@($__internal_15_$__cuda_sm20_div_rn_f64_full)
        /*0134*/ 	.word	0x00000000


	//----- nvinfo : EIATTR_FRAME_SIZE
	.align		4
.L_51:
        /*0138*/ 	.byte	0x04, 0x11
        /*013a*/ 	.short	(.L_53 - .L_52)
	.align		4
.L_52:
        /*013c*/ 	.word	index@(_Z34nppiWarpPerspective_32f_C3R_kernelPKf8NppiSizei8NppiRectPfiS2_dddddddddi)
        /*0140*/ 	.word	0x00000000


	//----- nvinfo : EIATTR_REGCOUNT
	.align		4
.L_53:
        /*0144*/ 	.byte	0x04, 0x2f
        /*0146*/ 	.short	(.L_55 - .L_54)
	.align		4
.L_54:
        /*0148*/ 	.word	index@(_Z34nppiWarpPerspective_32s_C3R_kernelPKi8NppiSizei8NppiRectPiiS2_dddddddddi)
        /*014c*/ 	.word	0x00000020


	//----- nvinfo : EIATTR_FRAME_SIZE
	.align		4
.L_55:
        /*0150*/ 	.byte	0x04, 0x11
        /*0152*/ 	.short	(.L_57 - .L_56)
	.align		4
.L_56:
        /*0154*/ 	.word	index@($__internal_14_$__cuda_sm20_div_rn_f64_full)
        /*0158*/ 	.word	0x00000000


	//----- nvinfo : EIATTR_FRAME_SIZE
	.align		4
.L_57:
        /*015c*/ 	.byte	0x04, 0x11
        /*015e*/ 	.short	(.L_59 - .L_58)
	.align		4
.L_58:
        /*0160*/ 	.word	index@(_Z34nppiWarpPerspective_32s_C3R_kernelPKi8NppiSizei8NppiRectPiiS2_dddddddddi)
        /*0164*/ 	.word	0x00000000


	//----- nvinfo : EIATTR_REGCOUNT
	.align		4
.L_59:
        /*0168*/ 	.byte	0x04, 0x2f
        /*016a*/ 	.short	(.L_61 - .L_60)
	.align		4
.L_60:
        /*016c*/ 	.word	index@(_Z34nppiWarpPerspective_32s_C4R_kernelPKi8NppiSizei8NppiRectPiiS2_dddddddddi)
        /*0170*/ 	.word	0x00000020


	//----- nvinfo : EIATTR_FRAME_SIZE
	.align		4
.L_61:
        /*0174*/ 	.byte	0x04, 0x11
        /*0176*/ 	.short	(.L_63 - .L_62)
	.align		4
.L_62:
        /*0178*/ 	.word	index@($__internal_13_$__cuda_sm20_div_rn_f64_full)
        /*017c*/ 	.word	0x00000000


	//----- nvinfo : EIATTR_FRAME_SIZE
	.align		4
.L_63:
        /*0180*/ 	.byte	0x04, 0x11
        /*0182*/ 	.short	(.L_65 - .L_64)
	.align		4
.L_64:
        /*0184*/ 	.word	index@(_Z34nppiWarpPerspective_32s_C4R_kernelPKi8NppiSizei8NppiRectPiiS2_dddddddddi)
        /*0188*/ 	.word	0x00000000


	//----- nvinfo : EIATTR_REGCOUNT
	.align		4
.L_65:
        /*018c*/ 	.byte	0x04, 0x2f
        /*018e*/ 	.short	(.L_67 - .L_66)
	.align		4
.L_66:
        /*0190*/ 	.word	index@(_Z33nppiWarpPerspective_8u_C4R_kernelPKh8NppiSizei8NppiRectPhiS2_dddddddddi)
        /*0194*/ 	.word	0x00000020


	//----- nvinfo : EIATTR_FRAME_SIZE
	.align		4
.L_67:
        /*0198*/ 	.byte	0x04, 0x11
        /*019a*/ 	.short	(.L_69 - .L_68)
	.align		4
.L_68:
        /*019c*/ 	.word	index@($__internal_12_$__cuda_sm20_div_rn_f64_full)
        /*01a0*/ 	.word	0x00000000


	//----- nvinfo : EIATTR_FRAME_SIZE
	.align		4
.L_69:
        /*01a4*/ 	.byte	0x04, 0x11
        /*01a6*/ 	.short	(.L_71 - .L_70)
	.align		4
.L_70:
        /*01a8*/ 	.word	index@(_Z33nppiWarpPerspective_8u_C4R_kernelPKh8NppiSizei8NppiRectPhiS2_dddddddddi)
        /*01ac*/ 	.word	0x00000000


	//----- nvinfo : EIATTR_REGCOUNT
	.align		4
.L_71:
        /*01b0*/ 	.byte	0x04, 0x2f
        /*01b2*/ 	.short	(.L_73 - .L_72)
	.align		4
.L_72:
        /*01b4*/ 	.word	index@(_Z37nppiWarpPerspectiveBack_8u_C1R_kernelPKh8NppiSizei8NppiRectPhiS2_dddddddddi)
        /*01b8*/ 	.word	0x00000020


	//----- nvinfo : EIATTR_FRAME_SIZE
	.align		4
.L_73:
        /*01bc*/ 	.byte	0x04, 0x11
        /*01be*/ 	.short	(.L_75 - .L_74)
	.align		4
.L_74:
        /*01c0*/ 	.word	index@($__internal_11_$__cuda_sm20_div_rn_f64_full)
        /*01c4*/ 	.word	0x00000000


	//----- nvinfo : EIATTR_FRAME_SIZE
	.align		4
.L_75:
        /*01c8*/ 	.byte	0x04, 0x11
        /*01ca*/ 	.short	(.L_77 - .L_76)
	.align		4
.L_76:
        /*01cc*/ 	.word	index@(_Z37nppiWarpPerspectiveBack_8u_C1R_kernelPKh8NppiSizei8NppiRectPhiS2_dddddddddi)
        /*01d0*/ 	.word	0x00000000


	//----- nvinfo : EIATTR_REGCOUNT
	.align		4
.L_77:
        /*01d4*/ 	.byte	0x04, 0x2f
        /*01d6*/ 	.short	(.L_79 - .L_78)
	.align		4
.L_78:
        /*01d8*/ 	.word	index@(_Z37nppiWarpPerspectiveBack_8u_C3R_kernelPKh8NppiSizei8NppiRectPhiS2_dddddddddi)
        /*01dc*/ 	.word	0x00000020


	//----- nvinfo : EIATTR_FRAME_SIZE
	.align		4
.L_79:
        /*01e0*/ 	.byte	0x04, 0x11
        /*01e2*/ 	.short	(.L_81 - .L_80)
	.align		4
.L_80:
        /*01e4*/ 	.word	index@($__internal_10_$__cuda_sm20_div_rn_f64_full)
        /*01e8*/ 	.word	0x00000000


	//----- nvinfo : EIATTR_FRAME_SIZE
	.align		4
.L_81:
        /*01ec*/ 	.byte	0x04, 0x11
        /*01ee*/ 	.short	(.L_83 - .L_82)
	.align		4
.L_82:
        /*01f0*/ 	.word	index@(_Z37nppiWarpPerspectiveBack_8u_C3R_kernelPKh8NppiSizei8NppiRectPhiS2_dddddddddi)
        /*01f4*/ 	.word	0x00000000


	//----- nvinfo : EIATTR_REGCOUNT
	.align		4
.L_83:
        /*01f8*/ 	.byte	0x04, 0x2f
        /*01fa*/ 	.short	(.L_85 - .L_84)
	.align		4
.L_84:
        /*01fc*/ 	.word	index@(_Z37nppiWarpPerspectiveBack_8u_C4R_kernelPKh8NppiSizei8NppiRectPhiS2_dddddddddi)
        /*0200*/ 	.word	0x00000020


	//----- nvinfo : EIATTR_FRAME_SIZE
	.align		4
.L_85:
        /*0204*/ 	.byte	0x04, 0x11
        /*0206*/ 	.short	(.L_87 - .L_86)
	.align		4
.L_86:
        /*0208*/ 	.word	index@($__internal_9_$__cuda_sm20_div_rn_f64_full)
        /*020c*/ 	.word	0x00000000


	//----- nvinfo : EIATTR_FRAME_SIZE
	.align		4
.L_87:
        /*0210*/ 	.byte	0x04, 0x11
        /*0212*/ 	.short	(.L_89 - .L_88)
	.align		4
.L_88:
        /*0214*/ 	.word	index@(_Z37nppiWarpPerspectiveBack_8u_C4R_kernelPKh8NppiSizei8NppiRectPhiS2_dddddddddi)
        /*0218*/ 	.word	0x00000000


	//----- nvinfo : EIATTR_REGCOUNT
	.align		4
.L_89:
        /*021c*/ 	.byte	0x04, 0x2f
        /*021e*/ 	.short	(.L_91 - .L_90)
	.align		4
.L_90:
        /*0220*/ 	.word	index@(_Z38nppiWarpPerspectiveBack_16u_C1R_kernelPKt8NppiSizei8NppiRectPtiS2_dddddddddi)
        /*0224*/ 	.word	0x00000020


	//----- nvinfo : EIATTR_FRAME_SIZE
	.align		4
.L_91:
        /*0228*/ 	.byte	0x04, 0x11
        /*022a*/ 	.short	(.L_93 - .L_92)
	.align		4
.L_92:
        /*022c*/ 	.word	index@($__internal_8_$__cuda_sm20_div_rn_f64_full)
        /*0230*/ 	.word	0x00000000


	//----- nvinfo : EIATTR_FRAME_SIZE
	.align		4
.L_93:
        /*0234*/ 	.byte	0x04, 0x11
        /*0236*/ 	.short	(.L_95 - .L_94)
	.align		4
.L_94:
        /*0238*/ 	.word	index@(_Z38nppiWarpPerspectiveBack_16u_C1R_kernelPKt8NppiSizei8NppiRectPtiS2_dddddddddi)
        /*023c*/ 	.word	0x00000000


	//----- nvinfo : EIATTR_REGCOUNT
	.align		4
.L_95:
        /*0240*/ 	.byte	0x04, 0x2f
        /*0242*/ 	.short	(.L_97 - .L_96)
	.align		4
.L_96:
        /*0244*/ 	.word	index@(_Z38nppiWarpPerspectiveBack_16u_C3R_kernelPKt8NppiSizei8NppiRectPtiS2_dddddddddi)
        /*0248*/ 	.word	0x00000020


	//----- nvinfo : EIATTR_FRAME_SIZE
	.align		4
.L_97:
        /*024c*/ 	.byte	0x04, 0x11
        /*024e*/ 	.short	(.L_99 - .L_98)
	.align		4
.L_98:
        /*0250*/ 	.word	index@($__internal_7_$__cuda_sm20_div_rn_f64_full)
        /*0254*/ 	.word	0x00000000


	//----- nvinfo : EIATTR_FRAME_SIZE
	.align		4
.L_99:
        /*0258*/ 	.byte	0x04, 0x11
        /*025a*/ 	.short	(.L_101 - .L_100)
	.align		4
.L_100:
        /*025c*/ 	.word	index@(_Z38nppiWarpPerspectiveBack_16u_C3R_kernelPKt8NppiSizei8NppiRectPtiS2_dddddddddi)
        /*0260*/ 	.word	0x00000000


	//----- nvinfo : EIATTR_REGCOUNT
	.align		4
.L_101:
        /*0264*/ 	.byte	0x04, 0x2f
        /*0266*/ 	.short	(.L_103 - .L_102)
	.align		4
.L_102:
        /*0268*/ 	.word	index@(_Z38nppiWarpPerspectiveBack_16u_C4R_kernelPKt8NppiSizei8NppiRectPtiS2_dddddddddi)
        /*026c*/ 	.word	0x00000020


	//----- nvinfo : EIATTR_FRAME_SIZE
	.align		4
.L_103:
        /*0270*/ 	.byte	0x04, 0x11
        /*0272*/ 	.short	(.L_105 - .L_104)
	.align		4
.L_104:
        /*0274*/ 	.word	index@($__internal_6_$__cuda_sm20_div_rn_f64_full)
        /*0278*/ 	.word	0x00000000


	//----- nvinfo : EIATTR_FRAME_SIZE
	.align		4
.L_105:
        /*027c*/ 	.byte	0x04, 0x11
        /*027e*/ 	.short	(.L_107 - .L_106)
	.align		4
.L_106:
        /*0280*/ 	.word	index@(_Z38nppiWarpPerspectiveBack_16u_C4R_kernelPKt8NppiSizei8NppiRectPtiS2_dddddddddi)
        /*0284*/ 	.word	0x00000000


	//----- nvinfo : EIATTR_REGCOUNT
	.align		4
.L_107:
        /*0288*/ 	.byte	0x04, 0x2f
        /*028a*/ 	.short	(.L_109 - .L_108)
	.align		4
.L_108:
        /*028c*/ 	.word	index@(_Z38nppiWarpPerspectiveBack_32f_C1R_kernelPKf8NppiSizei8NppiRectPfiS2_dddddddddi)
        /*0290*/ 	.word	0x00000020


	//----- nvinfo : EIATTR_FRAME_SIZE
	.align		4
.L_109:
        /*0294*/ 	.byte	0x04, 0x11
        /*0296*/ 	.short	(.L_111 - .L_110)
	.align		4
.L_110:
        /*0298*/ 	.word	index@($__internal_5_$__cuda_sm20_div_rn_f64_full)
        /*029c*/ 	.word	0x00000000


	//----- nvinfo : EIATTR_FRAME_SIZE
	.align		4
.L_111:
        /*02a0*/ 	.byte	0x04, 0x11
        /*02a2*/ 	.short	(.L_113 - .L_112)
	.align		4
.L_112:
        /*02a4*/ 	.word	index@(_Z38nppiWarpPerspectiveBack_32f_C1R_kernelPKf8NppiSizei8NppiRectPfiS2_dddddddddi)
        /*02a8*/ 	.word	0x00000000


	//----- nvinfo : EIATTR_REGCOUNT
	.align		4
.L_113:
        /*02ac*/ 	.byte	0x04, 0x2f
        /*02ae*/ 	.short	(.L_115 - .L_114)
	.align		4
.L_114:
        /*02b0*/ 	.word	index@(_Z38nppiWarpPerspectiveBack_32f_C3R_kernelPKf8NppiSizei8NppiRectPfiS2_dddddddddi)
        /*02b4*/ 	.word	0x00000020


	//----- nvinfo : EIATTR_FRAME_SIZE
	.align		4
.L_115:
        /*02b8*/ 	.byte	0x04, 0x11
        /*02ba*/ 	.short	(.L_117 - .L_116)
	.align		4
.L_116:
        /*02bc*/ 	.word	index@($__internal_4_$__cuda_sm20_div_rn_f64_full)
        /*02c0*/ 	.word	0x00000000


	//----- nvinfo : EIATTR_FRAME_SIZE
	.align		4
.L_117:
        /*02c4*/ 	.byte	0x04, 0x11
        /*02c6*/ 	.short	(.L_119 - .L_118)
	.align		4
.L_118:
        /*02c8*/ 	.word	index@(_Z38nppiWarpPerspectiveBack_32f_C3R_kernelPKf8NppiSizei8NppiRectPfiS2_dddddddddi)
        /*02cc*/ 	.word	0x00000000


	//----- nvinfo : EIATTR_REGCOUNT
	.align		4
.L_119:
        /*02d0*/ 	.byte	0x04, 0x2f
        /*02d2*/ 	.short	(.L_121 - .L_120)
	.align		4
.L_120:
        /*02d4*/ 	.word	index@(_Z38nppiWarpPerspectiveBack_32f_C4R_kernelPKf8NppiSizei8NppiRectPfiS2_dddddddddi)
        /*02d8*/ 	.word	0x00000020


	//----- nvinfo : EIATTR_FRAME_SIZE
	.align		4
.L_121:
        /*02dc*/ 	.byte	0x04, 0x11
        /*02de*/ 	.short	(.L_123 - .L_122)
	.align		4
.L_122:
        /*02e0*/ 	.word	index@($__internal_3_$__cuda_sm20_div_rn_f64_full)
        /*02e4*/ 	.word	0x00000000


	//----- nvinfo : EIATTR_FRAME_SIZE
	.align		4
.L_123:
        /*02e8*/ 	.byte	0x04, 0x11
        /*02ea*/ 	.short	(.L_125 - .L_124)
	.align		4
.L_124:
        /*02ec*/ 	.word	index@(_Z38nppiWarpPerspectiveBack_32f_C4R_kernelPKf8NppiSizei8NppiRectPfiS2_dddddddddi)
        /*02f0*/ 	.word	0x00000000


	//----- nvinfo : EIATTR_REGCOUNT
	.align		4
.L_125:
        /*02f4*/ 	.byte	0x04, 0x2f
        /*02f6*/ 	.short	(.L_127 - .L_126)
	.align		4
.L_126:
        /*02f8*/ 	.word	index@(_Z38nppiWarpPerspectiveBack_32s_C1R_kernelPKi8NppiSizei8NppiRectPiiS2_dddddddddi)
        /*02fc*/ 	.word	0x00000020


	//----- nvinfo : EIATTR_FRAME_SIZE
	.align		4
.L_127:
        /*0300*/ 	.byte	0x04, 0x11
        /*0302*/ 	.short	(.L_129 - .L_128)
	.align		4
.L_128:
        /*0304*/ 	.word	index@($__internal_2_$__cuda_sm20_div_rn_f64_full)
        /*0308*/ 	.word	0x00000000


	//----- nvinfo : EIATTR_FRAME_SIZE
	.align		4
.L_129:
        /*030c*/ 	.byte	0x04, 0x11
        /*030e*/ 	.short	(.L_131 - .L_130)
	.align		4
.L_130:
        /*0310*/ 	.word	index@(_Z38nppiWarpPerspectiveBack_32s_C1R_kernelPKi8NppiSizei8NppiRectPiiS2_dddddddddi)
        /*0314*/ 	.word	0x00000000


	//----- nvinfo : EIATTR_REGCOUNT
	.align		4
.L_131:
        /*0318*/ 	.byte	0x04, 0x2f
        /*031a*/ 	.short	(.L_133 - .L_132)
	.align		4
.L_132:
        /*031c*/ 	.word	index@(_Z38nppiWarpPerspectiveBack_32s_C3R_kernelPKi8NppiSizei8NppiRectPiiS2_dddddddddi)
        /*0320*/ 	.word	0x00000020


	//----- nvinfo : EIATTR_FRAME_SIZE
	.align		4
.L_133:
        /*0324*/ 	.byte	0x04, 0x11
        /*0326*/ 	.short	(.L_135 - .L_134)
	.align		4
.L_134:
        /*0328*/ 	.word	index@($__internal_1_$__cuda_sm20_div_rn_f64_full)
        /*032c*/ 	.word	0x00000000


	//----- nvinfo : EIATTR_FRAME_SIZE
	.align		4
.L_135:
        /*0330*/ 	.byte	0x04, 0x11
        /*0332*/ 	.short	(.L_137 - .L_136)
	.align		4
.L_136:
        /*0334*/ 	.word	index@(_Z38nppiWarpPerspectiveBack_32s_C3R_kernelPKi8NppiSizei8NppiRectPiiS2_dddddddddi)
        /*0338*/ 	.word	0x00000000


	//----- nvinfo : EIATTR_REGCOUNT
	.align		4
.L_137:
        /*033c*/ 	.byte	0x04, 0x2f
        /*033e*/ 	.short	(.L_139 - .L_138)
	.align		4
.L_138:
        /*0340*/ 	.word	index@(_Z38nppiWarpPerspectiveBack_32s_C4R_kernelPKi8NppiSizei8NppiRectPiiS2_dddddddddi)
        /*0344*/ 	.word	0x00000020


	//----- nvinfo : EIATTR_FRAME_SIZE
	.align		4
.L_139:
        /*0348*/ 	.byte	0x04, 0x11
        /*034a*/ 	.short	(.L_141 - .L_140)
	.align		4
.L_140:
        /*034c*/ 	.word	index@($__internal_0_$__cuda_sm20_div_rn_f64_full)
        /*0350*/ 	.word	0x00000000


	//----- nvinfo : EIATTR_FRAME_SIZE
	.align		4
.L_141:
        /*0354*/ 	.byte	0x04, 0x11
        /*0356*/ 	.short	(.L_143 - .L_142)
	.align		4
.L_142:
        /*0358*/ 	.word	index@(_Z38nppiWarpPerspectiveBack_32s_C4R_kernelPKi8NppiSizei8NppiRectPiiS2_dddddddddi)
        /*035c*/ 	.word	0x00000000


	//----- nvinfo : EIATTR_MIN_STACK_SIZE
	.align		4
.L_143:
        /*0360*/ 	.byte	0x04, 0x12
        /*0362*/ 	.short	(.L_145 - .L_144)
	.align		4
.L_144:
        /*0364*/ 	.word	index@(_Z38nppiWarpPerspectiveBack_32s_C4R_kernelPKi8NppiSizei8NppiRectPiiS2_dddddddddi)
        /*0368*/ 	.word	0x00000000


	//----- nvinfo : EIATTR_MIN_STACK_SIZE
	.align		4
.L_145:
        /*036c*/ 	.byte	0x04, 0x12
        /*036e*/ 	.short	(.L_147 - .L_146)
	.align		4
.L_146:
        /*0370*/ 	.word	index@(_Z38nppiWarpPerspectiveBack_32s_C3R_kernelPKi8NppiSizei8NppiRectPiiS2_dddddddddi)
        /*0374*/ 	.word	0x00000000


	//----- nvinfo : EIATTR_MIN_STACK_SIZE
	.align		4
.L_147:
        /*0378*/ 	.byte	0x04, 0x12
        /*037a*/ 	.short	(.L_149 - .L_148)
	.align		4
.L_148:
        /*037c*/ 	.word	index@(_Z38nppiWarpPerspectiveBack_32s_C1R_kernelPKi8NppiSizei8NppiRectPiiS2_dddddddddi)
        /*0380*/ 	.word	0x00000000


	//----- nvinfo : EIATTR_MIN_STACK_SIZE
	.align		4
.L_149:
        /*0384*/ 	.byte	0x04, 0x12
        /*0386*/ 	.short	(.L_151 - .L_150)
	.align		4
.L_150:
        /*0388*/ 	.word	index@(_Z38nppiWarpPerspectiveBack_32f_C4R_kernelPKf8NppiSizei8NppiRectPfiS2_dddddddddi)
        /*038c*/ 	.word	0x00000000


	//----- nvinfo : EIATTR_MIN_STACK_SIZE
	.align		4
.L_151:
        /*0390*/ 	.byte	0x04, 0x12
        /*0392*/ 	.short	(.L_153 - .L_152)
	.align		4
.L_152:
        /*0394*/ 	.word	index@(_Z38nppiWarpPerspectiveBack_32f_C3R_kernelPKf8NppiSizei8NppiRectPfiS2_dddddddddi)
        /*0398*/ 	.word	0x00000000


	//----- nvinfo : EIATTR_MIN_STACK_SIZE
	.align		4
.L_153:
        /*039c*/ 	.byte	0x04, 0x12
        /*039e*/ 	.short	(.L_155 - .L_154)
	.align		4
.L_154:
        /*03a0*/ 	.word	index@(_Z38nppiWarpPerspectiveBack_32f_C1R_kernelPKf8NppiSizei8NppiRectPfiS2_dddddddddi)
        /*03a4*/ 	.word	0x00000000


	//----- nvinfo : EIATTR_MIN_STACK_SIZE
	.align		4
.L_155:
        /*03a8*/ 	.byte	0x04, 0x12
        /*03aa*/ 	.short	(.L_157 - .L_156)
	.align		4
.L_156:
        /*03ac*/ 	.word	index@(_Z38nppiWarpPerspectiveBack_16u_C4R_kernelPKt8NppiSizei8NppiRectPtiS2_dddddddddi)
        /*03b0*/ 	.word	0x00000000


	//----- nvinfo : EIATTR_MIN_STACK_SIZE
	.align		4
.L_157:
        /*03b4*/ 	.byte	0x04, 0x12
        /*03b6*/ 	.short	(.L_159 - .L_158)
	.align		4
.L_158:
        /*03b8*/ 	.word	index@(_Z38nppiWarpPerspectiveBack_16u_C3R_kernelPKt8NppiSizei8NppiRectPtiS2_dddddddddi)
        /*03bc*/ 	.word	0x00000000


	//----- nvinfo : EIATTR_MIN_STACK_SIZE
	.align		4
.L_159:
        /*03c0*/ 	.byte	0x04, 0x12
        /*03c2*/ 	.short	(.L_161 - .L_160)
	.align		4
.L_160:
        /*03c4*/ 	.word	index@(_Z38nppiWarpPerspectiveBack_16u_C1R_kernelPKt8NppiSizei8NppiRectPtiS2_dddddddddi)
        /*03c8*/ 	.word	0x00000000


	//----- nvinfo : EIATTR_MIN_STACK_SIZE
	.align		4
.L_161:
        /*03cc*/ 	.byte	0x04, 0x12
        /*03ce*/ 	.short	(.L_163 - .L_162)
	.align		4
.L_162:
        /*03d0*/ 	.word	index@(_Z37nppiWarpPerspectiveBack_8u_C4R_kernelPKh8NppiSizei8NppiRectPhiS2_dddddddddi)
        /*03d4*/ 	.word	0x00000000


	//----- nvinfo : EIATTR_MIN_STACK_SIZE
	.align		4
.L_163:
        /*03d8*/ 	.byte	0x04, 0x12
        /*03da*/ 	.short	(.L_165 - .L_164)
	.align		4
.L_164:
        /*03dc*/ 	.word	index@(_Z37nppiWarpPerspectiveBack_8u_C3R_kernelPKh8NppiSizei8NppiRectPhiS2_dddddddddi)
        /*03e0*/ 	.word	0x00000000


	//----- nvinfo : EIATTR_MIN_STACK_SIZE
	.align		4
.L_165:
        /*03e4*/ 	.byte	0x04, 0x12
        /*03e6*/ 	.short	(.L_167 - .L_166)
	.align		4
.L_166:
        /*03e8*/ 	.word	index@(_Z37nppiWarpPerspectiveBack_8u_C1R_kernelPKh8NppiSizei8NppiRectPhiS2_dddddddddi)
        /*03ec*/ 	.word	0x00000000


	//----- nvinfo : EIATTR_MIN_STACK_SIZE
	.align		4
.L_167:
        /*03f0*/ 	.byte	0x04, 0x12
        /*03f2*/ 	.short	(.L_169 - .L_168)
	.align		4
.L_168:
        /*03f4*/ 	.word	index@(_Z33nppiWarpPerspective_8u_C4R_kernelPKh8NppiSizei8NppiRectPhiS2_dddddddddi)
        /*03f8*/ 	.word	0x00000000


	//----- nvinfo : EIATTR_MIN_STACK_SIZE
	.align		4
.L_169:
        /*03fc*/ 	.byte	0x04, 0x12
        /*03fe*/ 	.short	(.L_171 - .L_170)
	.align		4
.L_170:
        /*0400*/ 	.word	index@(_Z34nppiWarpPerspective_32s_C4R_kernelPKi8NppiSizei8NppiRectPiiS2_dddddddddi)
        /*0404*/ 	.word	0x00000000


	//----- nvinfo : EIATTR_MIN_STACK_SIZE
	.align		4
.L_171:
        /*0408*/ 	.byte	0x04, 0x12
        /*040a*/ 	.short	(.L_173 - .L_172)
	.align		4
.L_172:
        /*040c*/ 	.word	index@(_Z34nppiWarpPerspective_32s_C3R_kernelPKi8NppiSizei8NppiRectPiiS2_dddddddddi)
        /*0410*/ 	.word	0x00000000


	//----- nvinfo : EIATTR_MIN_STACK_SIZE
	.align		4
.L_173:
        /*0414*/ 	.byte	0x04, 0x12
        /*0416*/ 	.short	(.L_175 - .L_174)
	.align		4
.L_174:
        /*0418*/ 	.word	index@(_Z34nppiWarpPerspective_32f_C3R_kernelPKf8NppiSizei8NppiRectPfiS2_dddddddddi)
        /*041c*/ 	.word	0x00000000


	//----- nvinfo : EIATTR_MIN_STACK_SIZE
	.align		4
.L_175:
        /*0420*/ 	.byte	0x04, 0x12
        /*0422*/ 	.short	(.L_177 - .L_176)
	.align		4
.L_176:
        /*0424*/ 	.word	index@(_Z34nppiWarpPerspective_32s_C1R_kernelPKi8NppiSizei8NppiRectPiiS2_dddddddddi)
        /*0428*/ 	.word	0x00000000


	//----- nvinfo : EIATTR_MIN_STACK_SIZE
	.align		4
.L_177:
        /*042c*/ 	.byte	0x04, 0x12
        /*042e*/ 	.short	(.L_179 - .L_178)
	.align		4
.L_178:
        /*0430*/ 	.word	index@(_Z34nppiWarpPerspective_32f_C4R_kernelPKf8NppiSizei8NppiRectPfiS2_dddddddddi)
        /*0434*/ 	.word	0x00000000


	//----- nvinfo : EIATTR_MIN_STACK_SIZE
	.align		4
.L_179:
        /*0438*/ 	.byte	0x04, 0x12
        /*043a*/ 	.short	(.L_181 - .L_180)
	.align		4
.L_180:
        /*043c*/ 	.word	index@(_Z34nppiWarpPerspective_16u_C4R_kernelPKt8NppiSizei8NppiRectPtiS2_dddddddddi)
        /*0440*/ 	.word	0x00000000


	//----- nvinfo : EIATTR_MIN_STACK_SIZE
	.align		4
.L_181:
        /*0444*/ 	.byte	0x04, 0x12
        /*0446*/ 	.short	(.L_183 - .L_182)
	.align		4
.L_182:
        /*0448*/ 	.word	index@(_Z34nppiWarpPerspective_16u_C3R_kernelPKt8NppiSizei8NppiRectPtiS2_dddddddddi)
        /*044c*/ 	.word	0x00000000


	//----- nvinfo : EIATTR_MIN_STACK_SIZE
	.align		4
.L_183:
        /*0450*/ 	.byte	0x04, 0x12
        /*0452*/ 	.short	(.L_185 - .L_184)
	.align		4
.L_184:
        /*0454*/ 	.word	index@(_Z34nppiWarpPerspective_16u_C1R_kernelPKt8NppiSizei8NppiRectPtiS2_dddddddddi)
        /*0458*/ 	.word	0x00000000


	//----- nvinfo : EIATTR_MIN_STACK_SIZE
	.align		4
.L_185:
        /*045c*/ 	.byte	0x04, 0x12
        /*045e*/ 	.short	(.L_187 - .L_186)
	.align		4
.L_186:
        /*0460*/ 	.word	index@(_Z34nppiWarpPerspective_32f_C1R_kernelPKf8NppiSizei8NppiRectPfiS2_dddddddddi)
        /*0464*/ 	.word	0x00000000


	//----- nvinfo : EIATTR_MIN_STACK_SIZE
	.align		4
.L_187:
        /*0468*/ 	.byte	0x04, 0x12
        /*046a*/ 	.short	(.L_189 - .L_188)
	.align		4
.L_188:
        /*046c*/ 	.word	index@(_Z33nppiWarpPerspective_8u_C3R_kernelPKh8NppiSizei8NppiRectPhiS2_dddddddddi)
        /*0470*/ 	.word	0x00000000


	//----- nvinfo : EIATTR_MIN_STACK_SIZE
	.align		4
.L_189:
        /*0474*/ 	.byte	0x04, 0x12
        /*0476*/ 	.short	(.L_191 - .L_190)
	.align		4
.L_190:
        /*0478*/ 	.word	index@(_Z33nppiWarpPerspective_8u_C1R_kernelPKh8NppiSizei8NppiRectPhiS2_dddddddddi)
        /*047c*/ 	.word	0x00000000
.L_191:


//--------------------- .nv.compat                --------------------------
	.section	.nv.compat,"",@"SHT_CUDA_COMPAT_INFO"
	.align	4
        /*0000*/ 	.byte	0x02, 0x09, 0x00, 0x00, 0x02, 0x02, 0x01, 0x00, 0x02, 0x05, 0x05, 0x00, 0x03, 0x07, 0x01, 0x01
        /*0010*/ 	.byte	0x02, 0x03, 0x00, 0x00, 0x02, 0x06, 0x01, 0x00, 0x04, 0x0b, 0x08, 0x00, 0x01, 0x00, 0x00, 0x00
        /*0020*/ 	.byte	0x00, 0x00, 0x00, 0x00


//--------------------- .nv.info._Z38nppiWarpPerspectiveBack_32s_C4R_kernelPKi8NppiSizei8NppiRectPiiS2_dddddddddi --------------------------
	.section	.nv.info._Z38nppiWarpPerspectiveBack_32s_C4R_kernelPKi8NppiSizei8NppiRectPiiS2_dddddddddi,"",@"SHT_CUDA_INFO"
	.sectionflags	@""
	.align	4


	//----- nvinfo : EIATTR_CUDA_API_VERSION
	.align		4
        /*0000*/ 	.byte	0x04, 0x37
        /*0002*/ 	.short	(.L_193 - .L_192)
.L_192:
        /*0004*/ 	.word	0x00000082


	//----- nvinfo : EIATTR_KPARAM_INFO
	.align		4
.L_193:
        /*0008*/ 	.byte	0x04, 0x17
        /*000a*/ 	.short	(.L_195 - .L_194)
.L_194:
        /*000c*/ 	.word	0x00000000
        /*0010*/ 	.short	0x0010
        /*0012*/ 	.short	0x0090
        /*0014*/ 	.byte	0x00, 0xf0, 0x11, 0x00


	//----- nvinfo : EIATTR_KPARAM_INFO
	.align		4
.L_195:
        /*0018*/ 	.byte	0x04, 0x17
        /*001a*/ 	.short	(.L_197 - .L_196)
.L_196:
        /*001c*/ 	.word	0x00000000
        /*0020*/ 	.short	0x000f
        /*0022*/ 	.short	0x0088
        /*0024*/ 	.byte	0x00, 0xf0, 0x21, 0x00


	//----- nvinfo : EIATTR_KPARAM_INFO
	.align		4
.L_197:
        /*0028*/ 	.byte	0x04, 0x17
        /*002a*/ 	.short	(.L_199 - .L_198)
.L_198:
        /*002c*/ 	.word	0x00000000
        /*0030*/ 	.short	0x000e
        /*0032*/ 	.short	0x0080
        /*0034*/ 	.byte	0x00, 0xf0, 0x21, 0x00


	//----- nvinfo : EIATTR_KPARAM_INFO
	.align		4
.L_199:
        /*0038*/ 	.byte	0x04, 0x17
        /*003a*/ 	.short	(.L_201 - .L_200)
.L_200:
        /*003c*/ 	.word	0x00000000
        /*0040*/ 	.short	0x000d
        /*0042*/ 	.short	0x0078
        /*0044*/ 	.byte	0x00, 0xf0, 0x21, 0x00


	//----- nvinfo : EIATTR_KPARAM_INFO
	.align		4
.L_201:
        /*0048*/ 	.byte	0x04, 0x17
        /*004a*/ 	.short	(.L_203 - .L_202)
.L_202:
        /*004c*/ 	.word	0x00000000
        /*0050*/ 	.short	0x000c
        /*0052*/ 	.short	0x0070
        /*0054*/ 	.byte	0x00, 0xf0, 0x21, 0x00


	//----- nvinfo : EIATTR_KPARAM_INFO
	.align		4
.L_203:
        /*0058*/ 	.byte	0x04, 0x17
        /*005a*/ 	.short	(.L_205 - .L_204)
.L_204:
        /*005c*/ 	.word	0x00000000
        /*0060*/ 	.short	0x000b
        /*0062*/ 	.short	0x0068
        /*0064*/ 	.byte	0x00, 0xf0, 0x21, 0x00


	//----- nvinfo : EIATTR_KPARAM_INFO
	.align		4
.L_205:
        /*0068*/ 	.byte	0x04, 0x17
        /*006a*/ 	.short	(.L_207 - .L_206)
.L_206:
        /*006c*/ 	.word	0x00000000
        /*0070*/ 	.short	0x000a
        /*0072*/ 	.short	0x0060
        /*0074*/ 	.byte	0x00, 0xf0, 0x21, 0x00


	//----- nvinfo : EIATTR_KPARAM_INFO
	.align		4
.L_207:
        /*0078*/ 	.byte	0x04, 0x17
        /*007a*/ 	.short	(.L_209 - .L_208)
.L_208:
        /*007c*/ 	.word	0x00000000
        /*0080*/ 	.short	0x0009
        /*0082*/ 	.short	0x0058
        /*0084*/ 	.byte	0x00, 0xf0, 0x21, 0x00


	//----- nvinfo : EIATTR_KPARAM_INFO
	.align		4
.L_209:
        /*0088*/ 	.byte	0x04, 0x17
        /*008a*/ 	.short	(.L_211 - .L_210)
.L_210:
        /*008c*/ 	.word	0x00000000
        /*0090*/ 	.short	0x0008
        /*0092*/ 	.short	0x0050
        /*0094*/ 	.byte	0x00, 0xf0, 0x21, 0x00


	//----- nvinfo : EIATTR_KPARAM_INFO
	.align		4
.L_211:
        /*0098*/ 	.byte	0x04, 0x17
        /*009a*/ 	.short	(.L_213 - .L_212)
.L_212:
        /*009c*/ 	.word	0x00000000
        /*00a0*/ 	.short	0x0007
        /*00a2*/ 	.short	0x0048
        /*00a4*/ 	.byte	0x00, 0xf0, 0x21, 0x00


	//----- nvinfo : EIATTR_KPARAM_INFO
	.align		4
.L_213:
        /*00a8*/ 	.byte	0x04, 0x17
        /*00aa*/ 	.short	(.L_215 - .L_214)
.L_214:
        /*00ac*/ 	.word	0x00000000
        /*00b0*/ 	.short	0x0006
        /*00b2*/ 	.short	0x0034
        /*00b4*/ 	.byte	0x00, 0xf0, 0x41, 0x00


	//----- nvinfo : EIATTR_KPARAM_INFO
	.align		4
.L_215:
        /*00b8*/ 	.byte	0x04, 0x17
        /*00ba*/ 	.short	(.L_217 - .L_216)
.L_216:
        /*00bc*/ 	.word	0x00000000
        /*00c0*/ 	.short	0x0005
        /*00c2*/ 	.short	0x0030
        /*00c4*/ 	.byte	0x00, 0xf0, 0x11, 0x00


	//----- nvinfo : EIATTR_KPARAM_INFO
	.align		4
.L_217:
        /*00c8*/ 	.byte	0x04, 0x17
        /*00ca*/ 	.short	(.L_219 - .L_218)
.L_218:
        /*00cc*/ 	.word	0x00000000
        /*00d0*/ 	.short	0x0004
        /*00d2*/ 	.short	0x0028
        /*00d4*/ 	.byte	0x00, 0xf5, 0x21, 0x00


	//----- nvinfo : EIATTR_KPARAM_INFO
	.align		4
.L_219:
        /*00d8*/ 	.byte	0x04, 0x17
        /*00da*/ 	.short	(.L_221 - .L_220)
.L_220:
        /*00dc*/ 	.word	0x00000000
        /*00e0*/ 	.short	0x0003
        /*00e2*/ 	.short	0x0014
        /*00e4*/ 	.byte	0x00, 0xf0, 0x41, 0x00


	//----- nvinfo : EIATTR_KPARAM_INFO
	.align		4
.L_221:
        /*00e8*/ 	.byte	0x04, 0x17
        /*00ea*/ 	.short	(.L_223 - .L_222)
.L_222:
        /*00ec*/ 	.word	0x00000000
        /*00f0*/ 	.short	0x0002
        /*00f2*/ 	.short	0x0010
        /*00f4*/ 	.byte	0x00, 0xf0, 0x11, 0x00


	//----- nvinfo : EIATTR_KPARAM_INFO
	.align		4
.L_223:
        /*00f8*/ 	.byte	0x04, 0x17
        /*00fa*/ 	.short	(.L_225 - .L_224)
.L_224:
        /*00fc*/ 	.word	0x00000000
        /*0100*/ 	.short	0x0001
        /*0102*/ 	.short	0x0008
        /*0104*/ 	.byte	0x00, 0xf0, 0x21, 0x00


	//----- nvinfo : EIATTR_KPARAM_INFO
	.align		4
.L_225:
        /*0108*/ 	.byte	0x04, 0x17
        /*010a*/ 	.short	(.L_227 - .L_226)
.L_226:
        /*010c*/ 	.word	0x00000000
        /*0110*/ 	.short	0x0000
        /*0112*/ 	.short	0x0000
        /*0114*/ 	.byte	0x00, 0xf5, 0x21, 0x00


	//----- nvinfo : EIATTR_SPARSE_MMA_MASK
	.align		4
.L_227:
        /*0118*/ 	.byte	0x03, 0x50
        /*011a*/ 	.short	0x0000


	//----- nvinfo : EIATTR_MAXREG_COUNT
	.align		4
        /*011c*/ 	.byte	0x03, 0x1b
        /*011e*/ 	.short	0x00ff


	//----- nvinfo : EIATTR_MERCURY_ISA_VERSION
	.align		4
        /*0120*/ 	.byte	0x03, 0x5f
        /*0122*/ 	.short	0x0101


	//----- nvinfo : EIATTR_VRC_CTA_INIT_COUNT
	.align		4
        /*0124*/ 	.byte	0x02, 0x4a
	.zero		1
	.zero		1


	//----- nvinfo : EIATTR_EXIT_INSTR_OFFSETS
	.align		4
        /*0128*/ 	.byte	0x04, 0x1c
        /*012a*/ 	.short	(.L_229 - .L_228)


	//   ....[0]....
.L_228:
        /*012c*/ 	.word	0x000000d0


	//   ....[1]....
        /*0130*/ 	.word	0x00000290


	//   ....[2]....
        /*0134*/ 	.word	0x000009d0


	//   ....[3]....
        /*0138*/ 	.word	0x00000c90


	//   ....[4]....
        /*013c*/ 	.word	0x00001930


	//----- nvinfo : EIATTR_CRS_STACK_SIZE
	.align		4
.L_229:
        /*0140*/ 	.byte	0x04, 0x1e
        /*0142*/ 	.short	(.L_231 - .L_230)
.L_230:
        /*0144*/ 	.word	0x00000000


	//----- nvinfo : EIATTR_CBANK_PARAM_SIZE
	.align		4
.L_231:
        /*0148*/ 	.byte	0x03, 0x19
        /*014a*/ 	.short	0x0094


	//----- nvinfo : EIATTR_PARAM_CBANK
	.align		4
        /*014c*/ 	.byte	0x04, 0x0a
        /*014e*/ 	.short	(.L_233 - .L_232)
	.align		4
.L_232:
        /*0150*/ 	.word	index@(.nv.constant0._Z38nppiWarpPerspectiveBack_32s_C4R_kernelPKi8NppiSizei8NppiRectPiiS2_dddddddddi)
        /*0154*/ 	.short	0x0380
        /*0156*/ 	.short	0x0094


	//----- nvinfo : EIATTR_SW_WAR
	.align		4
.L_233:
        /*0158*/ 	.byte	0x04, 0x36
        /*015a*/ 	.short	(.L_235 - .L_234)
.L_234:
        /*015c*/ 	.word	0x00000008
.L_235:


//--------------------- .nv.info._Z38nppiWarpPerspectiveBack_32s_C3R_kernelPKi8NppiSizei8NppiRectPiiS2_dddddddddi --------------------------
	.section	.nv.info._Z38nppiWarpPerspectiveBack_32s_C3R_kernelPKi8NppiSizei8NppiRectPiiS2_dddddddddi,"",@"SHT_CUDA_INFO"
	.sectionflags	@""
	.align	4


	//----- nvinfo : EIATTR_CUDA_API_VERSION
	.align		4
        /*0000*/ 	.byte	0x04, 0x37
        /*0002*/ 	.short	(.L_237 - .L_236)
.L_236:
        /*0004*/ 	.word	0x00000082


	//----- nvinfo : EIATTR_KPARAM_INFO
	.align		4
.L_237:
        /*0008*/ 	.byte	0x04, 0x17
        /*000a*/ 	.short	(.L_239 - .L_238)
.L_238:
        /*000c*/ 	.word	0x00000000
        /*0010*/ 	.short	0x0010
        /*0012*/ 	.short	0x0090
        /*0014*/ 	.byte	0x00, 0xf0, 0x11, 0x00


	//----- nvinfo : EIATTR_KPARAM_INFO
	.align		4
.L_239:
        /*0018*/ 	.byte	0x04, 0x17
        /*001a*/ 	.short	(.L_241 - .L_240)
.L_240:
        /*001c*/ 	.word	0x00000000
        /*0020*/ 	.short	0x000f
        /*0022*/ 	.short	0x0088
        /*0024*/ 	.byte	0x00, 0xf0, 0x21, 0x00


	//----- nvinfo : EIATTR_KPARAM_INFO
	.align		4
.L_241:
        /*0028*/ 	.byte	0x04, 0x17
        /*002a*/ 	.short	(.L_243 - .L_242)
.L_242:
        /*002c*/ 	.word	0x00000000
        /*0030*/ 	.short	0x000e
        /*0032*/ 	.short	0x0080
        /*0034*/ 	.byte	0x00, 0xf0, 0x21, 0x00


	//----- nvinfo : EIATTR_KPARAM_INFO
	.align		4
.L_243:
        /*0038*/ 	.byte	0x04, 0x17
        /*003a*/ 	.short	(.L_245 - .L_244)
.L_244:
        /*003c*/ 	.word	0x00000000
        /*0040*/ 	.short	0x000d
        /*0042*/ 	.short	0x0078
        /*0044*/ 	.byte	0x00, 0xf0, 0x21, 0x00


	//----- nvinfo : EIATTR_KPARAM_INFO
	.align		4
.L_245:
        /*0048*/ 	.byte	0x04, 0x17
        /*004a*/ 	.short	(.L_247 - .L_246)
.L_246:
        /*004c*/ 	.word	0x00000000
        /*0050*/ 	.short	0x000c
        /*0052*/ 	.short	0x0070
        /*0054*/ 	.byte	0x00, 0xf0, 0x21, 0x00


	//----- nvinfo : EIATTR_KPARAM_INFO
	.align		4
.L_247:
        /*0058*/ 	.byte	0x04, 0x17
        /*005a*/ 	.short	(.L_249 - .L_248)
.L_248:
        /*005c*/ 	.word	0x00000000
        /*0060*/ 	.short	0x000b
        /*0062*/ 	.short	0x0068
        /*0064*/ 	.byte	0x00, 0xf0, 0x21, 0x00


	//----- nvinfo : EIATTR_KPARAM_INFO
	.align		4
.L_249:
        /*0068*/ 	.byte	0x04, 0x17
        /*006a*/ 	.short	(.L_251 - .L_250)
.L_250:
        /*006c*/ 	.word	0x00000000
        /*0070*/ 	.short	0x000a
        /*0072*/ 	.short	0x0060
        /*0074*/ 	.byte	0x00, 0xf0, 0x21, 0x00


	//----- nvinfo : EIATTR_KPARAM_INFO
	.align		4
.L_251:
        /*0078*/ 	.byte	0x04, 0x17
        /*007a*/ 	.short	(.L_253 - .L_252)
.L_252:
        /*007c*/ 	.word	0x00000000
        /*0080*/ 	.short	0x0009
        /*0082*/ 	.short	0x0058
        /*0084*/ 	.byte	0x00, 0xf0, 0x21, 0x00


	//----- nvinfo : EIATTR_KPARAM_INFO
	.align		4
.L_253:
        /*0088*/ 	.byte	0x04, 0x17
        /*008a*/ 	.short	(.L_255 - .L_254)
.L_254:
        /*008c*/ 	.word	0x00000000
        /*0090*/ 	.short	0x0008
        /*0092*/ 	.short	0x0050
        /*0094*/ 	.byte	0x00, 0xf0, 0x21, 0x00


	//----- nvinfo : EIATTR_KPARAM_INFO
	.align		4
.L_255:
        /*0098*/ 	.byte	0x04, 0x17
        /*009a*/ 	.short	(.L_257 - .L_256)
.L_256:
        /*009c*/ 	.word	0x00000000
        /*00a0*/ 	.short	0x0007
        /*00a2*/ 	.short	0x0048
        /*00a4*/ 	.byte	0x00, 0xf0, 0x21, 0x00


	//----- nvinfo : EIATTR_KPARAM_INFO
	.align		4
.L_257:
        /*00a8*/ 	.byte	0x04, 0x17
        /*00aa*/ 	.short	(.L_259 - .L_258)
.L_258:
        /*00ac*/ 	.word	0x00000000
        /*00b0*/ 	.short	0x0006
        /*00b2*/ 	.short	0x0034
        /*00b4*/ 	.byte	0x00, 0xf0, 0x41, 0x00


	//----- nvinfo : EIATTR_KPARAM_INFO
	.align		4
.L_259:
        /*00b8*/ 	.byte	0x04, 0x17
        /*00ba*/ 	.short	(.L_261 - .L_260)
.L_260:
        /*00bc*/ 	.word	0x00000000
        /*00c0*/ 	.short	0x0005
        /*00c2*/ 	.short	0x0030
        /*00c4*/ 	.byte	0x00, 0xf0, 0x11, 0x00


	//----- nvinfo : EIATTR_KPARAM_INFO
	.align		4
.L_261:
        /*00c8*/ 	.byte	0x04, 0x17
        /*00ca*/ 	.short	(.L_263 - .L_262)
.L_262:
        /*00cc*/ 	.word	0x00000000
        /*00d0*/ 	.short	0x0004
        /*00d2*/ 	.short	0x0028
        /*00d4*/ 	.byte	0x00, 0xf5, 0x21, 0x00


	//----- nvinfo : EIATTR_KPARAM_INFO
	.align		4
.L_263:
        /*00d8*/ 	.byte	0x04, 0x17
        /*00da*/ 	.short	(.L_265 - .L_264)
.L_264:
        /*00dc*/ 	.word	0x00000000
        /*00e0*/ 	.short	0x0003
        /*00e2*/ 	.short	0x0014
        /*00e4*/ 	.byte	0x00, 0xf0, 0x41, 0x00


	//----- nvinfo : EIATTR_KPARAM_INFO
	.align		4
.L_265:
        /*00e8*/ 	.byte	0x04, 0x17
        /*00ea*/ 	.short	(.L_267 - .L_266)
.L_266:
        /*00ec*/ 	.word	0x00000000
        /*00f0*/ 	.short	0x0002
        /*00f2*/ 	.short	0x0010
        /*00f4*/ 	.byte	0x00, 0xf0, 0x11, 0x00


	//----- nvinfo : EIATTR_KPARAM_INFO
	.align		4
.L_267:
        /*00f8*/ 	.byte	0x04, 0x17
        /*00fa*/ 	.short	(.L_269 - .L_268)
.L_268:
        /*00fc*/ 	.word	0x00000000
        /*0100*/ 	.short	0x0001
        /*0102*/ 	.short	0x0008
        /*0104*/ 	.byte	0x00, 0xf0, 0x21, 0x00


	//----- nvinfo : EIATTR_KPARAM_INFO
	.align		4
.L_269:
        /*0108*/ 	.byte	0x04, 0x17
        /*010a*/ 	.short	(.L_271 - .L_270)
.L_270:
        /*010c*/ 	.word	0x00000000
        /*0110*/ 	.short	0x0000
        /*0112*/ 	.short	0x0000
        /*0114*/ 	.byte	0x00, 0xf5, 0x21, 0x00


	//----- nvinfo : EIATTR_SPARSE_MMA_MASK
	.align		4
.L_271:
        /*0118*/ 	.byte	0x03, 0x50
        /*011a*/ 	.short	0x0000


	//----- nvinfo : EIATTR_MAXREG_COUNT
	.align		4
        /*011c*/ 	.byte	0x03, 0x1b
        /*011e*/ 	.short	0x00ff


	//----- nvinfo : EIATTR_MERCURY_ISA_VERSION
	.align		4
        /*0120*/ 	.byte	0x03, 0x5f
        /*0122*/ 	.short	0x0101


	//----- nvinfo : EIATTR_VRC_CTA_INIT_COUNT
	.align		4
        /*0124*/ 	.byte	0x02, 0x4a
	.zero		1
	.zero		1


	//----- nvinfo : EIATTR_EXIT_INSTR_OFFSETS
	.align		4
        /*0128*/ 	.byte	0x04, 0x1c
        /*012a*/ 	.short	(.L_273 - .L_272)


	//   ....[0]....
.L_272:
        /*012c*/ 	.word	0x000000d0


	//   ....[1]....
        /*0130*/ 	.word	0x00000280


	//   ....[2]....
        /*0134*/ 	.word	0x00000960


	//   ....[3]....
        /*0138*/ 	.word	0x00000bc0


	//   ....[4]....
        /*013c*/ 	.word	0x00001550


	//----- nvinfo : EIATTR_CRS_STACK_SIZE
	.align		4
.L_273:
        /*0140*/ 	.byte	0x04, 0x1e
        /*0142*/ 	.short	(.L_275 - .L_274)
.L_274:
        /*0144*/ 	.word	0x00000000


	//----- nvinfo : EIATTR_CBANK_PARAM_SIZE
	.align		4
.L_275:
        /*0148*/ 	.byte	0x03, 0x19
        /*014a*/ 	.short	0x0094


	//----- nvinfo : EIATTR_PARAM_CBANK
	.align		4
        /*014c*/ 	.byte	0x04, 0x0a
        /*014e*/ 	.short	(.L_277 - .L_276)
	.align		4
.L_276:
        /*0150*/ 	.word	index@(.nv.constant0._Z38nppiWarpPerspectiveBack_32s_C3R_kernelPKi8NppiSizei8NppiRectPiiS2_dddddddddi)
        /*0154*/ 	.short	0x0380
        /*0156*/ 	.short	0x0094


	//----- nvinfo : EIATTR_SW_WAR
	.align		4
.L_277:
        /*0158*/ 	.byte	0x04, 0x36
        /*015a*/ 	.short	(.L_279 - .L_278)
.L_278:
        /*015c*/ 	.word	0x00000008
.L_279:


//--------------------- .nv.info._Z38nppiWarpPerspectiveBack_32s_C1R_kernelPKi8NppiSizei8NppiRectPiiS2_dddddddddi --------------------------
	.section	.nv.info._Z38nppiWarpPerspectiveBack_32s_C1R_kernelPKi8NppiSizei8NppiRectPiiS2_dddddddddi,"",@"SHT_CUDA_INFO"
	.sectionflags	@""
	.align	4


	//----- nvinfo : EIATTR_CUDA_API_VERSION
	.align		4
        /*0000*/ 	.byte	0x04, 0x37
        /*0002*/ 	.short	(.L_281 - .L_280)
.L_280:
        /*0004*/ 	.word	0x00000082


	//----- nvinfo : EIATTR_KPARAM_INFO
	.align		4
.L_281:
        /*0008*/ 	.byte	0x04, 0x17
        /*000a*/ 	.short	(.L_283 - .L_282)
.L_282:
        /*000c*/ 	.word	0x00000000
        /*0010*/ 	.short	0x0010
        /*0012*/ 	.short	0x0090
        /*0014*/ 	.byte	0x00, 0xf0, 0x11, 0x00


	//----- nvinfo : EIATTR_KPARAM_INFO
	.align		4
.L_283:
        /*0018*/ 	.byte	0x04, 0x17
        /*001a*/ 	.short	(.L_285 - .L_284)
.L_284:
        /*001c*/ 	.word	0x00000000
        /*0020*/ 	.short	0x000f
        /*0022*/ 	.short	0x0088
        /*0024*/ 	.byte	0x00, 0xf0, 0x21, 0x00


	//----- nvinfo : EIATTR_KPARAM_INFO
	.align		4
.L_285:
        /*0028*/ 	.byte	0x04, 0x17
        /*002a*/ 	.short	(.L_287 - .L_286)
.L_286:
        /*002c*/ 	.word	0x00000000
        /*0030*/ 	.short	0x000e
        /*0032*/ 	.short	0x0080
        /*0034*/ 	.byte	0x00, 0xf0, 0x21, 0x00


	//----- nvinfo : EIATTR_KPARAM_INFO
	.align		4
.L_287:
        /*0038*/ 	.byte	0x04, 0x17
        /*003a*/ 	.short	(.L_289 - .L_288)
.L_288:
        /*003c*/ 	.word	0x00000000
        /*0040*/ 	.short	0x000d
        /*0042*/ 	.short	0x0078
        /*0044*/ 	.byte	0x00, 0xf0, 0x21, 0x00


	//----- nvinfo : EIATTR_KPARAM_INFO
	.align		4
.L_289:
        /*0048*/ 	.byte	0x04, 0x17
        /*004a*/ 	.short	(.L_291 - .L_290)
.L_290:
        /*004c*/ 	.word	0x00000000
        /*0050*/ 	.short	0x000c
        /*0052*/ 	.short	0x0070
        /*0054*/ 	.byte	0x00, 0xf0, 0x21, 0x00


	//----- nvinfo : EIATTR_KPARAM_INFO
	.align		4
.L_291:
        /*0058*/ 	.byte	0x04, 0x17
        /*005a*/ 	.short	(.L_293 - .L_292)
.L_292:
        /*005c*/ 	.word	0x00000000
        /*0060*/ 	.short	0x000b
        /*0062*/ 	.short	0x0068
        /*0064*/ 	.byte	0x00, 0xf0, 0x21, 0x00


	//----- nvinfo : EIATTR_KPARAM_INFO
	.align		4
.L_293:
        /*0068*/ 	.byte	0x04, 0x17
        /*006a*/ 	.short	(.L_295 - .L_294)
.L_294:
        /*006c*/ 	.word	0x00000000
        /*0070*/ 	.short	0x000a
        /*0072*/ 	.short	0x0060
        /*0074*/ 	.byte	0x00, 0xf0, 0x21, 0x00


	//----- nvinfo : EIATTR_KPARAM_INFO
	.align		4
.L_295:
        /*0078*/ 	.byte	0x04, 0x17
        /*007a*/ 	.short	(.L_297 - .L_296)
.L_296:
        /*007c*/ 	.word	0x00000000
        /*0080*/ 	.short	0x0009
        /*0082*/ 	.short	0x0058
        /*0084*/ 	.byte	0x00, 0xf0, 0x21, 0x00


	//----- nvinfo : EIATTR_KPARAM_INFO
	.align		4
.L_297:
        /*0088*/ 	.byte	0x04, 0x17
        /*008a*/ 	.short	(.L_299 - .L_298)
.L_298:
        /*008c*/ 	.word	0x00000000
        /*0090*/ 	.short	0x0008
        /*0092*/ 	.short	0x0050
        /*0094*/ 	.byte	0x00, 0xf0, 0x21, 0x00


	//----- nvinfo : EIATTR_KPARAM_INFO
	.align		4
.L_299:
        /*0098*/ 	.byte	0x04, 0x17
        /*009a*/ 	.short	(.L_301 - .L_300)
.L_300:
        /*009c*/ 	.word	0x00000000
        /*00a0*/ 	.short	0x0007
        /*00a2*/ 	.short	0x0048
        /*00a4*/ 	.byte	0x00, 0xf0, 0x21, 0x00


	//----- nvinfo : EIATTR_KPARAM_INFO
	.align		4
.L_301:
        /*00a8*/ 	.byte	0x04, 0x17
        /*00aa*/ 	.short	(.L_303 - .L_302)
.L_302:
        /*00ac*/ 	.word	0x00000000
        /*00b0*/ 	.short	0x0006
        /*00b2*/ 	.short	0x0034
        /*00b4*/ 	.byte	0x00, 0xf0, 0x41, 0x00


	//----- nvinfo : EIATTR_KPARAM_INFO
	.align		4
.L_303:
        /*00b8*/ 	.byte	0x04, 0x17
        /*00ba*/ 	.short	(.L_305 - .L_304)
.L_304:
        /*00bc*/ 	.word	0x00000000
        /*00c0*/ 	.short	0x0005
        /*00c2*/ 	.short	0x0030
        /*00c4*/ 	.byte	0x00, 0xf0, 0x11, 0x00


	//----- nvinfo : EIATTR_KPARAM_INFO
	.align		4
.L_305:
        /*00c8*/ 	.byte	0x04, 0x17
        /*00ca*/ 	.short	(.L_307 - .L_306)
.L_306:
        /*00cc*/ 	.word	0x00000000
        /*00d0*/ 	.short	0x0004
        /*00d2*/ 	.short	0x0028
        /*00d4*/ 	.byte	0x00, 0xf5, 0x21, 0x00


	//----- nvinfo : EIATTR_KPARAM_INFO
	.align		4
.L_307:
        /*00d8*/ 	.byte	0x04, 0x17
        /*00da*/ 	.short	(.L_309 - .L_308)
.L_308:
        /*00dc*/ 	.word	0x00000000
        /*00e0*/ 	.short	0x0003
        /*00e2*/ 	.short	0x0014
        /*00e4*/ 	.byte	0x00, 0xf0, 0x41, 0x00


	//----- nvinfo : EIATTR_KPARAM_INFO
	.align		4
.L_309:
        /*00e8*/ 	.byte	0x04, 0x17
        /*00ea*/ 	.short	(.L_311 - .L_310)
.L_310:
        /*00ec*/ 	.word	0x00000000
        /*00f0*/ 	.short	0x0002
        /*00f2*/ 	.short	0x0010
        /*00f4*/ 	.byte	0x00, 0xf0, 0x11, 0x00


	//----- nvinfo : EIATTR_KPARAM_INFO
	.align		4
.L_311:
        /*00f8*/ 	.byte	0x04, 0x17
        /*00fa*/ 	.short	(.L_313 - .L_312)
.L_312:
        /*00fc*/ 	.word	0x00000000
        /*0100*/ 	.short	0x0001
        /*0102*/ 	.short	0x0008
        /*0104*/ 	.byte	0x00, 0xf0, 0x21, 0x00


	//----- nvinfo : EIATTR_KPARAM_INFO
	.align		4
.L_313:
        /*0108*/ 	.byte	0x04, 0x17
        /*010a*/ 	.short	(.L_315 - .L_314)
.L_314:
        /*010c*/ 	.word	0x00000000
        /*0110*/ 	.short	0x0000
        /*0112*/ 	.short	0x0000
        /*0114*/ 	.byte	0x00, 0xf5, 0x21, 0x00


	//----- nvinfo : EIATTR_SPARSE_MMA_MASK
	.align		4
.L_315:
        /*0118*/ 	.byte	0x03, 0x50
        /*011a*/ 	.short	0x0000


	//----- nvinfo : EIATTR_MAXREG_COUNT
	.align		4
        /*011c*/ 	.byte	0x03, 0x1b
        /*011e*/ 	.short	0x00ff


	//----- nvinfo : EIATTR_MERCURY_ISA_VERSION
	.align		4
        /*0120*/ 	.byte	0x03, 0x5f
        /*0122*/ 	.short	0x0101


	//----- nvinfo : EIATTR_VRC_CTA_INIT_COUNT
	.align		4
        /*0124*/ 	.byte	0x02, 0x4a
	.zero		1
	.zero		1


	//----- nvinfo : EIATTR_EXIT_INSTR_OFFSETS
	.align		4
        /*0128*/ 	.byte	0x04, 0x1c
        /*012a*/ 	.short	(.L_317 - .L_316)


	//   ....[0]....
.L_316:
        /*012c*/ 	.word	0x000000d0


	//   ....[1]....
        /*0130*/ 	.word	0x00000250


	//   ....[2]....
        /*0134*/ 	.word	0x00001090


	//----- nvinfo : EIATTR_CRS_STACK_SIZE
	.align		4
.L_317:
        /*0138*/ 	.byte	0x04, 0x1e
        /*013a*/ 	.short	(.L_319 - .L_318)
.L_318:
        /*013c*/ 	.word	0x00000000


	//----- nvinfo : EIATTR_CBANK_PARAM_SIZE
	.align		4
.L_319:
        /*0140*/ 	.byte	0x03, 0x19
        /*0142*/ 	.short	0x0094


	//----- nvinfo : EIATTR_PARAM_CBANK
	.align		4
        /*0144*/ 	.byte	0x04, 0x0a
        /*0146*/ 	.short	(.L_321 - .L_320)
	.align		4
.L_320:
        /*0148*/ 	.word	index@(.nv.constant0._Z38nppiWarpPerspectiveBack_32s_C1R_kernelPKi8NppiSizei8NppiRectPiiS2_dddddddddi)
        /*014c*/ 	.short	0x0380
        /*014e*/ 	.short	0x0094


	//----- nvinfo : EIATTR_SW_WAR
	.align		4
.L_321:
        /*0150*/ 	.byte	0x04, 0x36
        /*0152*/ 	.short	(.L_323 - .L_322)
.L_322:
        /*0154*/ 	.word	0x00000008
.L_323:


//--------------------- .nv.info._Z38nppiWarpPerspectiveBack_32f_C4R_kernelPKf8NppiSizei8NppiRectPfiS2_dddddddddi --------------------------
	.section	.nv.info._Z38nppiWarpPerspectiveBack_32f_C4R_kernelPKf8NppiSizei8NppiRectPfiS2_dddddddddi,"",@"SHT_CUDA_INFO"
	.sectionflags	@""
	.align	4


	//----- nvinfo : EIATTR_CUDA_API_VERSION
	.align		4
        /*0000*/ 	.byte	0x04, 0x37
        /*0002*/ 	.short	(.L_325 - .L_324)
.L_324:
        /*0004*/ 	.word	0x00000082


	//----- nvinfo : EIATTR_KPARAM_INFO
	.align		4
.L_325:
        /*0008*/ 	.byte	0x04, 0x17
        /*000a*/ 	.short	(.L_327 - .L_326)
.L_326:
        /*000c*/ 	.word	0x00000000
        /*0010*/ 	.short	0x0010
        /*0012*/ 	.short	0x0090
        /*0014*/ 	.byte	0x00, 0xf0, 0x11, 0x00


	//----- nvinfo : EIATTR_KPARAM_INFO
	.align		4
.L_327:
        /*0018*/ 	.byte	0x04, 0x17
        /*001a*/ 	.short	(.L_329 - .L_328)
.L_328:
        /*001c*/ 	.word	0x00000000
        /*0020*/ 	.short	0x000f
        /*0022*/ 	.short	0x0088
        /*0024*/ 	.byte	0x00, 0xf0, 0x21, 0x00


	//----- nvinfo : EIATTR_KPARAM_INFO
	.align		4
.L_329:
        /*0028*/ 	.byte	0x04, 0x17
        /*002a*/ 	.short	(.L_331 - .L_330)
.L_330:
        /*002c*/ 	.word	0x00000000
        /*0030*/ 	.short	0x000e
        /*0032*/ 	.short	0x0080
        /*0034*/ 	.byte	0x00, 0xf0, 0x21, 0x00


	//----- nvinfo : EIATTR_KPARAM_INFO
	.align		4
.L_331:
        /*0038*/ 	.byte	0x04, 0x17
        /*003a*/ 	.short	(.L_333 - .L_332)
.L_332:
        /*003c*/ 	.word	0x00000000
        /*0040*/ 	.short	0x000d
        /*0042*/ 	.short	0x0078
        /*0044*/ 	.byte	0x00, 0xf0, 0x21, 0x00


	//----- nvinfo : EIATTR_KPARAM_INFO
	.align		4
.L_333:
        /*0048*/ 	.byte	0x04, 0x17
        /*004a*/ 	.short	(.L_335 - .L_334)
.L_334:
        /*004c*/ 	.word	0x00000000
        /*0050*/ 	.short	0x000c
        /*0052*/ 	.short	0x0070
        /*0054*/ 	.byte	0x00, 0xf0, 0x21, 0x00


	//----- nvinfo : EIATTR_KPARAM_INFO
	.align		4
.L_335:
        /*0058*/ 	.byte	0x04, 0x17
        /*005a*/ 	.short	(.L_337 - .L_336)
.L_336:
        /*005c*/ 	.word	0x00000000
        /*0060*/ 	.short	0x000b
        /*0062*/ 	.short	0x0068
        /*0064*/ 	.byte	0x00, 0xf0, 0x21, 0x00


	//----- nvinfo : EIATTR_KPARAM_INFO
	.align		4
.L_337:
        /*0068*/ 	.byte	0x04, 0x17
        /*006a*/ 	.short	(.L_339 - .L_338)
.L_338:
        /*006c*/ 	.word	0x00000000
        /*0070*/ 	.short	0x000a
        /*0072*/ 	.short	0x0060
        /*0074*/ 	.byte	0x00, 0xf0, 0x21, 0x00


	//----- nvinfo : EIATTR_KPARAM_INFO
	.align		4
.L_339:
        /*0078*/ 	.byte	0x04, 0x17
        /*007a*/ 	.short	(.L_341 - .L_340)
.L_340:
        /*007c*/ 	.word	0x00000000
        /*0080*/ 	.short	0x0009
        /*0082*/ 	.short	0x0058
        /*0084*/ 	.byte	0x00, 0xf0, 0x21, 0x00


	//----- nvinfo : EIATTR_KPARAM_INFO
	.align		4
.L_341:
        /*0088*/ 	.byte	0x04, 0x17
        /*008a*/ 	.short	(.L_343 - .L_342)
.L_342:
        /*008c*/ 	.word	0x00000000
        /*0090*/ 	.short	0x0008
        /*0092*/ 	.short	0x0050
        /*0094*/ 	.byte	0x00, 0xf0, 0x21, 0x00


	//----- nvinfo : EIATTR_KPARAM_INFO
	.align		4
.L_343:
        /*0098*/ 	.byte	0x04, 0x17
        /*009a*/ 	.short	(.L_345 - .L_344)
.L_344:
        /*009c*/ 	.word	0x00000000
        /*00a0*/ 	.short	0x0007
        /*00a2*/ 	.short	0x0048
        /*00a4*/ 	.byte	0x00, 0xf0, 0x21, 0x00


	//----- nvinfo : EIATTR_KPARAM_INFO
	.align		4
.L_345:
        /*00a8*/ 	.byte	0x04, 0x17
        /*00aa*/ 	.short	(.L_347 - .L_346)
.L_346:
        /*00ac*/ 	.word	0x00000000
        /*00b0*/ 	.short	0x0006
        /*00b2*/ 	.short	0x0034
        /*00b4*/ 	.byte	0x00, 0xf0, 0x41, 0x00


	//----- nvinfo : EIATTR_KPARAM_INFO
	.align		4
.L_347:
        /*00b8*/ 	.byte	0x04, 0x17
        /*00ba*/ 	.short	(.L_349 - .L_348)
.L_348:
        /*00bc*/ 	.word	0x00000000
        /*00c0*/ 	.short	0x0005
        /*00c2*/ 	.short	0x0030
        /*00c4*/ 	.byte	0x00, 0xf0, 0x11, 0x00


	//----- nvinfo : EIATTR_KPARAM_INFO
	.align		4
.L_349:
        /*00c8*/ 	.byte	0x04, 0x17
        /*00ca*/ 	.short	(.L_351 - .L_350)
.L_350:
        /*00cc*/ 	.word	0x00000000
        /*00d0*/ 	.short	0x0004
        /*00d2*/ 	.short	0x0028
        /*00d4*/ 	.byte	0x00, 0xf5, 0x21, 0x00


	//----- nvinfo : EIATTR_KPARAM_INFO
	.align		4
.L_351:
        /*00d8*/ 	.byte	0x04, 0x17
        /*00da*/ 	.short	(.L_353 - .L_352)
.L_352:
        /*00dc*/ 	.word	0x00000000
        /*00e0*/ 	.short	0x0003
        /*00e2*/ 	.short	0x0014
        /*00e4*/ 	.byte	0x00, 0xf0, 0x41, 0x00


	//----- nvinfo : EIATTR_KPARAM_INFO
	.align		4
.L_353:
        /*00e8*/ 	.byte	0x04, 0x17
        /*00ea*/ 	.short	(.L_355 - .L_354)
.L_354:
        /*00ec*/ 	.word	0x00000000
        /*00f0*/ 	.short	0x0002
        /*00f2*/ 	.short	0x0010
        /*00f4*/ 	.byte	0x00, 0xf0, 0x11, 0x00


	//----- nvinfo : EIATTR_KPARAM_INFO
	.align		4
.L_355:
        /*00f8*/ 	.byte	0x04, 0x17
        /*00fa*/ 	.short	(.L_357 - .L_356)
.L_356:
        /*00fc*/ 	.word	0x00000000
        /*0100*/ 	.short	0x0001
        /*0102*/ 	.short	0x0008
        /*0104*/ 	.byte	0x00, 0xf0, 0x21, 0x00


	//----- nvinfo : EIATTR_KPARAM_INFO
	.align		4
.L_357:
        /*0108*/ 	.byte	0x04, 0x17
        /*010a*/ 	.short	(.L_359 - .L_358)
.L_358:
        /*010c*/ 	.word	0x00000000
        /*0110*/ 	.short	0x0000
        /*0112*/ 	.short	0x0000
        /*0114*/ 	.byte	0x00, 0xf5, 0x21, 0x00


	//----- nvinfo : EIATTR_SPARSE_MMA_MASK
	.align		4
.L_359:
        /*0118*/ 	.byte	0x03, 0x50
        /*011a*/ 	.short	0x0000


	//----- nvinfo : EIATTR_MAXREG_COUNT
	.align		4
        /*011c*/ 	.byte	0x03, 0x1b
        /*011e*/ 	.short	0x00ff


	//----- nvinfo : EIATTR_MERCURY_ISA_VERSION
	.align		4
        /*0120*/ 	.byte	0x03, 0x5f
        /*0122*/ 	.short	0x0101


	//----- nvinfo : EIATTR_VRC_CTA_INIT_COUNT
	.align		4
        /*0124*/ 	.byte	0x02, 0x4a
	.zero		1
	.zero		1


	//----- nvinfo : EIATTR_EXIT_INSTR_OFFSETS
	.align		4
        /*0128*/ 	.byte	0x04, 0x1c
        /*012a*/ 	.short	(.L_361 - .L_360)


	//   ....[0]....
.L_360:
        /*012c*/ 	.word	0x000000d0


	//   ....[1]....
        /*0130*/ 	.word	0x00000290


	//   ....[2]....
        /*0134*/ 	.word	0x000009d0


	//   ....[3]....
        /*0138*/ 	.word	0x00000c90


	//   ....[4]....
        /*013c*/ 	.word	0x000017b0


	//----- nvinfo : EIATTR_CRS_STACK_SIZE
	.align		4
.L_361:
        /*0140*/ 	.byte	0x04, 0x1e
        /*0142*/ 	.short	(.L_363 - .L_362)
.L_362:
        /*0144*/ 	.word	0x00000000


	//----- nvinfo : EIATTR_CBANK_PARAM_SIZE
	.align		4
.L_363:
        /*0148*/ 	.byte	0x03, 0x19
        /*014a*/ 	.short	0x0094


	//----- nvinfo : EIATTR_PARAM_CBANK
	.align		4
        /*014c*/ 	.byte	0x04, 0x0a
        /*014e*/ 	.short	(.L_365 - .L_364)
	.align		4
.L_364:
        /*0150*/ 	.word	index@(.nv.constant0._Z38nppiWarpPerspectiveBack_32f_C4R_kernelPKf8NppiSizei8NppiRectPfiS2_dddddddddi)
        /*0154*/ 	.short	0x0380
        /*0156*/ 	.short	0x0094


	//----- nvinfo : EIATTR_SW_WAR
	.align		4
.L_365:
        /*0158*/ 	.byte	0x04, 0x36
        /*015a*/ 	.short	(.L_367 - .L_366)
.L_366:
        /*015c*/ 	.word	0x00000008
.L_367:


//--------------------- .nv.info._Z38nppiWarpPerspectiveBack_32f_C3R_kernelPKf8NppiSizei8NppiRectPfiS2_dddddddddi --------------------------
	.section	.nv.info._Z38nppiWarpPerspectiveBack_32f_C3R_kernelPKf8NppiSizei8NppiRectPfiS2_dddddddddi,"",@"SHT_CUDA_INFO"
	.sectionflags	@""
	.align	4


	//----- nvinfo : EIATTR_CUDA_API_VERSION
	.align		4
        /*0000*/ 	.byte	0x04, 0x37
        /*0002*/ 	.short	(.L_369 - .L_368)
.L_368:
        /*0004*/ 	.word	0x00000082


	//----- nvinfo : EIATTR_KPARAM_INFO
	.align		4
.L_369:
        /*0008*/ 	.byte	0x04, 0x17
        /*000a*/ 	.short	(.L_371 - .L_370)
.L_370:
        /*000c*/ 	.word	0x00000000
        /*0010*/ 	.short	0x0010
        /*0012*/ 	.short	0x0090
        /*0014*/ 	.byte	0x00, 0xf0, 0x11, 0x00


	//----- nvinfo : EIATTR_KPARAM_INFO
	.align		4
.L_371:
        /*0018*/ 	.byte	0x04, 0x17
        /*001a*/ 	.short	(.L_373 - .L_372)
.L_372:
        /*001c*/ 	.word	0x00000000
        /*0020*/ 	.short	0x000f
        /*0022*/ 	.short	0x0088
        /*0024*/ 	.byte	0x00, 0xf0, 0x21, 0x00


	//----- nvinfo : EIATTR_KPARAM_INFO
	.align		4
.L_373:
        /*0028*/ 	.byte	0x04, 0x17
        /*002a*/ 	.short	(.L_375 - .L_374)
.L_374:
        /*002c*/ 	.word	0x00000000
        /*0030*/ 	.short	0x000e
        /*0032*/ 	.short	0x0080
        /*0034*/ 	.byte	0x00, 0xf0, 0x21, 0x00


	//----- nvinfo : EIATTR_KPARAM_INFO
	.align		4
.L_375:
        /*0038*/ 	.byte	0x04, 0x17
        /*003a*/ 	.short	(.L_377 - .L_376)
.L_376:
        /*003c*/ 	.word	0x00000000
        /*0040*/ 	.short	0x000d
        /*0042*/ 	.short	0x0078
        /*0044*/ 	.byte	0x00, 0xf0, 0x21, 0x00


	//----- nvinfo : EIATTR_KPARAM_INFO
	.align		4
.L_377:
        /*0048*/ 	.byte	0x04, 0x17
        /*004a*/ 	.short	(.L_379 - .L_378)
.L_378:
        /*004c*/ 	.word	0x00000000
        /*0050*/ 	.short	0x000c
        /*0052*/ 	.short	0x0070
        /*0054*/ 	.byte	0x00, 0xf0, 0x21, 0x00


	//----- nvinfo : EIATTR_KPARAM_INFO
	.align		4
.L_379:
        /*0058*/ 	.byte	0x04, 0x17
        /*005a*/ 	.short	(.L_381 - .L_380)
.L_380:
        /*005c*/ 	.word	0x00000000
        /*0060*/ 	.short	0x000b
        /*0062*/ 	.short	0x0068
        /*0064*/ 	.byte	0x00, 0xf0, 0x21, 0x00


	//----- nvinfo : EIATTR_KPARAM_INFO
	.align		4
.L_381:
        /*0068*/ 	.byte	0x04, 0x17
        /*006a*/ 	.short	(.L_383 - .L_382)
.L_382:
        /*006c*/ 	.word	0x00000000
        /*0070*/ 	.short	0x000a
        /*0072*/ 	.short	0x0060
        /*0074*/ 	.byte	0x00, 0xf0, 0x21, 0x00


	//----- nvinfo : EIATTR_KPARAM_INFO
	.align		4
.L_383:
        /*0078*/ 	.byte	0x04, 0x17
        /*007a*/ 	.short	(.L_385 - .L_384)
.L_384:
        /*007c*/ 	.word	0x00000000
        /*0080*/ 	.short	0x0009
        /*0082*/ 	.short	0x0058
        /*0084*/ 	.byte	0x00, 0xf0, 0x21, 0x00


	//----- nvinfo : EIATTR_KPARAM_INFO
	.align		4
.L_385:
        /*0088*/ 	.byte	0x04, 0x17
        /*008a*/ 	.short	(.L_387 - .L_386)
.L_386:
        /*008c*/ 	.word	0x00000000
        /*0090*/ 	.short	0x0008
        /*0092*/ 	.short	0x0050
        /*0094*/ 	.byte	0x00, 0xf0, 0x21, 0x00


	//----- nvinfo : EIATTR_KPARAM_INFO
	.align		4
.L_387:
        /*0098*/ 	.byte	0x04, 0x17
        /*009a*/ 	.short	(.L_389 - .L_388)
.L_388:
        /*009c*/ 	.word	0x00000000
        /*00a0*/ 	.short	0x0007
        /*00a2*/ 	.short	0x0048
        /*00a4*/ 	.byte	0x00, 0xf0, 0x21, 0x00


	//----- nvinfo : EIATTR_KPARAM_INFO
	.align		4
.L_389:
        /*00a8*/ 	.byte	0x04, 0x17
        /*00aa*/ 	.short	(.L_391 - .L_390)
.L_390:
        /*00ac*/ 	.word	0x00000000
        /*00b0*/ 	.short	0x0006
        /*00b2*/ 	.short	0x0034
        /*00b4*/ 	.byte	0x00, 0xf0, 0x41, 0x00


	//----- nvinfo : EIATTR_KPARAM_INFO
	.align		4
.L_391:
        /*00b8*/ 	.byte	0x04, 0x17
        /*00ba*/ 	.short	(.L_393 - .L_392)
.L_392:
        /*00bc*/ 	.word	0x00000000
        /*00c0*/ 	.short	0x0005
        /*00c2*/ 	.short	0x0030
        /*00c4*/ 	.byte	0x00, 0xf0, 0x11, 0x00


	//----- nvinfo : EIATTR_KPARAM_INFO
	.align		4
.L_393:
        /*00c8*/ 	.byte	0x04, 0x17
        /*00ca*/ 	.short	(.L_395 - .L_394)
.L_394:
        /*00cc*/ 	.word	0x00000000
        /*00d0*/ 	.short	0x0004
        /*00d2*/ 	.short	0x0028
        /*00d4*/ 	.byte	0x00, 0xf5, 0x21, 0x00


	//----- nvinfo : EIATTR_KPARAM_INFO
	.align		4
.L_395:
        /*00d8*/ 	.byte	0x04, 0x17
        /*00da*/ 	.short	(.L_397 - .L_396)
.L_396:
        /*00dc*/ 	.word	0x00000000
        /*00e0*/ 	.short	0x0003
        /*00e2*/ 	.short	0x0014
        /*00e4*/ 	.byte	0x00, 0xf0, 0x41, 0x00


	//----- nvinfo : EIATTR_KPARAM_INFO
	.align		4
.L_397:
        /*00e8*/ 	.byte	0x04, 0x17
        /*00ea*/ 	.short	(.L_399 - .L_398)
.L_398:
        /*00ec*/ 	.word	0x00000000
        /*00f0*/ 	.short	0x0002
        /*00f2*/ 	.short	0x0010
        /*00f4*/ 	.byte	0x00, 0xf0, 0x11, 0x00


	//----- nvinfo : EIATTR_KPARAM_INFO
	.align		4
.L_399:
        /*00f8*/ 	.byte	0x04, 0x17
        /*00fa*/ 	.short	(.L_401 - .L_400)
.L_400:
        /*00fc*/ 	.word	0x00000000
        /*0100*/ 	.short	0x0001
        /*0102*/ 	.short	0x0008
        /*0104*/ 	.byte	0x00, 0xf0, 0x21, 0x00


	//----- nvinfo : EIATTR_KPARAM_INFO
	.align		4
.L_401:
        /*0108*/ 	.byte	0x04, 0x17
        /*010a*/ 	.short	(.L_403 - .L_402)
.L_402:
        /*010c*/ 	.word	0x00000000
        /*0110*/ 	.short	0x0000
        /*0112*/ 	.short	0x0000
        /*0114*/ 	.byte	0x00, 0xf5, 0x21, 0x00


	//----- nvinfo : EIATTR_SPARSE_MMA_MASK
	.align		4
.L_403:
        /*0118*/ 	.byte	0x03, 0x50
        /*011a*/ 	.short	0x0000


	//----- nvinfo : EIATTR_MAXREG_COUNT
	.align		4
        /*011c*/ 	.byte	0x03, 0x1b
        /*011e*/ 	.short	0x00ff


	//----- nvinfo : EIATTR_MERCURY_ISA_VERSION
	.align		4
        /*0120*/ 	.byte	0x03, 0x5f
        /*0122*/ 	.short	0x0101


	//----- nvinfo : EIATTR_VRC_CTA_INIT_COUNT
	.align		4
        /*0124*/ 	.byte	0x02, 0x4a
	.zero		1
	.zero		1


	//----- nvinfo : EIATTR_EXIT_INSTR_OFFSETS
	.align		4
        /*0128*/ 	.byte	0x04, 0x1c
        /*012a*/ 	.short	(.L_405 - .L_404)


	//   ....[0]....
.L_404:
        /*012c*/ 	.word	0x000000d0


	//   ....[1]....
        /*0130*/ 	.word	0x00000280


	//   ....[2]....
        /*0134*/ 	.word	0x00000960


	//   ....[3]....
        /*0138*/ 	.word	0x00000bc0


	//   ....[4]....
        /*013c*/ 	.word	0x00001430


	//----- nvinfo : EIATTR_CRS_STACK_SIZE
	.align		4
.L_405:
        /*0140*/ 	.byte	0x04, 0x1e
        /*0142*/ 	.short	(.L_407 - .L_406)
.L_406:
        /*0144*/ 	.word	0x00000000


	//----- nvinfo : EIATTR_CBANK_PARAM_SIZE
	.align		4
.L_407:
        /*0148*/ 	.byte	0x03, 0x19
        /*014a*/ 	.short	0x0094


	//----- nvinfo : EIATTR_PARAM_CBANK
	.align		4
        /*014c*/ 	.byte	0x04, 0x0a
        /*014e*/ 	.short	(.L_409 - .L_408)
	.align		4
.L_408:
        /*0150*/ 	.word	index@(.nv.constant0._Z38nppiWarpPerspectiveBack_32f_C3R_kernelPKf8NppiSizei8NppiRectPfiS2_dddddddddi)
        /*0154*/ 	.short	0x0380
        /*0156*/ 	.short	0x0094


	//----- nvinfo : EIATTR_SW_WAR
	.align		4
.L_409:
        /*0158*/ 	.byte	0x04, 0x36
        /*015a*/ 	.short	(.L_411 - .L_410)
.L_410:
        /*015c*/ 	.word	0x00000008
.L_411:


//--------------------- .nv.info._Z38nppiWarpPerspectiveBack_32f_C1R_kernelPKf8NppiSizei8NppiRectPfiS2_dddddddddi --------------------------
	.section	.nv.info._Z38nppiWarpPerspectiveBack_32f_C1R_kernelPKf8NppiSizei8NppiRectPfiS2_dddddddddi,"",@"SHT_CUDA_INFO"
	.sectionflags	@""
	.align	4


	//----- nvinfo : EIATTR_CUDA_API_VERSION
	.align		4
        /*0000*/ 	.byte	0x04, 0x37
        /*0002*/ 	.short	(.L_413 - .L_412)
.L_412:
        /*0004*/ 	.word	0x00000082


	//----- nvinfo : EIATTR_KPARAM_INFO
	.align		4
.L_413:
        /*0008*/ 	.byte	0x04, 0x17
        /*000a*/ 	.short	(.L_415 - .L_414)
.L_414:
        /*000c*/ 	.word	0x00000000
        /*0010*/ 	.short	0x0010
        /*0012*/ 	.short	0x0090
        /*0014*/ 	.byte	0x00, 0xf0, 0x11, 0x00


	//----- nvinfo : EIATTR_KPARAM_INFO
	.align		4
.L_415:
        /*0018*/ 	.byte	0x04, 0x17
        /*001a*/ 	.short	(.L_417 - .L_416)
.L_416:
        /*001c*/ 	.word	0x00000000
        /*0020*/ 	.short	0x000f
        /*0022*/ 	.short	0x0088
        /*0024*/ 	.byte	0x00, 0xf0, 0x21, 0x00


	//----- nvinfo : EIATTR_KPARAM_INFO
	.align		4
.L_417:
        /*0028*/ 	.byte	0x04, 0x17
        /*002a*/ 	.short	(.L_419 - .L_418)
.L_418:
        /*002c*/ 	.word	0x00000000
        /*0030*/ 	.short	0x000e
        /*0032*/ 	.short	0x0080
        /*0034*/ 	.byte	0x00, 0xf0, 0x21, 0x00


	//----- nvinfo : EIATTR_KPARAM_INFO
	.align		4
.L_419:
        /*0038*/ 	.byte	0x04, 0x17
        /*003a*/ 	.short	(.L_421 - .L_420)
.L_420:
        /*003c*/ 	.word	0x00000000
        /*0040*/ 	.short	0x000d
        /*0042*/ 	.short	0x0078
        /*0044*/ 	.byte	0x00, 0xf0, 0x21, 0x00


	//----- nvinfo : EIATTR_KPARAM_INFO
	.align		4
.L_421:
        /*0048*/ 	.byte	0x04, 0x17
        /*004a*/ 	.short	(.L_423 - .L_422)
.L_422:
        /*004c*/ 	.word	0x00000000
        /*0050*/ 	.short	0x000c
        /*0052*/ 	.short	0x0070
        /*0054*/ 	.byte	0x00, 0xf0, 0x21, 0x00


	//----- nvinfo : EIATTR_KPARAM_INFO
	.align		4
.L_423:
        /*0058*/ 	.byte	0x04, 0x17
        /*005a*/ 	.short	(.L_425 - .L_424)
.L_424:
        /*005c*/ 	.word	0x00000000
        /*0060*/ 	.short	0x000b
        /*0062*/ 	.short	0x0068
        /*0064*/ 	.byte	0x00, 0xf0, 0x21, 0x00


	//----- nvinfo : EIATTR_KPARAM_INFO
	.align		4
.L_425:
        /*0068*/ 	.byte	0x04, 0x17
        /*006a*/ 	.short	(.L_427 - .L_426)
.L_426:
        /*006c*/ 	.word	0x00000000
        /*0070*/ 	.short	0x000a
        /*0072*/ 	.short	0x0060
        /*0074*/ 	.byte	0x00, 0xf0, 0x21, 0x00


	//----- nvinfo : EIATTR_KPARAM_INFO
	.align		4
.L_427:
        /*0078*/ 	.byte	0x04, 0x17
        /*007a*/ 	.short	(.L_429 - .L_428)
.L_428:
        /*007c*/ 	.word	0x00000000
        /*0080*/ 	.short	0x0009
        /*0082*/ 	.short	0x0058
        /*0084*/ 	.byte	0x00, 0xf0, 0x21, 0x00


	//----- nvinfo : EIATTR_KPARAM_INFO
	.align		4
.L_429:
        /*0088*/ 	.byte	0x04, 0x17
        /*008a*/ 	.short	(.L_431 - .L_430)
.L_430:
        /*008c*/ 	.word	0x00000000
        /*0090*/ 	.short	0x0008
        /*0092*/ 	.short	0x0050
        /*0094*/ 	.byte	0x00, 0xf0, 0x21, 0x00


	//----- nvinfo : EIATTR_KPARAM_INFO
	.align		4
.L_431:
        /*0098*/ 	.byte	0x04, 0x17
        /*009a*/ 	.short	(.L_433 - .L_432)
.L_432:
        /*009c*/ 	.word	0x00000000
        /*00a0*/ 	.short	0x0007
        /*00a2*/ 	.short	0x0048
        /*00a4*/ 	.byte	0x00, 0xf0, 0x21, 0x00


	//----- nvinfo : EIATTR_KPARAM_INFO
	.align		4
.L_433:
        /*00a8*/ 	.byte	0x04, 0x17
        /*00aa*/ 	.short	(.L_435 - .L_434)
.L_434:
        /*00ac*/ 	.word	0x00000000
        /*00b0*/ 	.short	0x0006
        /*00b2*/ 	.short	0x0034
        /*00b4*/ 	.byte	0x00, 0xf0, 0x41, 0x00


	//----- nvinfo : EIATTR_KPARAM_INFO
	.align		4
.L_435:
        /*00b8*/ 	.byte	0x04, 0x17
        /*00ba*/ 	.short	(.L_437 - .L_436)
.L_436:
        /*00bc*/ 	.word	0x00000000
        /*00c0*/ 	.short	0x0005
        /*00c2*/ 	.short	0x0030
        /*00c4*/ 	.byte	0x00, 0xf0, 0x11, 0x00


	//----- nvinfo : EIATTR_KPARAM_INFO
	.align		4
.L_437:
        /*00c8*/ 	.byte	0x04, 0x17
        /*00ca*/ 	.short	(.L_439 - .L_438)
.L_438:
        /*00cc*/ 	.word	0x00000000
        /*00d0*/ 	.short	0x0004
        /*00d2*/ 	.short	0x0028
        /*00d4*/ 	.byte	0x00, 0xf5, 0x21, 0x00


	//----- nvinfo : EIATTR_KPARAM_INFO
	.align		4
.L_439:
        /*00d8*/ 	.byte	0x04, 0x17
        /*00da*/ 	.short	(.L_441 - .L_440)
.L_440:
        /*00dc*/ 	.word	0x00000000
        /*00e0*/ 	.short	0x0003
        /*00e2*/ 	.short	0x0014
        /*00e4*/ 	.byte	0x00, 0xf0, 0x41, 0x00


	//----- nvinfo : EIATTR_KPARAM_INFO
	.align		4
.L_441:
        /*00e8*/ 	.byte	0x04, 0x17
        /*00ea*/ 	.short	(.L_443 - .L_442)
.L_442:
        /*00ec*/ 	.word	0x00000000
        /*00f0*/ 	.short	0x0002
        /*00f2*/ 	.short	0x0010
        /*00f4*/ 	.byte	0x00, 0xf0, 0x11, 0x00


	//----- nvinfo : EIATTR_KPARAM_INFO
	.align		4
.L_443:
        /*00f8*/ 	.byte	0x04, 0x17
        /*00fa*/ 	.short	(.L_445 - .L_444)
.L_444:
        /*00fc*/ 	.word	0x00000000
        /*0100*/ 	.short	0x0001
        /*0102*/ 	.short	0x0008
        /*0104*/ 	.byte	0x00, 0xf0, 0x21, 0x00


	//----- nvinfo : EIATTR_KPARAM_INFO
	.align		4
.L_445:
        /*0108*/ 	.byte	0x04, 0x17
        /*010a*/ 	.short	(.L_447 - .L_446)
.L_446:
        /*010c*/ 	.word	0x00000000
        /*0110*/ 	.short	0x0000
        /*0112*/ 	.short	0x0000
        /*0114*/ 	.byte	0x00, 0xf5, 0x21, 0x00


	//----- nvinfo : EIATTR_SPARSE_MMA_MASK
	.align		4
.L_447:
        /*0118*/ 	.byte	0x03, 0x50
        /*011a*/ 	.short	0x0000


	//----- nvinfo : EIATTR_MAXREG_COUNT
	.align		4
        /*011c*/ 	.byte	0x03, 0x1b
        /*011e*/ 	.short	0x00ff


	//----- nvinfo : EIATTR_MERCURY_ISA_VERSION
	.align		4
        /*0120*/ 	.byte	0x03, 0x5f
        /*0122*/ 	.short	0x0101


	//----- nvinfo : EIATTR_VRC_CTA_INIT_COUNT
	.align		4
        /*0124*/ 	.byte	0x02, 0x4a
	.zero		1
	.zero		1


	//----- nvinfo : EIATTR_EXIT_INSTR_OFFSETS
	.align		4
        /*0128*/ 	.byte	0x04, 0x1c
        /*012a*/ 	.short	(.L_449 - .L_448)


	//   ....[0]....
.L_448:
        /*012c*/ 	.word	0x000000d0


	//   ....[1]....
        /*0130*/ 	.word	0x00000250


	//   ....[2]....
        /*0134*/ 	.word	0x00000f90


	//----- nvinfo : EIATTR_CRS_STACK_SIZE
	.align		4
.L_449:
        /*0138*/ 	.byte	0x04, 0x1e
        /*013a*/ 	.short	(.L_451 - .L_450)
.L_450:
        /*013c*/ 	.word	0x00000000


	//----- nvinfo : EIATTR_CBANK_PARAM_SIZE
	.align		4
.L_451:
        /*0140*/ 	.byte	0x03, 0x19
        /*0142*/ 	.short	0x0094


	//----- nvinfo : EIATTR_PARAM_CBANK
	.align		4
        /*0144*/ 	.byte	0x04, 0x0a
        /*0146*/ 	.short	(.L_453 - .L_452)
	.align		4
.L_452:
        /*0148*/ 	.word	index@(.nv.constant0._Z38nppiWarpPerspectiveBack_32f_C1R_kernelPKf8NppiSizei8NppiRectPfiS2_dddddddddi)
        /*014c*/ 	.short	0x0380
        /*014e*/ 	.short	0x0094


	//----- nvinfo : EIATTR_SW_WAR
	.align		4
.L_453:
        /*0150*/ 	.byte	0x04, 0x36
        /*0152*/ 	.short	(.L_455 - .L_454)
.L_454:
        /*0154*/ 	.word	0x00000008
.L_455:


//--------------------- .nv.info._Z38nppiWarpPerspectiveBack_16u_C4R_kernelPKt8NppiSizei8NppiRectPtiS2_dddddddddi --------------------------
	.section	.nv.info._Z38nppiWarpPerspectiveBack_16u_C4R_kernelPKt8NppiSizei8NppiRectPtiS2_dddddddddi,"",@"SHT_CUDA_INFO"
	.sectionflags	@""
	.align	4


	//----- nvinfo : EIATTR_CUDA_API_VERSION
	.align		4
        /*0000*/ 	.byte	0x04, 0x37
        /*0002*/ 	.short	(.L_457 - .L_456)
.L_456:
        /*0004*/ 	.word	0x00000082


	//----- nvinfo : EIATTR_KPARAM_INFO
	.align		4
.L_457:
        /*0008*/ 	.byte	0x04, 0x17
        /*000a*/ 	.short	(.L_459 - .L_458)
.L_458:
        /*000c*/ 	.word	0x00000000
        /*0010*/ 	.short	0x0010
        /*0012*/ 	.short	0x0090
        /*0014*/ 	.byte	0x00, 0xf0, 0x11, 0x00


	//----- nvinfo : EIATTR_KPARAM_INFO
	.align		4
.L_459:
        /*0018*/ 	.byte	0x04, 0x17
        /*001a*/ 	.short	(.L_461 - .L_460)
.L_460:
        /*001c*/ 	.word	0x00000000
        /*0020*/ 	.short	0x000f
        /*0022*/ 	.short	0x0088
        /*0024*/ 	.byte	0x00, 0xf0, 0x21, 0x00


	//----- nvinfo : EIATTR_KPARAM_INFO
	.align		4
.L_461:
        /*0028*/ 	.byte	0x04, 0x17
        /*002a*/ 	.short	(.L_463 - .L_462)
.L_462:
        /*002c*/ 	.word	0x00000000
        /*0030*/ 	.short	0x000e
        /*0032*/ 	.short	0x0080
        /*0034*/ 	.byte	0x00, 0xf0, 0x21, 0x00


	//----- nvinfo : EIATTR_KPARAM_INFO
	.align		4
.L_463:
        /*0038*/ 	.byte	0x04, 0x17
        /*003a*/ 	.short	(.L_465 - .L_464)
.L_464:
        /*003c*/ 	.word	0x00000000
        /*0040*/ 	.short	0x000d
        /*0042*/ 	.short	0x0078
        /*0044*/ 	.byte	0x00, 0xf0, 0x21, 0x00


	//----- nvinfo : EIATTR_KPARAM_INFO
	.align		4
.L_465:
        /*0048*/ 	.byte	0x04, 0x17
        /*004a*/ 	.short	(.L_467 - .L_466)
.L_466:
        /*004c*/ 	.word	0x00000000
        /*0050*/ 	.short	0x000c
        /*0052*/ 	.short	0x0070
        /*0054*/ 	.byte	0x00, 0xf0, 0x21, 0x00


	//----- nvinfo : EIATTR_KPARAM_INFO
	.align		4
.L_467:
        /*0058*/ 	.byte	0x04, 0x17
        /*005a*/ 	.short	(.L_469 - .L_468)
.L_468:
        /*005c*/ 	.word	0x00000000
        /*0060*/ 	.short	0x000b
        /*0062*/ 	.short	0x0068
        /*0064*/ 	.byte	0x00, 0xf0, 0x21, 0x00


	//----- nvinfo : EIATTR_KPARAM_INFO
	.align		4
.L_469:
        /*0068*/ 	.byte	0x04, 0x17
        /*006a*/ 	.short	(.L_471 - .L_470)
.L_470:
        /*006c*/ 	.word	0x00000000
        /*0070*/ 	.short	0x000a
        /*0072*/ 	.short	0x0060
        /*0074*/ 	.byte	0x00, 0xf0, 0x21, 0x00


	//----- nvinfo : EIATTR_KPARAM_INFO
	.align		4
.L_471:
        /*0078*/ 	.byte	0x04, 0x17
        /*007a*/ 	.short	(.L_473 - .L_472)
.L_472:
        /*007c*/ 	.word	0x00000000
        /*0080*/ 	.short	0x0009
        /*0082*/ 	.short	0x0058
        /*0084*/ 	.byte	0x00, 0xf0, 0x21, 0x00


	//----- nvinfo : EIATTR_KPARAM_INFO
	.align		4
.L_473:
        /*0088*/ 	.byte	0x04, 0x17
        /*008a*/ 	.short	(.L_475 - .L_474)
.L_474:
        /*008c*/ 	.word	0x00000000
        /*0090*/ 	.short	0x0008
        /*0092*/ 	.short	0x0050
        /*0094*/ 	.byte	0x00, 0xf0, 0x21, 0x00


	//----- nvinfo : EIATTR_KPARAM_INFO
	.align		4
.L_475:
        /*0098*/ 	.byte	0x04, 0x17
        /*009a*/ 	.short	(.L_477 - .L_476)
.L_476:
        /*009c*/ 	.word	0x00000000
        /*00a0*/ 	.short	0x0007
        /*00a2*/ 	.short	0x0048
        /*00a4*/ 	.byte	0x00, 0xf0, 0x21, 0x00


	//----- nvinfo : EIATTR_KPARAM_INFO
	.align		4
.L_477:
        /*00a8*/ 	.byte	0x04, 0x17
        /*00aa*/ 	.short	(.L_479 - .L_478)
.L_478:
        /*00ac*/ 	.word	0x00000000
        /*00b0*/ 	.short	0x0006
        /*00b2*/ 	.short	0x0034
        /*00b4*/ 	.byte	0x00, 0xf0, 0x41, 0x00


	//----- nvinfo : EIATTR_KPARAM_INFO
	.align		4
.L_479:
        /*00b8*/ 	.byte	0x04, 0x17
        /*00ba*/ 	.short	(.L_481 - .L_480)
.L_480:
        /*00bc*/ 	.word	0x00000000
        /*00c0*/ 	.short	0x0005
        /*00c2*/ 	.short	0x0030
        /*00c4*/ 	.byte	0x00, 0xf0, 0x11, 0x00


	//----- nvinfo : EIATTR_KPARAM_INFO
	.align		4
.L_481:
        /*00c8*/ 	.byte	0x04, 0x17
        /*00ca*/ 	.short	(.L_483 - .L_482)
.L_482:
        /*00cc*/ 	.word	0x00000000
        /*00d0*/ 	.short	0x0004
        /*00d2*/ 	.short	0x0028
        /*00d4*/ 	.byte	0x00, 0xf5, 0x21, 0x00


	//----- nvinfo : EIATTR_KPARAM_INFO
	.align		4
.L_483:
        /*00d8*/ 	.byte	0x04, 0x17
        /*00da*/ 	.short	(.L_485 - .L_484)
.L_484:
        /*00dc*/ 	.word	0x00000000
        /*00e0*/ 	.short	0x0003
        /*00e2*/ 	.short	0x0014
        /*00e4*/ 	.byte	0x00, 0xf0, 0x41, 0x00


	//----- nvinfo : EIATTR_KPARAM_INFO
	.align		4
.L_485:
        /*00e8*/ 	.byte	0x04, 0x17
        /*00ea*/ 	.short	(.L_487 - .L_486)
.L_486:
        /*00ec*/ 	.word	0x00000000
        /*00f0*/ 	.short	0x0002
        /*00f2*/ 	.short	0x0010
        /*00f4*/ 	.byte	0x00, 0xf0, 0x11, 0x00


	//----- nvinfo : EIATTR_KPARAM_INFO
	.align		4
.L_487:
        /*00f8*/ 	.byte	0x04, 0x17
        /*00fa*/ 	.short	(.L_489 - .L_488)
.L_488:
        /*00fc*/ 	.word	0x00000000
        /*0100*/ 	.short	0x0001
        /*0102*/ 	.short	0x0008
        /*0104*/ 	.byte	0x00, 0xf0, 0x21, 0x00


	//----- nvinfo : EIATTR_KPARAM_INFO
	.align		4
.L_489:
        /*0108*/ 	.byte	0x04, 0x17
        /*010a*/ 	.short	(.L_491 - .L_490)
.L_490:
        /*010c*/ 	.word	0x00000000
        /*0110*/ 	.short	0x0000
        /*0112*/ 	.short	0x0000
        /*0114*/ 	.byte	0x00, 0xf5, 0x21, 0x00


	//----- nvinfo : EIATTR_SPARSE_MMA_MASK
	.align		4
.L_491:
        /*0118*/ 	.byte	0x03, 0x50
        /*011a*/ 	.short	0x0000


	//----- nvinfo : EIATTR_MAXREG_COUNT
	.align		4
        /*011c*/ 	.byte	0x03, 0x1b
        /*011e*/ 	.short	0x00ff


	//----- nvinfo : EIATTR_MERCURY_ISA_VERSION
	.align		4
        /*0120*/ 	.byte	0x03, 0x5f
        /*0122*/ 	.short	0x0101


	//----- nvinfo : EIATTR_VRC_CTA_INIT_COUNT
	.align		4
        /*0124*/ 	.byte	0x02, 0x4a
	.zero		1
	.zero		1


	//----- nvinfo : EIATTR_EXIT_INSTR_OFFSETS
	.align		4
        /*0128*/ 	.byte	0x04, 0x1c
        /*012a*/ 	.short	(.L_493 - .L_492)


	//   ....[0]....
.L_492:
        /*012c*/ 	.word	0x000000d0


	//   ....[1]....
        /*0130*/ 	.word	0x00000290


	//   ....[2]....
        /*0134*/ 	.word	0x000009d0


	//   ....[3]....
        /*0138*/ 	.word	0x00000c90


	//   ....[4]....
        /*013c*/ 	.word	0x00001930


	//----- nvinfo : EIATTR_CRS_STACK_SIZE
	.align		4
.L_493:
        /*0140*/ 	.byte	0x04, 0x1e
        /*0142*/ 	.short	(.L_495 - .L_494)
.L_494:
        /*0144*/ 	.word	0x00000000


	//----- nvinfo : EIATTR_CBANK_PARAM_SIZE
	.align		4
.L_495:
        /*0148*/ 	.byte	0x03, 0x19
        /*014a*/ 	.short	0x0094


	//----- nvinfo : EIATTR_PARAM_CBANK
	.align		4
        /*014c*/ 	.byte	0x04, 0x0a
        /*014e*/ 	.short	(.L_497 - .L_496)
	.align		4
.L_496:
        /*0150*/ 	.word	index@(.nv.constant0._Z38nppiWarpPerspectiveBack_16u_C4R_kernelPKt8NppiSizei8NppiRectPtiS2_dddddddddi)
        /*0154*/ 	.short	0x0380
        /*0156*/ 	.short	0x0094


	//----- nvinfo : EIATTR_SW_WAR
	.align		4
.L_497:
        /*0158*/ 	.byte	0x04, 0x36
        /*015a*/ 	.short	(.L_499 - .L_498)
.L_498:
        /*015c*/ 	.word	0x00000008
.L_499:


//--------------------- .nv.info._Z38nppiWarpPerspectiveBack_16u_C3R_kernelPKt8NppiSizei8NppiRectPtiS2_dddddddddi --------------------------
	.section	.nv.info._Z38nppiWarpPerspectiveBack_16u_C3R_kernelPKt8NppiSizei8NppiRectPtiS2_dddddddddi,"",@"SHT_CUDA_INFO"
	.sectionflags	@""
	.align	4


	//----- nvinfo : EIATTR_CUDA_API_VERSION
	.align		4
        /*0000*/ 	.byte	0x04, 0x37
        /*0002*/ 	.short	(.L_501 - .L_500)
.L_500:
        /*0004*/ 	.word	0x00000082


	//----- nvinfo : EIATTR_KPARAM_INFO
	.align		4
.L_501:
        /*0008*/ 	.byte	0x04, 0x17
        /*000a*/ 	.short	(.L_503 - .L_502)
.L_502:
        /*000c*/ 	.word	0x00000000
        /*0010*/ 	.short	0x0010
        /*0012*/ 	.short	0x0090
        /*0014*/ 	.byte	0x00, 0xf0, 0x11, 0x00


	//----- nvinfo : EIATTR_KPARAM_INFO
	.align		4
.L_503:
        /*0018*/ 	.byte	0x04, 0x17
        /*001a*/ 	.short	(.L_505 - .L_504)
.L_504:
        /*001c*/ 	.word	0x00000000
        /*0020*/ 	.short	0x000f
        /*0022*/ 	.short	0x0088
        /*0024*/ 	.byte	0x00, 0xf0, 0x21, 0x00


	//----- nvinfo : EIATTR_KPARAM_INFO
	.align		4
.L_505:
        /*0028*/ 	.byte	0x04, 0x17
        /*002a*/ 	.short	(.L_507 - .L_506)
.L_506:
        /*002c*/ 	.word	0x00000000
        /*0030*/ 	.short	0x000e
        /*0032*/ 	.short	0x0080
        /*0034*/ 	.byte	0x00, 0xf0, 0x21, 0x00


	//----- nvinfo : EIATTR_KPARAM_INFO
	.align		4
.L_507:
        /*0038*/ 	.byte	0x04, 0x17
        /*003a*/ 	.short	(.L_509 - .L_508)
.L_508:
        /*003c*/ 	.word	0x00000000
        /*0040*/ 	.short	0x000d
        /*0042*/ 	.short	0x0078
        /*0044*/ 	.byte	0x00, 0xf0, 0x21, 0x00


	//----- nvinfo : EIATTR_KPARAM_INFO
	.align		4
.L_509:
        /*0048*/ 	.byte	0x04, 0x17
        /*004a*/ 	.short	(.L_511 - .L_510)
.L_510:
        /*004c*/ 	.word	0x00000000
        /*0050*/ 	.short	0x000c
        /*0052*/ 	.short	0x0070
        /*0054*/ 	.byte	0x00, 0xf0, 0x21, 0x00


	//----- nvinfo : EIATTR_KPARAM_INFO
	.align		4
.L_511:
        /*0058*/ 	.byte	0x04, 0x17
        /*005a*/ 	.short	(.L_513 - .L_512)
.L_512:
        /*005c*/ 	.word	0x00000000
        /*0060*/ 	.short	0x000b
        /*0062*/ 	.short	0x0068
        /*0064*/ 	.byte	0x00, 0xf0, 0x21, 0x00


	//----- nvinfo : EIATTR_KPARAM_INFO
	.align		4
.L_513:
        /*0068*/ 	.byte	0x04, 0x17
        /*006a*/ 	.short	(.L_515 - .L_514)
.L_514:
        /*006c*/ 	.word	0x00000000
        /*0070*/ 	.short	0x000a
        /*0072*/ 	.short	0x0060
        /*0074*/ 	.byte	0x00, 0xf0, 0x21, 0x00


	//----- nvinfo : EIATTR_KPARAM_INFO
	.align		4
.L_515:
        /*0078*/ 	.byte	0x04, 0x17
        /*007a*/ 	.short	(.L_517 - .L_516)
.L_516:
        /*007c*/ 	.word	0x00000000
        /*0080*/ 	.short	0x0009
        /*0082*/ 	.short	0x0058
        /*0084*/ 	.byte	0x00, 0xf0, 0x21, 0x00


	//----- nvinfo : EIATTR_KPARAM_INFO
	.align		4
.L_517:
        /*0088*/ 	.byte	0x04, 0x17
        /*008a*/ 	.short	(.L_519 - .L_518)
.L_518:
        /*008c*/ 	.word	0x00000000
        /*0090*/ 	.short	0x0008
        /*0092*/ 	.short	0x0050
        /*0094*/ 	.byte	0x00, 0xf0, 0x21, 0x00


	//----- nvinfo : EIATTR_KPARAM_INFO
	.align		4
.L_519:
        /*0098*/ 	.byte	0x04, 0x17
        /*009a*/ 	.short	(.L_521 - .L_520)
.L_520:
        /*009c*/ 	.word	0x00000000
        /*00a0*/ 	.short	0x0007
        /*00a2*/ 	.short	0x0048
        /*00a4*/ 	.byte	0x00, 0xf0, 0x21, 0x00


	//----- nvinfo : EIATTR_KPARAM_INFO
	.align		4
.L_521:
        /*00a8*/ 	.byte	0x04, 0x17
        /*00aa*/ 	.short	(.L_523 - .L_522)
.L_522:
        /*00ac*/ 	.word	0x00000000
        /*00b0*/ 	.short	0x0006
        /*00b2*/ 	.short	0x0034
        /*00b4*/ 	.byte	0x00, 0xf0, 0x41, 0x00


	//----- nvinfo : EIATTR_KPARAM_INFO
	.align		4
.L_523:
        /*00b8*/ 	.byte	0x04, 0x17
        /*00ba*/ 	.short	(.L_525 - .L_524)
.L_524:
        /*00bc*/ 	.word	0x00000000
        /*00c0*/ 	.short	0x0005
        /*00c2*/ 	.short	0x0030
        /*00c4*/ 	.byte	0x00, 0xf0, 0x11, 0x00


	//----- nvinfo : EIATTR_KPARAM_INFO
	.align		4
.L_525:
        /*00c8*/ 	.byte	0x04, 0x17
        /*00ca*/ 	.short	(.L_527 - .L_526)
.L_526:
        /*00cc*/ 	.word	0x00000000
        /*00d0*/ 	.short	0x0004
        /*00d2*/ 	.short	0x0028
        /*00d4*/ 	.byte	0x00, 0xf5, 0x21, 0x00


	//----- nvinfo : EIATTR_KPARAM_INFO
	.align		4
.L_527:
        /*00d8*/ 	.byte	0x04, 0x17
        /*00da*/ 	.short	(.L_529 - .L_528)
.L_528:
        /*00dc*/ 	.word	0x00000000
        /*00e0*/ 	.short	0x0003
        /*00e2*/ 	.short	0x0014
        /*00e4*/ 	.byte	0x00, 0xf0, 0x41, 0x00


	//----- nvinfo : EIATTR_KPARAM_INFO
	.align		4
.L_529:
        /*00e8*/ 	.byte	0x04, 0x17
        /*00ea*/ 	.short	(.L_531 - .L_530)
.L_530:
        /*00ec*/ 	.word	0x00000000
        /*00f0*/ 	.short	0x0002
        /*00f2*/ 	.short	0x0010
        /*00f4*/ 	.byte	0x00, 0xf0, 0x11, 0x00


	//----- nvinfo : EIATTR_KPARAM_INFO
	.align		4
.L_531:
        /*00f8*/ 	.byte	0x04, 0x17
        /*00fa*/ 	.short	(.L_533 - .L_532)
.L_532:
        /*00fc*/ 	.word	0x00000000
        /*0100*/ 	.short	0x0001
        /*0102*/ 	.short	0x0008
        /*0104*/ 	.byte	0x00, 0xf0, 0x21, 0x00


	//----- nvinfo : EIATTR_KPARAM_INFO
	.align		4
.L_533:
        /*0108*/ 	.byte	0x04, 0x17
        /*010a*/ 	.short	(.L_535 - .L_534)
.L_534:
        /*010c*/ 	.word	0x00000000
        /*0110*/ 	.short	0x0000
        /*0112*/ 	.short	0x0000
        /*0114*/ 	.byte	0x00, 0xf5, 0x21, 0x00


	//----- nvinfo : EIATTR_SPARSE_MMA_MASK
	.align		4
.L_535:
        /*0118*/ 	.byte	0x03, 0x50
        /*011a*/ 	.short	0x0000


	//----- nvinfo : EIATTR_MAXREG_COUNT
	.align		4
        /*011c*/ 	.byte	0x03, 0x1b
        /*011e*/ 	.short	0x00ff


	//----- nvinfo : EIATTR_MERCURY_ISA_VERSION
	.align		4
        /*0120*/ 	.byte	0x03, 0x5f
        /*0122*/ 	.short	0x0101


	//----- nvinfo : EIATTR_VRC_CTA_INIT_COUNT
	.align		4
        /*0124*/ 	.byte	0x02, 0x4a
	.zero		1
	.zero		1


	//----- nvinfo : EIATTR_EXIT_INSTR_OFFSETS
	.align		4
        /*0128*/ 	.byte	0x04, 0x1c
        /*012a*/ 	.short	(.L_537 - .L_536)


	//   ....[0]....
.L_536:
        /*012c*/ 	.word	0x000000d0


	//   ....[1]....
        /*0130*/ 	.word	0x00000280


	//   ....[2]....
        /*0134*/ 	.word	0x00000960


	//   ....[3]....
        /*0138*/ 	.word	0x00000bc0


	//   ....[4]....
        /*013c*/ 	.word	0x00001550


	//----- nvinfo : EIATTR_CRS_STACK_SIZE
	.align		4
.L_537:
        /*0140*/ 	.byte	0x04, 0x1e
        /*0142*/ 	.short	(.L_539 - .L_538)
.L_538:
        /*0144*/ 	.word	0x00000000


	//----- nvinfo : EIATTR_CBANK_PARAM_SIZE
	.align		4
.L_539:
        /*0148*/ 	.byte	0x03, 0x19
        /*014a*/ 	.short	0x0094


	//----- nvinfo : EIATTR_PARAM_CBANK
	.align		4
        /*014c*/ 	.byte	0x04, 0x0a
        /*014e*/ 	.short	(.L_541 - .L_540)
	.align		4
.L_540:
        /*0150*/ 	.word	index@(.nv.constant0._Z38nppiWarpPerspectiveBack_16u_C3R_kernelPKt8NppiSizei8NppiRectPtiS2_dddddddddi)
        /*0154*/ 	.short	0x0380
        /*0156*/ 	.short	0x0094


	//----- nvinfo : EIATTR_SW_WAR
	.align		4
.L_541:
        /*0158*/ 	.byte	0x04, 0x36
        /*015a*/ 	.short	(.L_543 - .L_542)
.L_542:
        /*015c*/ 	.word	0x00000008
.L_543:


//--------------------- .nv.info._Z38nppiWarpPerspectiveBack_16u_C1R_kernelPKt8NppiSizei8NppiRectPtiS2_dddddddddi --------------------------
	.section	.nv.info._Z38nppiWarpPerspectiveBack_16u_C1R_kernelPKt8NppiSizei8NppiRectPtiS2_dddddddddi,"",@"SHT_CUDA_INFO"
	.sectionflags	@""
	.align	4


	//----- nvinfo : EIATTR_CUDA_API_VERSION
	.align		4
        /*0000*/ 	.byte	0x04, 0x37
        /*0002*/ 	.short	(.L_545 - .L_544)
.L_544:
        /*0004*/ 	.word	0x00000082


	//----- nvinfo : EIATTR_KPARAM_INFO
	.align		4
.L_545:
        /*0008*/ 	.byte	0x04, 0x17
        /*000a*/ 	.short	(.L_547 - .L_546)
.L_546:
        /*000c*/ 	.word	0x00000000
        /*0010*/ 	.short	0x0010
        /*0012*/ 	.short	0x0090
        /*0014*/ 	.byte	0x00, 0xf0, 0x11, 0x00


	//----- nvinfo : EIATTR_KPARAM_INFO
	.align		4
.L_547:
        /*0018*/ 	.byte	0x04, 0x17
        /*001a*/ 	.short	(.L_549 - .L_548)
.L_548:
        /*001c*/ 	.word	0x00000000
        /*0020*/ 	.short	0x000f
        /*0022*/ 	.short	0x0088
        /*0024*/ 	.byte	0x00, 0xf0, 0x21, 0x00


	//----- nvinfo : EIATTR_KPARAM_INFO
	.align		4
.L_549:
        /*0028*/ 	.byte	0x04, 0x17
        /*002a*/ 	.short	(.L_551 - .L_550)
.L_550:
        /*002c*/ 	.word	0x00000000
        /*0030*/ 	.short	0x000e
        /*0032*/ 	.short	0x0080
        /*0034*/ 	.byte	0x00, 0xf0, 0x21, 0x00


	//----- nvinfo : EIATTR_KPARAM_INFO
	.align		4
.L_551:
        /*0038*/ 	.byte	0x04, 0x17
        /*003a*/ 	.short	(.L_553 - .L_552)
.L_552:
        /*003c*/ 	.word	0x00000000
        /*0040*/ 	.short	0x000d
        /*0042*/ 	.short	0x0078
        /*0044*/ 	.byte	0x00, 0xf0, 0x21, 0x00


	//----- nvinfo : EIATTR_KPARAM_INFO
	.align		4
.L_553:
        /*0048*/ 	.byte	0x04, 0x17
        /*004a*/ 	.short	(.L_555 - .L_554)
.L_554:
        /*004c*/ 	.word	0x00000000
        /*0050*/ 	.short	0x000c
        /*0052*/ 	.short	0x0070
        /*0054*/ 	.byte	0x00, 0xf0, 0x21, 0x00


	//----- nvinfo : EIATTR_KPARAM_INFO
	.align		4
.L_555:
        /*0058*/ 	.byte	0x04, 0x17
        /*005a*/ 	.short	(.L_557 - .L_556)
.L_556:
        /*005c*/ 	.word	0x00000000
        /*0060*/ 	.short	0x000b
        /*0062*/ 	.short	0x0068
        /*0064*/ 	.byte	0x00, 0xf0, 0x21, 0x00


	//----- nvinfo : EIATTR_KPARAM_INFO
	.align		4
.L_557:
        /*0068*/ 	.byte	0x04, 0x17
        /*006a*/ 	.short	(.L_559 - .L_558)
.L_558:
        /*006c*/ 	.word	0x00000000
        /*0070*/ 	.short	0x000a
        /*0072*/ 	.short	0x0060
        /*0074*/ 	.byte	0x00, 0xf0, 0x21, 0x00


	//----- nvinfo : EIATTR_KPARAM_INFO
	.align		4
.L_559:
        /*0078*/ 	.byte	0x04, 0x17
        /*007a*/ 	.short	(.L_561 - .L_560)
.L_560:
        /*007c*/ 	.word	0x00000000
        /*0080*/ 	.short	0x0009
        /*0082*/ 	.short	0x0058
        /*0084*/ 	.byte	0x00, 0xf0, 0x21, 0x00


	//----- nvinfo : EIATTR_KPARAM_INFO
	.align		4
.L_561:
        /*0088*/ 	.byte	0x04, 0x17
        /*008a*/ 	.short	(.L_563 - .L_562)
.L_562:
        /*008c*/ 	.word	0x00000000
        /*0090*/ 	.short	0x0008
        /*0092*/ 	.short	0x0050
        /*0094*/ 	.byte	0x00, 0xf0, 0x21, 0x00


	//----- nvinfo : EIATTR_KPARAM_INFO
	.align		4
.L_563:
        /*0098*/ 	.byte	0x04, 0x17
        /*009a*/ 	.short	(.L_565 - .L_564)
.L_564:
        /*009c*/ 	.word	0x00000000
        /*00a0*/ 	.short	0x0007
        /*00a2*/ 	.short	0x0048
        /*00a4*/ 	.byte	0x00, 0xf0, 0x21, 0x00


	//----- nvinfo : EIATTR_KPARAM_INFO
	.align		4
.L_565:
        /*00a8*/ 	.byte	0x04, 0x17
        /*00aa*/ 	.short	(.L_567 - .L_566)
.L_566:
        /*00ac*/ 	.word	0x00000000
        /*00b0*/ 	.short	0x0006
        /*00b2*/ 	.short	0x0034
        /*00b4*/ 	.byte	0x00, 0xf0, 0x41, 0x00


	//----- nvinfo : EIATTR_KPARAM_INFO
	.align		4
.L_567:
        /*00b8*/ 	.byte	0x04, 0x17
        /*00ba*/ 	.short	(.L_569 - .L_568)
.L_568:
        /*00bc*/ 	.word	0x00000000
        /*00c0*/ 	.short	0x0005
        /*00c2*/ 	.short	0x0030
        /*00c4*/ 	.byte	0x00, 0xf0, 0x11, 0x00


	//----- nvinfo : EIATTR_KPARAM_INFO
	.align		4
.L_569:
        /*00c8*/ 	.byte	0x04, 0x17
        /*00ca*/ 	.short	(.L_571 - .L_570)
.L_570:
        /*00cc*/ 	.word	0x00000000
        /*00d0*/ 	.short	0x0004
        /*00d2*/ 	.short	0x0028
        /*00d4*/ 	.byte	0x00, 0xf5, 0x21, 0x00


	//----- nvinfo : EIATTR_KPARAM_INFO
	.align		4
.L_571:
        /*00d8*/ 	.byte	0x04, 0x17
        /*00da*/ 	.short	(.L_573 - .L_572)
.L_572:
        /*00dc*/ 	.word	0x00000000
        /*00e0*/ 	.short	0x0003
        /*00e2*/ 	.short	0x0014
        /*00e4*/ 	.byte	0x00, 0xf0, 0x41, 0x00


	//----- nvinfo : EIATTR_KPARAM_INFO
	.align		4
.L_573:
        /*00e8*/ 	.byte	0x04, 0x17
        /*00ea*/ 	.short	(.L_575 - .L_574)
.L_574:
        /*00ec*/ 	.word	0x00000000
        /*00f0*/ 	.short	0x0002
        /*00f2*/ 	.short	0x0010
        /*00f4*/ 	.byte	0x00, 0xf0, 0x11, 0x00


	//----- nvinfo : EIATTR_KPARAM_INFO
	.align		4
.L_575:
        /*00f8*/ 	.byte	0x04, 0x17
        /*00fa*/ 	.short	(.L_577 - .L_576)
.L_576:
        /*00fc*/ 	.word	0x00000000
        /*0100*/ 	.short	0x0001
        /*0102*/ 	.short	0x0008
        /*0104*/ 	.byte	0x00, 0xf0, 0x21, 0x00


	//----- nvinfo : EIATTR_KPARAM_INFO
	.align		4
.L_577:
        /*0108*/ 	.byte	0x04, 0x17
        /*010a*/ 	.short	(.L_579 - .L_578)
.L_578:
        /*010c*/ 	.word	0x00000000
        /*0110*/ 	.short	0x0000
        /*0112*/ 	.short	0x0000
        /*0114*/ 	.byte	0x00, 0xf5, 0x21, 0x00


	//----- nvinfo : EIATTR_SPARSE_MMA_MASK
	.align		4
.L_579:
        /*0118*/ 	.byte	0x03, 0x50
        /*011a*/ 	.short	0x0000


	//----- nvinfo : EIATTR_MAXREG_COUNT
	.align		4
        /*011c*/ 	.byte	0x03, 0x1b
        /*011e*/ 	.short	0x00ff


	//----- nvinfo : EIATTR_MERCURY_ISA_VERSION
	.align		4
        /*0120*/ 	.byte	0x03, 0x5f
        /*0122*/ 	.short	0x0101


	//----- nvinfo : EIATTR_VRC_CTA_INIT_COUNT
	.align		4
        /*0124*/ 	.byte	0x02, 0x4a
	.zero		1
	.zero		1


	//----- nvinfo : EIATTR_EXIT_INSTR_OFFSETS
	.align		4
        /*0128*/ 	.byte	0x04, 0x1c
        /*012a*/ 	.short	(.L_581 - .L_580)


	//   ....[0]....
.L_580:
        /*012c*/ 	.word	0x000000d0


	//   ....[1]....
        /*0130*/ 	.word	0x00000250


	//   ....[2]....
        /*0134*/ 	.word	0x000010b0


	//----- nvinfo : EIATTR_CRS_STACK_SIZE
	.align		4
.L_581:
        /*0138*/ 	.byte	0x04, 0x1e
        /*013a*/ 	.short	(.L_583 - .L_582)
.L_582:
        /*013c*/ 	.word	0x00000000


	//----- nvinfo : EIATTR_CBANK_PARAM_SIZE
	.align		4
.L_583:
        /*0140*/ 	.byte	0x03, 0x19
        /*0142*/ 	.short	0x0094


	//----- nvinfo : EIATTR_PARAM_CBANK
	.align		4
        /*0144*/ 	.byte	0x04, 0x0a
        /*0146*/ 	.short	(.L_585 - .L_584)
	.align		4
.L_584:
        /*0148*/ 	.word	index@(.nv.constant0._Z38nppiWarpPerspectiveBack_16u_C1R_kernelPKt8NppiSizei8NppiRectPtiS2_dddddddddi)
        /*014c*/ 	.short	0x0380
        /*014e*/ 	.short	0x0094


	//----- nvinfo : EIATTR_SW_WAR
	.align		4
.L_585:
        /*0150*/ 	.byte	0x04, 0x36
        /*0152*/ 	.short	(.L_587 - .L_586)
.L_586:
        /*0154*/ 	.word	0x00000008
.L_587:


//--------------------- .nv.info._Z37nppiWarpPerspectiveBack_8u_C4R_kernelPKh8NppiSizei8NppiRectPhiS2_dddddddddi --------------------------
	.section	.nv.info._Z37nppiWarpPerspectiveBack_8u_C4R_kernelPKh8NppiSizei8NppiRectPhiS2_dddddddddi,"",@"SHT_CUDA_INFO"
	.sectionflags	@""
	.align	4


	//----- nvinfo : EIATTR_CUDA_API_VERSION
	.align		4
        /*0000*/ 	.byte	0x04, 0x37
        /*0002*/ 	.short	(.L_589 - .L_588)
.L_588:
        /*0004*/ 	.word	0x00000082


	//----- nvinfo : EIATTR_KPARAM_INFO
	.align		4
.L_589:
        /*0008*/ 	.byte	0x04, 0x17
        /*000a*/ 	.short	(.L_591 - .L_590)
.L_590:
        /*000c*/ 	.word	0x00000000
        /*0010*/ 	.short	0x0010
        /*0012*/ 	.short	0x0090
        /*0014*/ 	.byte	0x00, 0xf0, 0x11, 0x00


	//----- nvinfo : EIATTR_KPARAM_INFO
	.align		4
.L_591:
        /*0018*/ 	.byte	0x04, 0x17
        /*001a*/ 	.short	(.L_593 - .L_592)
.L_592:
        /*001c*/ 	.word	0x00000000
        /*0020*/ 	.short	0x000f
        /*0022*/ 	.short	0x0088
        /*0024*/ 	.byte	0x00, 0xf0, 0x21, 0x00


	//----- nvinfo : EIATTR_KPARAM_INFO
	.align		4
.L_593:
        /*0028*/ 	.byte	0x04, 0x17
        /*002a*/ 	.short	(.L_595 - .L_594)
.L_594:
        /*002c*/ 	.word	0x00000000
        /*0030*/ 	.short	0x000e
        /*0032*/ 	.short	0x0080
        /*0034*/ 	.byte	0x00, 0xf0, 0x21, 0x00


	//----- nvinfo : EIATTR_KPARAM_INFO
	.align		4
.L_595:
        /*0038*/ 	.byte	0x04, 0x17
        /*003a*/ 	.short	(.L_597 - .L_596)
.L_596:
        /*003c*/ 	.word	0x00000000
        /*0040*/ 	.short	0x000d
        /*0042*/ 	.short	0x0078
        /*0044*/ 	.byte	0x00, 0xf0, 0x21, 0x00


	//----- nvinfo : EIATTR_KPARAM_INFO
	.align		4
.L_597:
        /*0048*/ 	.byte	0x04, 0x17
        /*004a*/ 	.short	(.L_599 - .L_598)
.L_598:
        /*004c*/ 	.word	0x00000000
        /*0050*/ 	.short	0x000c
        /*0052*/ 	.short	0x0070
        /*0054*/ 	.byte	0x00, 0xf0, 0x21, 0x00


	//----- nvinfo : EIATTR_KPARAM_INFO
	.align		4
.L_599:
        /*0058*/ 	.byte	0x04, 0x17
        /*005a*/ 	.short	(.L_601 - .L_600)
.L_600:
        /*005c*/ 	.word	0x00000000
        /*0060*/ 	.short	0x000b
        /*0062*/ 	.short	0x0068
        /*0064*/ 	.byte	0x00, 0xf0, 0x21, 0x00


	//----- nvinfo : EIATTR_KPARAM_INFO
	.align		4
.L_601:
        /*0068*/ 	.byte	0x04, 0x17
        /*006a*/ 	.short	(.L_603 - .L_602)
.L_602:
        /*006c*/ 	.word	0x00000000
        /*0070*/ 	.short	0x000a
        /*0072*/ 	.short	0x0060
        /*0074*/ 	.byte	0x00, 0xf0, 0x21, 0x00


	//----- nvinfo : EIATTR_KPARAM_INFO
	.align		4
.L_603:
        /*0078*/ 	.byte	0x04, 0x17
        /*007a*/ 	.short	(.L_605 - .L_604)
.L_604:
        /*007c*/ 	.word	0x00000000
        /*0080*/ 	.short	0x0009
        /*0082*/ 	.short	0x0058
        /*0084*/ 	.byte	0x00, 0xf0, 0x21, 0x00


	//----- nvinfo : EIATTR_KPARAM_INFO
	.align		4
.L_605:
        /*0088*/ 	.byte	0x04, 0x17
        /*008a*/ 	.short	(.L_607 - .L_606)
.L_606:
        /*008c*/ 	.word	0x00000000
        /*0090*/ 	.short	0x0008
        /*0092*/ 	.short	0x0050
        /*0094*/ 	.byte	0x00, 0xf0, 0x21, 0x00


	//----- nvinfo : EIATTR_KPARAM_INFO
	.align		4
.L_607:
        /*0098*/ 	.byte	0x04, 0x17
        /*009a*/ 	.short	(.L_609 - .L_608)
.L_608:
        /*009c*/ 	.word	0x00000000
        /*00a0*/ 	.short	0x0007
        /*00a2*/ 	.short	0x0048
        /*00a4*/ 	.byte	0x00, 0xf0, 0x21, 0x00


	//----- nvinfo : EIATTR_KPARAM_INFO
	.align		4
.L_609:
        /*00a8*/ 	.byte	0x04, 0x17
        /*00aa*/ 	.short	(.L_611 - .L_610)
.L_610:
        /*00ac*/ 	.word	0x00000000
        /*00b0*/ 	.short	0x0006
        /*00b2*/ 	.short	0x0034
        /*00b4*/ 	.byte	0x00, 0xf0, 0x41, 0x00


	//----- nvinfo : EIATTR_KPARAM_INFO
	.align		4
.L_611:
        /*00b8*/ 	.byte	0x04, 0x17
        /*00ba*/ 	.short	(.L_613 - .L_612)
.L_612:
        /*00bc*/ 	.word	0x00000000
        /*00c0*/ 	.short	0x0005
        /*00c2*/ 	.short	0x0030
        /*00c4*/ 	.byte	0x00, 0xf0, 0x11, 0x00


	//----- nvinfo : EIATTR_KPARAM_INFO
	.align		4
.L_613:
        /*00c8*/ 	.byte	0x04, 0x17
        /*00ca*/ 	.short	(.L_615 - .L_614)
.L_614:
        /*00cc*/ 	.word	0x00000000
        /*00d0*/ 	.short	0x0004
        /*00d2*/ 	.short	0x0028
        /*00d4*/ 	.byte	0x00, 0xf5, 0x21, 0x00


	//----- nvinfo : EIATTR_KPARAM_INFO
	.align		4
.L_615:
        /*00d8*/ 	.byte	0x04, 0x17
        /*00da*/ 	.short	(.L_617 - .L_616)
.L_616:
        /*00dc*/ 	.word	0x00000000
        /*00e0*/ 	.short	0x0003
        /*00e2*/ 	.short	0x0014
        /*00e4*/ 	.byte	0x00, 0xf0, 0x41, 0x00


	//----- nvinfo : EIATTR_KPARAM_INFO
	.align		4
.L_617:
        /*00e8*/ 	.byte	0x04, 0x17
        /*00ea*/ 	.short	(.L_619 - .L_618)
.L_618:
        /*00ec*/ 	.word	0x00000000
        /*00f0*/ 	.short	0x0002
        /*00f2*/ 	.short	0x0010
        /*00f4*/ 	.byte	0x00, 0xf0, 0x11, 0x00


	//----- nvinfo : EIATTR_KPARAM_INFO
	.align		4
.L_619:
        /*00f8*/ 	.byte	0x04, 0x17
        /*00fa*/ 	.short	(.L_621 - .L_620)
.L_620:
        /*00fc*/ 	.word	0x00000000
        /*0100*/ 	.short	0x0001
        /*0102*/ 	.short	0x0008
        /*0104*/ 	.byte	0x00, 0xf0, 0x21, 0x00


	//----- nvinfo : EIATTR_KPARAM_INFO
	.align		4
.L_621:
        /*0108*/ 	.byte	0x04, 0x17
        /*010a*/ 	.short	(.L_623 - .L_622)
.L_622:
        /*010c*/ 	.word	0x00000000
        /*0110*/ 	.short	0x0000
        /*0112*/ 	.short	0x0000
        /*0114*/ 	.byte	0x00, 0xf5, 0x21, 0x00


	//----- nvinfo : EIATTR_SPARSE_MMA_MASK
	.align		4
.L_623:
        /*0118*/ 	.byte	0x03, 0x50
        /*011a*/ 	.short	0x0000


	//----- nvinfo : EIATTR_MAXREG_COUNT
	.align		4
        /*011c*/ 	.byte	0x03, 0x1b
        /*011e*/ 	.short	0x00ff


	//----- nvinfo : EIATTR_MERCURY_ISA_VERSION
	.align		4
        /*0120*/ 	.byte	0x03, 0x5f
        /*0122*/ 	.short	0x0101


	//----- nvinfo : EIATTR_VRC_CTA_INIT_COUNT
	.align		4
        /*0124*/ 	.byte	0x02, 0x4a
	.zero		1
	.zero		1


	//----- nvinfo : EIATTR_EXIT_INSTR_OFFSETS
	.align		4
        /*0128*/ 	.byte	0x04, 0x1c
        /*012a*/ 	.short	(.L_625 - .L_624)


	//   ....[0]....
.L_624:
        /*012c*/ 	.word	0x000000d0


	//   ....[1]....
        /*0130*/ 	.word	0x000002a0


	//   ....[2]....
        /*0134*/ 	.word	0x000009d0


	//   ....[3]....
        /*0138*/ 	.word	0x00000c80


	//   ....[4]....
        /*013c*/ 	.word	0x00001a40


	//----- nvinfo : EIATTR_CRS_STACK_SIZE
	.align		4
.L_625:
        /*0140*/ 	.byte	0x04, 0x1e
        /*0142*/ 	.short	(.L_627 - .L_626)
.L_626:
        /*0144*/ 	.word	0x00000000


	//----- nvinfo : EIATTR_CBANK_PARAM_SIZE
	.align		4
.L_627:
        /*0148*/ 	.byte	0x03, 0x19
        /*014a*/ 	.short	0x0094


	//----- nvinfo : EIATTR_PARAM_CBANK
	.align		4
        /*014c*/ 	.byte	0x04, 0x0a
        /*014e*/ 	.short	(.L_629 - .L_628)
	.align		4
.L_628:
        /*0150*/ 	.word	index@(.nv.constant0._Z37nppiWarpPerspectiveBack_8u_C4R_kernelPKh8NppiSizei8NppiRectPhiS2_dddddddddi)
        /*0154*/ 	.short	0x0380
        /*0156*/ 	.short	0x0094


	//----- nvinfo : EIATTR_SW_WAR
	.align		4
.L_629:
        /*0158*/ 	.byte	0x04, 0x36
        /*015a*/ 	.short	(.L_631 - .L_630)
.L_630:
        /*015c*/ 	.word	0x00000008
.L_631:


//--------------------- .nv.info._Z37nppiWarpPerspectiveBack_8u_C3R_kernelPKh8NppiSizei8NppiRectPhiS2_dddddddddi --------------------------
	.section	.nv.info._Z37nppiWarpPerspectiveBack_8u_C3R_kernelPKh8NppiSizei8NppiRectPhiS2_dddddddddi,"",@"SHT_CUDA_INFO"
	.sectionflags	@""
	.align	4


	//----- nvinfo : EIATTR_CUDA_API_VERSION
	.align		4
        /*0000*/ 	.byte	0x04, 0x37
        /*0002*/ 	.short	(.L_633 - .L_632)
.L_632:
        /*0004*/ 	.word	0x00000082


	//----- nvinfo : EIATTR_KPARAM_INFO
	.align		4
.L_633:
        /*0008*/ 	.byte	0x04, 0x17
        /*000a*/ 	.short	(.L_635 - .L_634)
.L_634:
        /*000c*/ 	.word	0x00000000
        /*0010*/ 	.short	0x0010
        /*0012*/ 	.short	0x0090
        /*0014*/ 	.byte	0x00, 0xf0, 0x11, 0x00


	//----- nvinfo : EIATTR_KPARAM_INFO
	.align		4
.L_635:
        /*0018*/ 	.byte	0x04, 0x17
        /*001a*/ 	.short	(.L_637 - .L_636)
.L_636:
        /*001c*/ 	.word	0x00000000
        /*0020*/ 	.short	0x000f
        /*0022*/ 	.short	0x0088
        /*0024*/ 	.byte	0x00, 0xf0, 0x21, 0x00


	//----- nvinfo : EIATTR_KPARAM_INFO
	.align		4
.L_637:
        /*0028*/ 	.byte	0x04, 0x17
        /*002a*/ 	.short	(.L_639 - .L_638)
.L_638:
        /*002c*/ 	.word	0x00000000
        /*0030*/ 	.short	0x000e
        /*0032*/ 	.short	0x0080
        /*0034*/ 	.byte	0x00, 0xf0, 0x21, 0x00


	//----- nvinfo : EIATTR_KPARAM_INFO
	.align		4
.L_639:
        /*0038*/ 	.byte	0x04, 0x17
        /*003a*/ 	.short	(.L_641 - .L_640)
.L_640:
        /*003c*/ 	.word	0x00000000
        /*0040*/ 	.short	0x000d
        /*0042*/ 	.short	0x0078
        /*0044*/ 	.byte	0x00, 0xf0, 0x21, 0x00


	//----- nvinfo : EIATTR_KPARAM_INFO
	.align		4
.L_641:
        /*0048*/ 	.byte	0x04, 0x17
        /*004a*/ 	.short	(.L_643 - .L_642)
.L_642:
        /*004c*/ 	.word	0x00000000
        /*0050*/ 	.short	0x000c
        /*0052*/ 	.short	0x0070
        /*0054*/ 	.byte	0x00, 0xf0, 0x21, 0x00


	//----- nvinfo : EIATTR_KPARAM_INFO
	.align		4
.L_643:
        /*0058*/ 	.byte	0x04, 0x17
        /*005a*/ 	.short	(.L_645 - .L_644)
.L_644:
        /*005c*/ 	.word	0x00000000
        /*0060*/ 	.short	0x000b
        /*0062*/ 	.short	0x0068
        /*0064*/ 	.byte	0x00, 0xf0, 0x21, 0x00


	//----- nvinfo : EIATTR_KPARAM_INFO
	.align		4
.L_645:
        /*0068*/ 	.byte	0x04, 0x17
        /*006a*/ 	.short	(.L_647 - .L_646)
.L_646:
        /*006c*/ 	.word	0x00000000
        /*0070*/ 	.short	0x000a
        /*0072*/ 	.short	0x0060
        /*0074*/ 	.byte	0x00, 0xf0, 0x21, 0x00


	//----- nvinfo : EIATTR_KPARAM_INFO
	.align		4
.L_647:
        /*0078*/ 	.byte	0x04, 0x17
        /*007a*/ 	.short	(.L_649 - .L_648)
.L_648:
        /*007c*/ 	.word	0x00000000
        /*0080*/ 	.short	0x0009
        /*0082*/ 	.short	0x0058
        /*0084*/ 	.byte	0x00, 0xf0, 0x21, 0x00


	//----- nvinfo : EIATTR_KPARAM_INFO
	.align		4
.L_649:
        /*0088*/ 	.byte	0x04, 0x17
        /*008a*/ 	.short	(.L_651 - .L_650)
.L_650:
        /*008c*/ 	.word	0x00000000
        /*0090*/ 	.short	0x0008
        /*0092*/ 	.short	0x0050
        /*0094*/ 	.byte	0x00, 0xf0, 0x21, 0x00


	//----- nvinfo : EIATTR_KPARAM_INFO
	.align		4
.L_651:
        /*0098*/ 	.byte	0x04, 0x17
        /*009a*/ 	.short	(.L_653 - .L_652)
.L_652:
        /*009c*/ 	.word	0x00000000
        /*00a0*/ 	.short	0x0007
        /*00a2*/ 	.short	0x0048
        /*00a4*/ 	.byte	0x00, 0xf0, 0x21, 0x00


	//----- nvinfo : EIATTR_KPARAM_INFO
	.align		4
.L_653:
        /*00a8*/ 	.byte	0x04, 0x17
        /*00aa*/ 	.short	(.L_655 - .L_654)
.L_654:
        /*00ac*/ 	.word	0x00000000
        /*00b0*/ 	.short	0x0006
        /*00b2*/ 	.short	0x0034
        /*00b4*/ 	.byte	0x00, 0xf0, 0x41, 0x00


	//----- nvinfo : EIATTR_KPARAM_INFO
	.align		4
.L_655:
        /*00b8*/ 	.byte	0x04, 0x17
        /*00ba*/ 	.short	(.L_657 - .L_656)
.L_656:
        /*00bc*/ 	.word	0x00000000
        /*00c0*/ 	.short	0x0005
        /*00c2*/ 	.short	0x0030
        /*00c4*/ 	.byte	0x00, 0xf0, 0x11, 0x00


	//----- nvinfo : EIATTR_KPARAM_INFO
	.align		4
.L_657:
        /*00c8*/ 	.byte	0x04, 0x17
        /*00ca*/ 	.short	(.L_659 - .L_658)
.L_658:
        /*00cc*/ 	.word	0x00000000
        /*00d0*/ 	.short	0x0004
        /*00d2*/ 	.short	0x0028
        /*00d4*/ 	.byte	0x00, 0xf5, 0x21, 0x00


	//----- nvinfo : EIATTR_KPARAM_INFO
	.align		4
.L_659:
        /*00d8*/ 	.byte	0x04, 0x17
        /*00da*/ 	.short	(.L_661 - .L_660)
.L_660:
        /*00dc*/ 	.word	0x00000000
        /*00e0*/ 	.short	0x0003
        /*00e2*/ 	.short	0x0014
        /*00e4*/ 	.byte	0x00, 0xf0, 0x41, 0x00


	//----- nvinfo : EIATTR_KPARAM_INFO
	.align		4
.L_661:
        /*00e8*/ 	.byte	0x04, 0x17
        /*00ea*/ 	.short	(.L_663 - .L_662)
.L_662:
        /*00ec*/ 	.word	0x00000000
        /*00f0*/ 	.short	0x0002
        /*00f2*/ 	.short	0x0010
        /*00f4*/ 	.byte	0x00, 0xf0, 0x11, 0x00


	//----- nvinfo : EIATTR_KPARAM_INFO
	.align		4
.L_663:
        /*00f8*/ 	.byte	0x04, 0x17
        /*00fa*/ 	.short	(.L_665 - .L_664)
.L_664:
        /*00fc*/ 	.word	0x00000000
        /*0100*/ 	.short	0x0001
        /*0102*/ 	.short	0x0008
        /*0104*/ 	.byte	0x00, 0xf0, 0x21, 0x00


	//----- nvinfo : EIATTR_KPARAM_INFO
	.align		4
.L_665:
        /*0108*/ 	.byte	0x04, 0x17
        /*010a*/ 	.short	(.L_667 - .L_666)
.L_666:
        /*010c*/ 	.word	0x00000000
        /*0110*/ 	.short	0x0000
        /*0112*/ 	.short	0x0000
        /*0114*/ 	.byte	0x00, 0xf5, 0x21, 0x00


	//----- nvinfo : EIATTR_SPARSE_MMA_MASK
	.align		4
.L_667:
        /*0118*/ 	.byte	0x03, 0x50
        /*011a*/ 	.short	0x0000


	//----- nvinfo : EIATTR_MAXREG_COUNT
	.align		4
        /*011c*/ 	.byte	0x03, 0x1b
        /*011e*/ 	.short	0x00ff


	//----- nvinfo : EIATTR_MERCURY_ISA_VERSION
	.align		4
        /*0120*/ 	.byte	0x03, 0x5f
        /*0122*/ 	.short	0x0101


	//----- nvinfo : EIATTR_VRC_CTA_INIT_COUNT
	.align		4
        /*0124*/ 	.byte	0x02, 0x4a
	.zero		1
	.zero		1


	//----- nvinfo : EIATTR_EXIT_INSTR_OFFSETS
	.align		4
        /*0128*/ 	.byte	0x04, 0x1c
        /*012a*/ 	.short	(.L_669 - .L_668)


	//   ....[0]....
.L_668:
        /*012c*/ 	.word	0x000000d0


	//   ....[1]....
        /*0130*/ 	.word	0x00000290


	//   ....[2]....
        /*0134*/ 	.word	0x00000960


	//   ....[3]....
        /*0138*/ 	.word	0x00000bb0


	//   ....[4]....
        /*013c*/ 	.word	0x00001620


	//----- nvinfo : EIATTR_CRS_STACK_SIZE
	.align		4
.L_669:
        /*0140*/ 	.byte	0x04, 0x1e
        /*0142*/ 	.short	(.L_671 - .L_670)
.L_670:
        /*0144*/ 	.word	0x00000000


	//----- nvinfo : EIATTR_CBANK_PARAM_SIZE
	.align		4
.L_671:
        /*0148*/ 	.byte	0x03, 0x19
        /*014a*/ 	.short	0x0094


	//----- nvinfo : EIATTR_PARAM_CBANK
	.align		4
        /*014c*/ 	.byte	0x04, 0x0a
        /*014e*/ 	.short	(.L_673 - .L_672)
	.align		4
.L_672:
        /*0150*/ 	.word	index@(.nv.constant0._Z37nppiWarpPerspectiveBack_8u_C3R_kernelPKh8NppiSizei8NppiRectPhiS2_dddddddddi)
        /*0154*/ 	.short	0x0380
        /*0156*/ 	.short	0x0094


	//----- nvinfo : EIATTR_SW_WAR
	.align		4
.L_673:
        /*0158*/ 	.byte	0x04, 0x36
        /*015a*/ 	.short	(.L_675 - .L_674)
.L_674:
        /*015c*/ 	.word	0x00000008
.L_675:


//--------------------- .nv.info._Z37nppiWarpPerspectiveBack_8u_C1R_kernelPKh8NppiSizei8NppiRectPhiS2_dddddddddi --------------------------
	.section	.nv.info._Z37nppiWarpPerspectiveBack_8u_C1R_kernelPKh8NppiSizei8NppiRectPhiS2_dddddddddi,"",@"SHT_CUDA_INFO"
	.sectionflags	@""
	.align	4


	//----- nvinfo : EIATTR_CUDA_API_VERSION
	.align		4
        /*0000*/ 	.byte	0x04, 0x37
        /*0002*/ 	.short	(.L_677 - .L_676)
.L_676:
        /*0004*/ 	.word	0x00000082


	//----- nvinfo : EIATTR_KPARAM_INFO
	.align		4
.L_677:
        /*0008*/ 	.byte	0x04, 0x17
        /*000a*/ 	.short	(.L_679 - .L_678)
.L_678:
        /*000c*/ 	.word	0x00000000
        /*0010*/ 	.short	0x0010
        /*0012*/ 	.short	0x0090
        /*0014*/ 	.byte	0x00, 0xf0, 0x11, 0x00


	//----- nvinfo : EIATTR_KPARAM_INFO
	.align		4
.L_679:
        /*0018*/ 	.byte	0x04, 0x17
        /*001a*/ 	.short	(.L_681 - .L_680)
.L_680:
        /*001c*/ 	.word	0x00000000
        /*0020*/ 	.short	0x000f
        /*0022*/ 	.short	0x0088
        /*0024*/ 	.byte	0x00, 0xf0, 0x21, 0x00


	//----- nvinfo : EIATTR_KPARAM_INFO
	.align		4
.L_681:
        /*0028*/ 	.byte	0x04, 0x17
        /*002a*/ 	.short	(.L_683 - .L_682)
.L_682:
        /*002c*/ 	.word	0x00000000
        /*0030*/ 	.short	0x000e
        /*0032*/ 	.short	0x0080
        /*0034*/ 	.byte	0x00, 0xf0, 0x21, 0x00


	//----- nvinfo : EIATTR_KPARAM_INFO
	.align		4
.L_683:
        /*0038*/ 	.byte	0x04, 0x17
        /*003a*/ 	.short	(.L_685 - .L_684)
.L_684:
        /*003c*/ 	.word	0x00000000
        /*0040*/ 	.short	0x000d
        /*0042*/ 	.short	0x0078
        /*0044*/ 	.byte	0x00, 0xf0, 0x21, 0x00


	//----- nvinfo : EIATTR_KPARAM_INFO
	.align		4
.L_685:
        /*0048*/ 	.byte	0x04, 0x17
        /*004a*/ 	.short	(.L_687 - .L_686)
.L_686:
        /*004c*/ 	.word	0x00000000
        /*0050*/ 	.short	0x000c
        /*0052*/ 	.short	0x0070
        /*0054*/ 	.byte	0x00, 0xf0, 0x21, 0x00


	//----- nvinfo : EIATTR_KPARAM_INFO
	.align		4
.L_687:
        /*0058*/ 	.byte	0x04, 0x17
        /*005a*/ 	.short	(.L_689 - .L_688)
.L_688:
        /*005c*/ 	.word	0x00000000
        /*0060*/ 	.short	0x000b
        /*0062*/ 	.short	0x0068
        /*0064*/ 	.byte	0x00, 0xf0, 0x21, 0x00


	//----- nvinfo : EIATTR_KPARAM_INFO
	.align		4
.L_689:
        /*0068*/ 	.byte	0x04, 0x17
        /*006a*/ 	.short	(.L_691 - .L_690)
.L_690:
        /*006c*/ 	.word	0x00000000
        /*0070*/ 	.short	0x000a
        /*0072*/ 	.short	0x0060
        /*0074*/ 	.byte	0x00, 0xf0, 0x21, 0x00


	//----- nvinfo : EIATTR_KPARAM_INFO
	.align		4
.L_691:
        /*0078*/ 	.byte	0x04, 0x17
        /*007a*/ 	.short	(.L_693 - .L_692)
.L_692:
        /*007c*/ 	.word	0x00000000
        /*0080*/ 	.short	0x0009
        /*0082*/ 	.short	0x0058
        /*0084*/ 	.byte	0x00, 0xf0, 0x21, 0x00


	//----- nvinfo : EIATTR_KPARAM_INFO
	.align		4
.L_693:
        /*0088*/ 	.byte	0x04, 0x17
        /*008a*/ 	.short	(.L_695 - .L_694)
.L_694:
        /*008c*/ 	.word	0x00000000
        /*0090*/ 	.short	0x0008
        /*0092*/ 	.short	0x0050
        /*0094*/ 	.byte	0x00, 0xf0, 0x21, 0x00


	//----- nvinfo : EIATTR_KPARAM_INFO
	.align		4
.L_695:
        /*0098*/ 	.byte	0x04, 0x17
        /*009a*/ 	.short	(.L_697 - .L_696)
.L_696:
        /*009c*/ 	.word	0x00000000
        /*00a0*/ 	.short	0x0007
        /*00a2*/ 	.short	0x0048
        /*00a4*/ 	.byte	0x00, 0xf0, 0x21, 0x00


	//----- nvinfo : EIATTR_KPARAM_INFO
	.align		4
.L_697:
        /*00a8*/ 	.byte	0x04, 0x17
        /*00aa*/ 	.short	(.L_699 - .L_698)
.L_698:
        /*00ac*/ 	.word	0x00000000
        /*00b0*/ 	.short	0x0006
        /*00b2*/ 	.short	0x0034
        /*00b4*/ 	.byte	0x00, 0xf0, 0x41, 0x00


	//----- nvinfo : EIATTR_KPARAM_INFO
	.align		4
.L_699:
        /*00b8*/ 	.byte	0x04, 0x17
        /*00ba*/ 	.short	(.L_701 - .L_700)
.L_700:
        /*00bc*/ 	.word	0x00000000
        /*00c0*/ 	.short	0x0005
        /*00c2*/ 	.short	0x0030
        /*00c4*/ 	.byte	0x00, 0xf0, 0x11, 0x00


	//----- nvinfo : EIATTR_KPARAM_INFO
	.align		4
.L_701:
        /*00c8*/ 	.byte	0x04, 0x17
        /*00ca*/ 	.short	(.L_703 - .L_702)
.L_702:
        /*00cc*/ 	.word	0x00000000
        /*00d0*/ 	.short	0x0004
        /*00d2*/ 	.short	0x0028
        /*00d4*/ 	.byte	0x00, 0xf5, 0x21, 0x00


	//----- nvinfo : EIATTR_KPARAM_INFO
	.align		4
.L_703:
        /*00d8*/ 	.byte	0x04, 0x17
        /*00da*/ 	.short	(.L_705 - .L_704)
.L_704:
        /*00dc*/ 	.word	0x00000000
        /*00e0*/ 	.short	0x0003
        /*00e2*/ 	.short	0x0014
        /*00e4*/ 	.byte	0x00, 0xf0, 0x41, 0x00


	//----- nvinfo : EIATTR_KPARAM_INFO
	.align		4
.L_705:
        /*00e8*/ 	.byte	0x04, 0x17
        /*00ea*/ 	.short	(.L_707 - .L_706)
.L_706:
        /*00ec*/ 	.word	0x00000000
        /*00f0*/ 	.short	0x0002
        /*00f2*/ 	.short	0x0010
        /*00f4*/ 	.byte	0x00, 0xf0, 0x11, 0x00


	//----- nvinfo : EIATTR_KPARAM_INFO
	.align		4
.L_707:
        /*00f8*/ 	.byte	0x04, 0x17
        /*00fa*/ 	.short	(.L_709 - .L_708)
.L_708:
        /*00fc*/ 	.word	0x00000000
        /*0100*/ 	.short	0x0001
        /*0102*/ 	.short	0x0008
        /*0104*/ 	.byte	0x00, 0xf0, 0x21, 0x00


	//----- nvinfo : EIATTR_KPARAM_INFO
	.align		4
.L_709:
        /*0108*/ 	.byte	0x04, 0x17
        /*010a*/ 	.short	(.L_711 - .L_710)
.L_710:
        /*010c*/ 	.word	0x00000000
        /*0110*/ 	.short	0x0000
        /*0112*/ 	.short	0x0000
        /*0114*/ 	.byte	0x00, 0xf5, 0x21, 0x00


	//----- nvinfo : EIATTR_SPARSE_MMA_MASK
	.align		4
.L_711:
        /*0118*/ 	.byte	0x03, 0x50
        /*011a*/ 	.short	0x0000


	//----- nvinfo : EIATTR_MAXREG_COUNT
	.align		4
        /*011c*/ 	.byte	0x03, 0x1b
        /*011e*/ 	.short	0x00ff


	//----- nvinfo : EIATTR_MERCURY_ISA_VERSION
	.align		4
        /*0120*/ 	.byte	0x03, 0x5f
        /*0122*/ 	.short	0x0101


	//----- nvinfo : EIATTR_VRC_CTA_INIT_COUNT
	.align		4
        /*0124*/ 	.byte	0x02, 0x4a
	.zero		1
	.zero		1


	//----- nvinfo : EIATTR_EXIT_INSTR_OFFSETS
	.align		4
        /*0128*/ 	.byte	0x04, 0x1c
        /*012a*/ 	.short	(.L_713 - .L_712)


	//   ....[0]....
.L_712:
        /*012c*/ 	.word	0x000000d0


	//   ....[1]....
        /*0130*/ 	.word	0x00000260


	//   ....[2]....
        /*0134*/ 	.word	0x00001190


	//----- nvinfo : EIATTR_CRS_STACK_SIZE
	.align		4
.L_713:
        /*0138*/ 	.byte	0x04, 0x1e
        /*013a*/ 	.short	(.L_715 - .L_714)
.L_714:
        /*013c*/ 	.word	0x00000000


	//----- nvinfo : EIATTR_CBANK_PARAM_SIZE
	.align		4
.L_715:
        /*0140*/ 	.byte	0x03, 0x19
        /*0142*/ 	.short	0x0094


	//----- nvinfo : EIATTR_PARAM_CBANK
	.align		4
        /*0144*/ 	.byte	0x04, 0x0a
        /*0146*/ 	.short	(.L_717 - .L_716)
	.align		4
.L_716:
        /*0148*/ 	.word	index@(.nv.constant0._Z37nppiWarpPerspectiveBack_8u_C1R_kernelPKh8NppiSizei8NppiRectPhiS2_dddddddddi)
        /*014c*/ 	.short	0x0380
        /*014e*/ 	.short	0x0094


	//----- nvinfo : EIATTR_SW_WAR
	.align		4
.L_717:
        /*0150*/ 	.byte	0x04, 0x36
        /*0152*/ 	.short	(.L_719 - .L_718)
.L_718:
        /*0154*/ 	.word	0x00000008
.L_719:


//--------------------- .nv.info._Z33nppiWarpPerspective_8u_C4R_kernelPKh8NppiSizei8NppiRectPhiS2_dddddddddi --------------------------
	.section	.nv.info._Z33nppiWarpPerspective_8u_C4R_kernelPKh8NppiSizei8NppiRectPhiS2_dddddddddi,"",@"SHT_CUDA_INFO"
	.sectionflags	@""
	.align	4


	//----- nvinfo : EIATTR_CUDA_API_VERSION
	.align		4
        /*0000*/ 	.byte	0x04, 0x37
        /*0002*/ 	.short	(.L_721 - .L_720)
.L_720:
        /*0004*/ 	.word	0x00000082


	//----- nvinfo : EIATTR_KPARAM_INFO
	.align		4
.L_721:
        /*0008*/ 	.byte	0x04, 0x17
        /*000a*/ 	.short	(.L_723 - .L_722)
.L_722:
        /*000c*/ 	.word	0x00000000
        /*0010*/ 	.short	0x0010
        /*0012*/ 	.short	0x0090
        /*0014*/ 	.byte	0x00, 0xf0, 0x11, 0x00


	//----- nvinfo : EIATTR_KPARAM_INFO
	.align		4
.L_723:
        /*0018*/ 	.byte	0x04, 0x17
        /*001a*/ 	.short	(.L_725 - .L_724)
.L_724:
        /*001c*/ 	.word	0x00000000
        /*0020*/ 	.short	0x000f
        /*0022*/ 	.short	0x0088
        /*0024*/ 	.byte	0x00, 0xf0, 0x21, 0x00


	//----- nvinfo : EIATTR_KPARAM_INFO
	.align		4
.L_725:
        /*0028*/ 	.byte	0x04, 0x17
        /*002a*/ 	.short	(.L_727 - .L_726)
.L_726:
        /*002c*/ 	.word	0x00000000
        /*0030*/ 	.short	0x000e
        /*0032*/ 	.short	0x0080
        /*0034*/ 	.byte	0x00, 0xf0, 0x21, 0x00


	//----- nvinfo : EIATTR_KPARAM_INFO
	.align		4
.L_727:
        /*0038*/ 	.byte	0x04, 0x17
        /*003a*/ 	.short	(.L_729 - .L_728)
.L_728:
        /*003c*/ 	.word	0x00000000
        /*0040*/ 	.short	0x000d
        /*0042*/ 	.short	0x0078
        /*0044*/ 	.byte	0x00, 0xf0, 0x21, 0x00


	//----- nvinfo : EIATTR_KPARAM_INFO
	.align		4
.L_729:
        /*0048*/ 	.byte	0x04, 0x17
        /*004a*/ 	.short	(.L_731 - .L_730)
.L_730:
        /*004c*/ 	.word	0x00000000
        /*0050*/ 	.short	0x000c
        /*0052*/ 	.short	0x0070
        /*0054*/ 	.byte	0x00, 0xf0, 0x21, 0x00


	//----- nvinfo : EIATTR_KPARAM_INFO
	.align		4
.L_731:
        /*0058*/ 	.byte	0x04, 0x17
        /*005a*/ 	.short	(.L_733 - .L_732)
.L_732:
        /*005c*/ 	.word	0x00000000
        /*0060*/ 	.short	0x000b
        /*0062*/ 	.short	0x0068
        /*0064*/ 	.byte	0x00, 0xf0, 0x21, 0x00


	//----- nvinfo : EIATTR_KPARAM_INFO
	.align		4
.L_733:
        /*0068*/ 	.byte	0x04, 0x17
        /*006a*/ 	.short	(.L_735 - .L_734)
.L_734:
        /*006c*/ 	.word	0x00000000
        /*0070*/ 	.short	0x000a
        /*0072*/ 	.short	0x0060
        /*0074*/ 	.byte	0x00, 0xf0, 0x21, 0x00


	//----- nvinfo : EIATTR_KPARAM_INFO
	.align		4
.L_735:
        /*0078*/ 	.byte	0x04, 0x17
        /*007a*/ 	.short	(.L_737 - .L_736)
.L_736:
        /*007c*/ 	.word	0x00000000
        /*0080*/ 	.short	0x0009
        /*0082*/ 	.short	0x0058
        /*0084*/ 	.byte	0x00, 0xf0, 0x21, 0x00


	//----- nvinfo : EIATTR_KPARAM_INFO
	.align		4
.L_737:
        /*0088*/ 	.byte	0x04, 0x17
        /*008a*/ 	.short	(.L_739 - .L_738)
.L_738:
        /*008c*/ 	.word	0x00000000
        /*0090*/ 	.short	0x0008
        /*0092*/ 	.short	0x0050
        /*0094*/ 	.byte	0x00, 0xf0, 0x21, 0x00


	//----- nvinfo : EIATTR_KPARAM_INFO
	.align		4
.L_739:
        /*0098*/ 	.byte	0x04, 0x17
        /*009a*/ 	.short	(.L_741 - .L_740)
.L_740:
        /*009c*/ 	.word	0x00000000
        /*00a0*/ 	.short	0x0007
        /*00a2*/ 	.short	0x0048
        /*00a4*/ 	.byte	0x00, 0xf0, 0x21, 0x00


	//----- nvinfo : EIATTR_KPARAM_INFO
	.align		4
.L_741:
        /*00a8*/ 	.byte	0x04, 0x17
        /*00aa*/ 	.short	(.L_743 - .L_742)
.L_742:
        /*00ac*/ 	.word	0x00000000
        /*00b0*/ 	.short	0x0006
        /*00b2*/ 	.short	0x0034
        /*00b4*/ 	.byte	0x00, 0xf0, 0x41, 0x00


	//----- nvinfo : EIATTR_KPARAM_INFO
	.align		4
.L_743:
        /*00b8*/ 	.byte	0x04, 0x17
        /*00ba*/ 	.short	(.L_745 - .L_744)
.L_744:
        /*00bc*/ 	.word	0x00000000
        /*00c0*/ 	.short	0x0005
        /*00c2*/ 	.short	0x0030
        /*00c4*/ 	.byte	0x00, 0xf0, 0x11, 0x00


	//----- nvinfo : EIATTR_KPARAM_INFO
	.align		4
.L_745:
        /*00c8*/ 	.byte	0x04, 0x17
        /*00ca*/ 	.short	(.L_747 - .L_746)
.L_746:
        /*00cc*/ 	.word	0x00000000
        /*00d0*/ 	.short	0x0004
        /*00d2*/ 	.short	0x0028
        /*00d4*/ 	.byte	0x00, 0xf5, 0x21, 0x00


	//----- nvinfo : EIATTR_KPARAM_INFO
	.align		4
.L_747:
        /*00d8*/ 	.byte	0x04, 0x17
        /*00da*/ 	.short	(.L_749 - .L_748)
.L_748:
        /*00dc*/ 	.word	0x00000000
        /*00e0*/ 	.short	0x0003
        /*00e2*/ 	.short	0x0014
        /*00e4*/ 	.byte	0x00, 0xf0, 0x41, 0x00


	//----- nvinfo : EIATTR_KPARAM_INFO
	.align		4
.L_749:
        /*00e8*/ 	.byte	0x04, 0x17
        /*00ea*/ 	.short	(.L_751 - .L_750)
.L_750:
        /*00ec*/ 	.word	0x00000000
        /*00f0*/ 	.short	0x0002
        /*00f2*/ 	.short	0x0010
        /*00f4*/ 	.byte	0x00, 0xf0, 0x11, 0x00


	//----- nvinfo : EIATTR_KPARAM_INFO
	.align		4
.L_751:
        /*00f8*/ 	.byte	0x04, 0x17
        /*00fa*/ 	.short	(.L_753 - .L_752)
.L_752:
        /*00fc*/ 	.word	0x00000000
        /*0100*/ 	.short	0x0001
        /*0102*/ 	.short	0x0008
        /*0104*/ 	.byte	0x00, 0xf0, 0x21, 0x00


	//----- nvinfo : EIATTR_KPARAM_INFO
	.align		4
.L_753:
        /*0108*/ 	.byte	0x04, 0x17
        /*010a*/ 	.short	(.L_755 - .L_754)
.L_754:
        /*010c*/ 	.word	0x00000000
        /*0110*/ 	.short	0x0000
        /*0112*/ 	.short	0x0000
        /*0114*/ 	.byte	0x00, 0xf5, 0x21, 0x00


	//----- nvinfo : EIATTR_SPARSE_MMA_MASK
	.align		4
.L_755:
        /*0118*/ 	.byte	0x03, 0x50
        /*011a*/ 	.short	0x0000


	//----- nvinfo : EIATTR_MAXREG_COUNT
	.align		4
        /*011c*/ 	.byte	0x03, 0x1b
        /*011e*/ 	.short	0x00ff


	//----- nvinfo : EIATTR_MERCURY_ISA_VERSION
	.align		4
        /*0120*/ 	.byte	0x03, 0x5f
        /*0122*/ 	.short	0x0101


	//----- nvinfo : EIATTR_VRC_CTA_INIT_COUNT
	.align		4
        /*0124*/ 	.byte	0x02, 0x4a
	.zero		1
	.zero		1


	//----- nvinfo : EIATTR_EXIT_INSTR_OFFSETS
	.align		4
        /*0128*/ 	.byte	0x04, 0x1c
        /*012a*/ 	.short	(.L_757 - .L_756)


	//   ....[0]....
.L_756:
        /*012c*/ 	.word	0x000000d0


	//   ....[1]....
        /*0130*/ 	.word	0x000002a0


	//   ....[2]....
        /*0134*/ 	.word	0x00000be0


	//   ....[3]....
        /*0138*/ 	.word	0x00000d80


	//   ....[4]....
        /*013c*/ 	.word	0x00001400


	//----- nvinfo : EIATTR_CRS_STACK_SIZE
	.align		4
.L_757:
        /*0140*/ 	.byte	0x04, 0x1e
        /*0142*/ 	.short	(.L_759 - .L_758)
.L_758:
        /*0144*/ 	.word	0x00000000


	//----- nvinfo : EIATTR_CBANK_PARAM_SIZE
	.align		4
.L_759:
        /*0148*/ 	.byte	0x03, 0x19
        /*014a*/ 	.short	0x0094


	//----- nvinfo : EIATTR_PARAM_CBANK
	.align		4
        /*014c*/ 	.byte	0x04, 0x0a
        /*014e*/ 	.short	(.L_761 - .L_760)
	.align		4
.L_760:
        /*0150*/ 	.word	index@(.nv.constant0._Z33nppiWarpPerspective_8u_C4R_kernelPKh8NppiSizei8NppiRectPhiS2_dddddddddi)
        /*0154*/ 	.short	0x0380
        /*0156*/ 	.short	0x0094


	//----- nvinfo : EIATTR_SW_WAR
	.align		4
.L_761:
        /*0158*/ 	.byte	0x04, 0x36
        /*015a*/ 	.short	(.L_763 - .L_762)
.L_762:
        /*015c*/ 	.word	0x00000008
.L_763:


//--------------------- .nv.info._Z34nppiWarpPerspective_32s_C4R_kernelPKi8NppiSizei8NppiRectPiiS2_dddddddddi --------------------------
	.section	.nv.info._Z34nppiWarpPerspective_32s_C4R_kernelPKi8NppiSizei8NppiRectPiiS2_dddddddddi,"",@"SHT_CUDA_INFO"
	.sectionflags	@""
	.align	4


	//----- nvinfo : EIATTR_CUDA_API_VERSION
	.align		4
        /*0000*/ 	.byte	0x04, 0x37
        /*0002*/ 	.short	(.L_765 - .L_764)
.L_764:
        /*0004*/ 	.word	0x00000082


	//----- nvinfo : EIATTR_KPARAM_INFO
	.align		4
.L_765:
        /*0008*/ 	.byte	0x04, 0x17
        /*000a*/ 	.short	(.L_767 - .L_766)
.L_766:
        /*000c*/ 	.word	0x00000000
        /*0010*/ 	.short	0x0010
        /*0012*/ 	.short	0x0090
        /*0014*/ 	.byte	0x00, 0xf0, 0x11, 0x00


	//----- nvinfo : EIATTR_KPARAM_INFO
	.align		4
.L_767:
        /*0018*/ 	.byte	0x04, 0x17
        /*001a*/ 	.short	(.L_769 - .L_768)
.L_768:
        /*001c*/ 	.word	0x00000000
        /*0020*/ 	.short	0x000f
        /*0022*/ 	.short	0x0088
        /*0024*/ 	.byte	0x00, 0xf0, 0x21, 0x00


	//----- nvinfo : EIATTR_KPARAM_INFO
	.align		4
.L_769:
        /*0028*/ 	.byte	0x04, 0x17
        /*002a*/ 	.short	(.L_771 - .L_770)
.L_770:
        /*002c*/ 	.word	0x00000000
        /*0030*/ 	.short	0x000e
        /*0032*/ 	.short	0x0080
        /*0034*/ 	.byte	0x00, 0xf0, 0x21, 0x00


	//----- nvinfo : EIATTR_KPARAM_INFO
	.align		4
.L_771:
        /*0038*/ 	.byte	0x04, 0x17
        /*003a*/ 	.short	(.L_773 - .L_772)
.L_772:
        /*003c*/ 	.word	0x00000000
        /*0040*/ 	.short	0x000d
        /*0042*/ 	.short	0x0078
        /*0044*/ 	.byte	0x00, 0xf0, 0x21, 0x00


	//----- nvinfo : EIATTR_KPARAM_INFO
	.align		4
.L_773:
        /*0048*/ 	.byte	0x04, 0x17
        /*004a*/ 	.short	(.L_775 - .L_774)
.L_774:
        /*004c*/ 	.word	0x00000000
        /*0050*/ 	.short	0x000c
        /*0052*/ 	.short	0x0070
        /*0054*/ 	.byte	0x00, 0xf0, 0x21, 0x00


	//----- nvinfo : EIATTR_KPARAM_INFO
	.align		4
.L_775:
        /*0058*/ 	.byte	0x04, 0x17
        /*005a*/ 	.short	(.L_777 - .L_776)
.L_776:
        /*005c*/ 	.word	0x00000000
        /*0060*/ 	.short	0x000b
        /*0062*/ 	.short	0x0068
        /*0064*/ 	.byte	0x00, 0xf0, 0x21, 0x00


	//----- nvinfo : EIATTR_KPARAM_INFO
	.align		4
.L_777:
        /*0068*/ 	.byte	0x04, 0x17
        /*006a*/ 	.short	(.L_779 - .L_778)
.L_778:
        /*006c*/ 	.word	0x00000000
        /*0070*/ 	.short	0x000a
        /*0072*/ 	.short	0x0060
        /*0074*/ 	.byte	0x00, 0xf0, 0x21, 0x00


	//----- nvinfo : EIATTR_KPARAM_INFO
	.align		4
.L_779:
        /*0078*/ 	.byte	0x04, 0x17
        /*007a*/ 	.short	(.L_781 - .L_780)
.L_780:
        /*007c*/ 	.word	0x00000000
        /*0080*/ 	.short	0x0009
        /*0082*/ 	.short	0x0058
        /*0084*/ 	.byte	0x00, 0xf0, 0x21, 0x00


	//----- nvinfo : EIATTR_KPARAM_INFO
	.align		4
.L_781:
        /*0088*/ 	.byte	0x04, 0x17
        /*008a*/ 	.short	(.L_783 - .L_782)
.L_782:
        /*008c*/ 	.word	0x00000000
        /*0090*/ 	.short	0x0008
        /*0092*/ 	.short	0x0050
        /*0094*/ 	.byte	0x00, 0xf0, 0x21, 0x00


	//----- nvinfo : EIATTR_KPARAM_INFO
	.align		4
.L_783:
        /*0098*/ 	.byte	0x04, 0x17
        /*009a*/ 	.short	(.L_785 - .L_784)
.L_784:
        /*009c*/ 	.word	0x00000000
        /*00a0*/ 	.short	0x0007
        /*00a2*/ 	.short	0x0048
        /*00a4*/ 	.byte	0x00, 0xf0, 0x21, 0x00


	//----- nvinfo : EIATTR_KPARAM_INFO
	.align		4
.L_785:
        /*00a8*/ 	.byte	0x04, 0x17
        /*00aa*/ 	.short	(.L_787 - .L_786)
.L_786:
        /*00ac*/ 	.word	0x00000000
        /*00b0*/ 	.short	0x0006
        /*00b2*/ 	.short	0x0034
        /*00b4*/ 	.byte	0x00, 0xf0, 0x41, 0x00


	//----- nvinfo : EIATTR_KPARAM_INFO
	.align		4
.L_787:
        /*00b8*/ 	.byte	0x04, 0x17
        /*00ba*/ 	.short	(.L_789 - .L_788)
.L_788:
        /*00bc*/ 	.word	0x00000000
        /*00c0*/ 	.short	0x0005
        /*00c2*/ 	.short	0x0030
        /*00c4*/ 	.byte	0x00, 0xf0, 0x11, 0x00


	//----- nvinfo : EIATTR_KPARAM_INFO
	.align		4
.L_789:
        /*00c8*/ 	.byte	0x04, 0x17
        /*00ca*/ 	.short	(.L_791 - .L_790)
.L_790:
        /*00cc*/ 	.word	0x00000000
        /*00d0*/ 	.short	0x0004
        /*00d2*/ 	.short	0x0028
        /*00d4*/ 	.byte	0x00, 0xf5, 0x21, 0x00


	//----- nvinfo : EIATTR_KPARAM_INFO
	.align		4
.L_791:
        /*00d8*/ 	.byte	0x04, 0x17
        /*00da*/ 	.short	(.L_793 - .L_792)
.L_792:
        /*00dc*/ 	.word	0x00000000
        /*00e0*/ 	.short	0x0003
        /*00e2*/ 	.short	0x0014
        /*00e4*/ 	.byte	0x00, 0xf0, 0x41, 0x00


	//----- nvinfo : EIATTR_KPARAM_INFO
	.align		4
.L_793:
        /*00e8*/ 	.byte	0x04, 0x17
        /*00ea*/ 	.short	(.L_795 - .L_794)
.L_794:
        /*00ec*/ 	.word	0x00000000
        /*00f0*/ 	.short	0x0002
        /*00f2*/ 	.short	0x0010
        /*00f4*/ 	.byte	0x00, 0xf0, 0x11, 0x00


	//----- nvinfo : EIATTR_KPARAM_INFO
	.align		4
.L_795:
        /*00f8*/ 	.byte	0x04, 0x17
        /*00fa*/ 	.short	(.L_797 - .L_796)
.L_796:
        /*00fc*/ 	.word	0x00000000
        /*0100*/ 	.short	0x0001
        /*0102*/ 	.short	0x0008
        /*0104*/ 	.byte	0x00, 0xf0, 0x21, 0x00


	//----- nvinfo : EIATTR_KPARAM_INFO
	.align		4
.L_797:
        /*0108*/ 	.byte	0x04, 0x17
        /*010a*/ 	.short	(.L_799 - .L_798)
.L_798:
        /*010c*/ 	.word	0x00000000
        /*0110*/ 	.short	0x0000
        /*0112*/ 	.short	0x0000
        /*0114*/ 	.byte	0x00, 0xf5, 0x21, 0x00


	//----- nvinfo : EIATTR_SPARSE_MMA_MASK
	.align		4
.L_799:
        /*0118*/ 	.byte	0x03, 0x50
        /*011a*/ 	.short	0x0000


	//----- nvinfo : EIATTR_MAXREG_COUNT
	.align		4
        /*011c*/ 	.byte	0x03, 0x1b
        /*011e*/ 	.short	0x00ff


	//----- nvinfo : EIATTR_MERCURY_ISA_VERSION
	.align		4
        /*0120*/ 	.byte	0x03, 0x5f
        /*0122*/ 	.short	0x0101


	//----- nvinfo : EIATTR_VRC_CTA_INIT_COUNT
	.align		4
        /*0124*/ 	.byte	0x02, 0x4a
	.zero		1
	.zero		1


	//----- nvinfo : EIATTR_EXIT_INSTR_OFFSETS
	.align		4
        /*0128*/ 	.byte	0x04, 0x1c
        /*012a*/ 	.short	(.L_801 - .L_800)


	//   ....[0]....
.L_800:
        /*012c*/ 	.word	0x000000d0


	//   ....[1]....
        /*0130*/ 	.word	0x00000290


	//   ....[2]....
        /*0134*/ 	.word	0x00000a90


	//   ....[3]....
        /*0138*/ 	.word	0x00000c20


	//   ....[4]....
        /*013c*/ 	.word	0x00001150


	//----- nvinfo : EIATTR_CRS_STACK_SIZE
	.align		4
.L_801:
        /*0140*/ 	.byte	0x04, 0x1e
        /*0142*/ 	.short	(.L_803 - .L_802)
.L_802:
        /*0144*/ 	.word	0x00000000


	//----- nvinfo : EIATTR_CBANK_PARAM_SIZE
	.align		4
.L_803:
        /*0148*/ 	.byte	0x03, 0x19
        /*014a*/ 	.short	0x0094


	//----- nvinfo : EIATTR_PARAM_CBANK
	.align		4
        /*014c*/ 	.byte	0x04, 0x0a
        /*014e*/ 	.short	(.L_805 - .L_804)
	.align		4
.L_804:
        /*0150*/ 	.word	index@(.nv.constant0._Z34nppiWarpPerspective_32s_C4R_kernelPKi8NppiSizei8NppiRectPiiS2_dddddddddi)
        /*0154*/ 	.short	0x0380
        /*0156*/ 	.short	0x0094


	//----- nvinfo : EIATTR_SW_WAR
	.align		4
.L_805:
        /*0158*/ 	.byte	0x04, 0x36
        /*015a*/ 	.short	(.L_807 - .L_806)
.L_806:
        /*015c*/ 	.word	0x00000008
.L_807:


//--------------------- .nv.info._Z34nppiWarpPerspective_32s_C3R_kernelPKi8NppiSizei8NppiRectPiiS2_dddddddddi --------------------------
	.section	.nv.info._Z34nppiWarpPerspective_32s_C3R_kernelPKi8NppiSizei8NppiRectPiiS2_dddddddddi,"",@"SHT_CUDA_INFO"
	.sectionflags	@""
	.align	4


	//----- nvinfo : EIATTR_CUDA_API_VERSION
	.align		4
        /*0000*/ 	.byte	0x04, 0x37
        /*0002*/ 	.short	(.L_809 - .L_808)
.L_808:
        /*0004*/ 	.word	0x00000082


	//----- nvinfo : EIATTR_KPARAM_INFO
	.align		4
.L_809:
        /*0008*/ 	.byte	0x04, 0x17
        /*000a*/ 	.short	(.L_811 - .L_810)
.L_810:
        /*000c*/ 	.word	0x00000000
        /*0010*/ 	.short	0x0010
        /*0012*/ 	.short	0x0090
        /*0014*/ 	.byte	0x00, 0xf0, 0x11, 0x00


	//----- nvinfo : EIATTR_KPARAM_INFO
	.align		4
.L_811:
        /*0018*/ 	.byte	0x04, 0x17
        /*001a*/ 	.short	(.L_813 - .L_812)
.L_812:
        /*001c*/ 	.word	0x00000000
        /*0020*/ 	.short	0x000f
        /*0022*/ 	.short	0x0088
        /*0024*/ 	.byte	0x00, 0xf0, 0x21, 0x00


	//----- nvinfo : EIATTR_KPARAM_INFO
	.align		4
.L_813:
        /*0028*/ 	.byte	0x04, 0x17
        /*002a*/ 	.short	(.L_815 - .L_814)
.L_814:
        /*002c*/ 	.word	0x00000000
        /*0030*/ 	.short	0x000e
        /*0032*/ 	.short	0x0080
        /*0034*/ 	.byte	0x00, 0xf0, 0x21, 0x00


	//----- nvinfo : EIATTR_KPARAM_INFO
	.align		4
.L_815:
        /*0038*/ 	.byte	0x04, 0x17
        /*003a*/ 	.short	(.L_817 - .L_816)
.L_816:
        /*003c*/ 	.word	0x00000000
        /*0040*/ 	.short	0x000d
        /*0042*/ 	.short	0x0078
        /*0044*/ 	.byte	0x00, 0xf0, 0x21, 0x00


	//----- nvinfo : EIATTR_KPARAM_INFO
	.align		4
.L_817:
        /*0048*/ 	.byte	0x04, 0x17
        /*004a*/ 	.short	(.L_819 - .L_818)
.L_818:
        /*004c*/ 	.word	0x00000000
        /*0050*/ 	.short	0x000c
        /*0052*/ 	.short	0x0070
        /*0054*/ 	.byte	0x00, 0xf0, 0x21, 0x00


	//----- nvinfo : EIATTR_KPARAM_INFO
	.align		4
.L_819:
        /*0058*/ 	.byte	0x04, 0x17
        /*005a*/ 	.short	(.L_821 - .L_820)
.L_820:
        /*005c*/ 	.word	0x00000000
        /*0060*/ 	.short	0x000b
        /*0062*/ 	.short	0x0068
        /*0064*/ 	.byte	0x00, 0xf0, 0x21, 0x00


	//----- nvinfo : EIATTR_KPARAM_INFO
	.align		4
.L_821:
        /*0068*/ 	.byte	0x04, 0x17
        /*006a*/ 	.short	(.L_823 - .L_822)
.L_822:
        /*006c*/ 	.word	0x00000000
        /*0070*/ 	.short	0x000a
        /*0072*/ 	.short	0x0060
        /*0074*/ 	.byte	0x00, 0xf0, 0x21, 0x00


	//----- nvinfo : EIATTR_KPARAM_INFO
	.align		4
.L_823:
        /*0078*/ 	.byte	0x04, 0x17
        /*007a*/ 	.short	(.L_825 - .L_824)
.L_824:
        /*007c*/ 	.word	0x00000000
        /*0080*/ 	.short	0x0009
        /*0082*/ 	.short	0x0058
        /*0084*/ 	.byte	0x00, 0xf0, 0x21, 0x00


	//----- nvinfo : EIATTR_KPARAM_INFO
	.align		4
.L_825:
        /*0088*/ 	.byte	0x04, 0x17
        /*008a*/ 	.short	(.L_827 - .L_826)
.L_826:
        /*008c*/ 	.word	0x00000000
        /*0090*/ 	.short	0x0008
        /*0092*/ 	.short	0x0050
        /*0094*/ 	.byte	0x00, 0xf0, 0x21, 0x00


	//----- nvinfo : EIATTR_KPARAM_INFO
	.align		4
.L_827:
        /*0098*/ 	.byte	0x04, 0x17
        /*009a*/ 	.short	(.L_829 - .L_828)
.L_828:
        /*009c*/ 	.word	0x00000000
        /*00a0*/ 	.short	0x0007
        /*00a2*/ 	.short	0x0048
        /*00a4*/ 	.byte	0x00, 0xf0, 0x21, 0x00


	//----- nvinfo : EIATTR_KPARAM_INFO
	.align		4
.L_829:
        /*00a8*/ 	.byte	0x04, 0x17
        /*00aa*/ 	.short	(.L_831 - .L_830)
.L_830:
        /*00ac*/ 	.word	0x00000000
        /*00b0*/ 	.short	0x0006
        /*00b2*/ 	.short	0x0034
        /*00b4*/ 	.byte	0x00, 0xf0, 0x41, 0x00


	//----- nvinfo : EIATTR_KPARAM_INFO
	.align		4
.L_831:
        /*00b8*/ 	.byte	0x04, 0x17
        /*00ba*/ 	.short	(.L_833 - .L_832)
.L_832:
        /*00bc*/ 	.word	0x00000000
        /*00c0*/ 	.short	0x0005
        /*00c2*/ 	.short	0x0030
        /*00c4*/ 	.byte	0x00, 0xf0, 0x11, 0x00


	//----- nvinfo : EIATTR_KPARAM_INFO
	.align		4
.L_833:
        /*00c8*/ 	.byte	0x04, 0x17
        /*00ca*/ 	.short	(.L_835 - .L_834)
.L_834:
        /*00cc*/ 	.word	0x00000000
        /*00d0*/ 	.short	0x0004
        /*00d2*/ 	.short	0x0028
        /*00d4*/ 	.byte	0x00, 0xf5, 0x21, 0x00


	//----- nvinfo : EIATTR_KPARAM_INFO
	.align		4
.L_835:
        /*00d8*/ 	.byte	0x04, 0x17
        /*00da*/ 	.short	(.L_837 - .L_836)
.L_836:
        /*00dc*/ 	.word	0x00000000
        /*00e0*/ 	.short	0x0003
        /*00e2*/ 	.short	0x0014
        /*00e4*/ 	.byte	0x00, 0xf0, 0x41, 0x00


	//----- nvinfo : EIATTR_KPARAM_INFO
	.align		4
.L_837:
        /*00e8*/ 	.byte	0x04, 0x17
        /*00ea*/ 	.short	(.L_839 - .L_838)
.L_838:
        /*00ec*/ 	.word	0x00000000
        /*00f0*/ 	.short	0x0002
        /*00f2*/ 	.short	0x0010
        /*00f4*/ 	.byte	0x00, 0xf0, 0x11, 0x00


	//----- nvinfo : EIATTR_KPARAM_INFO
	.align		4
.L_839:
        /*00f8*/ 	.byte	0x04, 0x17
        /*00fa*/ 	.short	(.L_841 - .L_840)
.L_840:
        /*00fc*/ 	.word	0x00000000
        /*0100*/ 	.short	0x0001
        /*0102*/ 	.short	0x0008
        /*0104*/ 	.byte	0x00, 0xf0, 0x21, 0x00


	//----- nvinfo : EIATTR_KPARAM_INFO
	.align		4
.L_841:
        /*0108*/ 	.byte	0x04, 0x17
        /*010a*/ 	.short	(.L_843 - .L_842)
.L_842:
        /*010c*/ 	.word	0x00000000
        /*0110*/ 	.short	0x0000
        /*0112*/ 	.short	0x0000
        /*0114*/ 	.byte	0x00, 0xf5, 0x21, 0x00


	//----- nvinfo : EIATTR_SPARSE_MMA_MASK
	.align		4
.L_843:
        /*0118*/ 	.byte	0x03, 0x50
        /*011a*/ 	.short	0x0000


	//----- nvinfo : EIATTR_MAXREG_COUNT
	.align		4
        /*011c*/ 	.byte	0x03, 0x1b
        /*011e*/ 	.short	0x00ff


	//----- nvinfo : EIATTR_MERCURY_ISA_VERSION
	.align		4
        /*0120*/ 	.byte	0x03, 0x5f
        /*0122*/ 	.short	0x0101


	//----- nvinfo : EIATTR_VRC_CTA_INIT_COUNT
	.align		4
        /*0124*/ 	.byte	0x02, 0x4a
	.zero		1
	.zero		1


	//----- nvinfo : EIATTR_EXIT_INSTR_OFFSETS
	.align		4
        /*0128*/ 	.byte	0x04, 0x1c
        /*012a*/ 	.short	(.L_845 - .L_844)


	//   ....[0]....
.L_844:
        /*012c*/ 	.word	0x000000d0


	//   ....[1]....
        /*0130*/ 	.word	0x00000280


	//   ....[2]....
        /*0134*/ 	.word	0x000009d0


	//   ....[3]....
        /*0138*/ 	.word	0x00000a00


	//   ....[4]....
        /*013c*/ 	.word	0x00000b30


	//   ....[5]....
        /*0140*/ 	.word	0x00000f10


	//   ....[6]....
        /*0144*/ 	.word	0x00000f40


	//----- nvinfo : EIATTR_CRS_STACK_SIZE
	.align		4
.L_845:
        /*0148*/ 	.byte	0x04, 0x1e
        /*014a*/ 	.short	(.L_847 - .L_846)
.L_846:
        /*014c*/ 	.word	0x00000000


	//----- nvinfo : EIATTR_CBANK_PARAM_SIZE
	.align		4
.L_847:
        /*0150*/ 	.byte	0x03, 0x19
        /*0152*/ 	.short	0x0094


	//----- nvinfo : EIATTR_PARAM_CBANK
	.align		4
        /*0154*/ 	.byte	0x04, 0x0a
        /*0156*/ 	.short	(.L_849 - .L_848)
	.align		4
.L_848:
        /*0158*/ 	.word	index@(.nv.constant0._Z34nppiWarpPerspective_32s_C3R_kernelPKi8NppiSizei8NppiRectPiiS2_dddddddddi)
        /*015c*/ 	.short	0x0380
        /*015e*/ 	.short	0x0094


	//----- nvinfo : EIATTR_SW_WAR
	.align		4
.L_849:
        /*0160*/ 	.byte	0x04, 0x36
        /*0162*/ 	.short	(.L_851 - .L_850)
.L_850:
        /*0164*/ 	.word	0x00000008
.L_851:


//--------------------- .nv.info._Z34nppiWarpPerspective_32f_C3R_kernelPKf8NppiSizei8NppiRectPfiS2_dddddddddi --------------------------
	.section	.nv.info._Z34nppiWarpPerspective_32f_C3R_kernelPKf8NppiSizei8NppiRectPfiS2_dddddddddi,"",@"SHT_CUDA_INFO"
	.sectionflags	@""
	.align	4


	//----- nvinfo : EIATTR_CUDA_API_VERSION
	.align		4
        /*0000*/ 	.byte	0x04, 0x37
        /*0002*/ 	.short	(.L_853 - .L_852)
.L_852:
        /*0004*/ 	.word	0x00000082


	//----- nvinfo : EIATTR_KPARAM_INFO
	.align		4
.L_853:
        /*0008*/ 	.byte	0x04, 0x17
        /*000a*/ 	.short	(.L_855 - .L_854)
.L_854:
        /*000c*/ 	.word	0x00000000
        /*0010*/ 	.short	0x0010
        /*0012*/ 	.short	0x0090
        /*0014*/ 	.byte	0x00, 0xf0, 0x11, 0x00


	//----- nvinfo : EIATTR_KPARAM_INFO
	.align		4
.L_855:
        /*0018*/ 	.byte	0x04, 0x17
        /*001a*/ 	.short	(.L_857 - .L_856)
.L_856:
        /*001c*/ 	.word	0x00000000
        /*0020*/ 	.short	0x000f
        /*0022*/ 	.short	0x0088
        /*0024*/ 	.byte	0x00, 0xf0, 0x21, 0x00


	//----- nvinfo : EIATTR_KPARAM_INFO
	.align		4
.L_857:
        /*0028*/ 	.byte	0x04, 0x17
        /*002a*/ 	.short	(.L_859 - .L_858)
.L_858:
        /*002c*/ 	.word	0x00000000
        /*0030*/ 	.short	0x000e
        /*0032*/ 	.short	0x0080
        /*0034*/ 	.byte	0x00, 0xf0, 0x21, 0x00


	//----- nvinfo : EIATTR_KPARAM_INFO
	.align		4
.L_859:
        /*0038*/ 	.byte	0x04, 0x17
        /*003a*/ 	.short	(.L_861 - .L_860)
.L_860:
        /*003c*/ 	.word	0x00000000
        /*0040*/ 	.short	0x000d
        /*0042*/ 	.short	0x0078
        /*0044*/ 	.byte	0x00, 0xf0, 0x21, 0x00


	//----- nvinfo : EIATTR_KPARAM_INFO
	.align		4
.L_861:
        /*0048*/ 	.byte	0x04, 0x17
        /*004a*/ 	.short	(.L_863 - .L_862)
.L_862:
        /*004c*/ 	.word	0x00000000
        /*0050*/ 	.short	0x000c
        /*0052*/ 	.short	0x0070
        /*0054*/ 	.byte	0x00, 0xf0, 0x21, 0x00


	//----- nvinfo : EIATTR_KPARAM_INFO
	.align		4
.L_863:
        /*0058*/ 	.byte	0x04, 0x17
        /*005a*/ 	.short	(.L_865 - .L_864)
.L_864:
        /*005c*/ 	.word	0x00000000
        /*0060*/ 	.short	0x000b
        /*0062*/ 	.short	0x0068
        /*0064*/ 	.byte	0x00, 0xf0, 0x21, 0x00


	//----- nvinfo : EIATTR_KPARAM_INFO
	.align		4
.L_865:
        /*0068*/ 	.byte	0x04, 0x17
        /*006a*/ 	.short	(.L_867 - .L_866)
.L_866:
        /*006c*/ 	.word	0x00000000
        /*0070*/ 	.short	0x000a
        /*0072*/ 	.short	0x0060
        /*0074*/ 	.byte	0x00, 0xf0, 0x21, 0x00


	//----- nvinfo : EIATTR_KPARAM_INFO
	.align		4
.L_867:
        /*0078*/ 	.byte	0x04, 0x17
        /*007a*/ 	.short	(.L_869 - .L_868)
.L_868:
        /*007c*/ 	.word	0x00000000
        /*0080*/ 	.short	0x0009
        /*0082*/ 	.short	0x0058
        /*0084*/ 	.byte	0x00, 0xf0, 0x21, 0x00


	//----- nvinfo : EIATTR_KPARAM_INFO
	.align		4
.L_869:
        /*0088*/ 	.byte	0x04, 0x17
        /*008a*/ 	.short	(.L_871 - .L_870)
.L_870:
        /*008c*/ 	.word	0x00000000
        /*0090*/ 	.short	0x0008
        /*0092*/ 	.short	0x0050
        /*0094*/ 	.byte	0x00, 0xf0, 0x21, 0x00


	//----- nvinfo : EIATTR_KPARAM_INFO
	.align		4
.L_871:
        /*0098*/ 	.byte	0x04, 0x17
        /*009a*/ 	.short	(.L_873 - .L_872)
.L_872:
        /*009c*/ 	.word	0x00000000
        /*00a0*/ 	.short	0x0007
        /*00a2*/ 	.short	0x0048
        /*00a4*/ 	.byte	0x00, 0xf0, 0x21, 0x00


	//----- nvinfo : EIATTR_KPARAM_INFO
	.align		4
.L_873:
        /*00a8*/ 	.byte	0x04, 0x17
        /*00aa*/ 	.short	(.L_875 - .L_874)
.L_874:
        /*00ac*/ 	.word	0x00000000
        /*00b0*/ 	.short	0x0006
        /*00b2*/ 	.short	0x0034
        /*00b4*/ 	.byte	0x00, 0xf0, 0x41, 0x00


	//----- nvinfo : EIATTR_KPARAM_INFO
	.align		4
.L_875:
        /*00b8*/ 	.byte	0x04, 0x17
        /*00ba*/ 	.short	(.L_877 - .L_876)
.L_876:
        /*00bc*/ 	.word	0x00000000
        /*00c0*/ 	.short	0x0005
        /*00c2*/ 	.short	0x0030
        /*00c4*/ 	.byte	0x00, 0xf0, 0x11, 0x00


	//----- nvinfo : EIATTR_KPARAM_INFO
	.align		4
.L_877:
        /*00c8*/ 	.byte	0x04, 0x17
        /*00ca*/ 	.short	(.L_879 - .L_878)
.L_878:
        /*00cc*/ 	.word	0x00000000
        /*00d0*/ 	.short	0x0004
        /*00d2*/ 	.short	0x0028
        /*00d4*/ 	.byte	0x00, 0xf5, 0x21, 0x00


	//----- nvinfo : EIATTR_KPARAM_INFO
	.align		4
.L_879:
        /*00d8*/ 	.byte	0x04, 0x17
        /*00da*/ 	.short	(.L_881 - .L_880)
.L_880:
        /*00dc*/ 	.word	0x00000000
        /*00e0*/ 	.short	0x0003
        /*00e2*/ 	.short	0x0014
        /*00e4*/ 	.byte	0x00, 0xf0, 0x41, 0x00


	//----- nvinfo : EIATTR_KPARAM_INFO
	.align		4
.L_881:
        /*00e8*/ 	.byte	0x04, 0x17
        /*00ea*/ 	.short	(.L_883 - .L_882)
.L_882:
        /*00ec*/ 	.word	0x00000000
        /*00f0*/ 	.short	0x0002
        /*00f2*/ 	.short	0x0010
        /*00f4*/ 	.byte	0x00, 0xf0, 0x11, 0x00


	//----- nvinfo : EIATTR_KPARAM_INFO
	.align		4
.L_883:
        /*00f8*/ 	.byte	0x04, 0x17
        /*00fa*/ 	.short	(.L_885 - .L_884)
.L_884:
        /*00fc*/ 	.word	0x00000000
        /*0100*/ 	.short	0x0001
        /*0102*/ 	.short	0x0008
        /*0104*/ 	.byte	0x00, 0xf0, 0x21, 0x00


	//----- nvinfo : EIATTR_KPARAM_INFO
	.align		4
.L_885:
        /*0108*/ 	.byte	0x04, 0x17
        /*010a*/ 	.short	(.L_887 - .L_886)
.L_886:
        /*010c*/ 	.word	0x00000000
        /*0110*/ 	.short	0x0000
        /*0112*/ 	.short	0x0000
        /*0114*/ 	.byte	0x00, 0xf5, 0x21, 0x00


	//----- nvinfo : EIATTR_SPARSE_MMA_MASK
	.align		4
.L_887:
        /*0118*/ 	.byte	0x03, 0x50
        /*011a*/ 	.short	0x0000


	//----- nvinfo : EIATTR_MAXREG_COUNT
	.align		4
        /*011c*/ 	.byte	0x03, 0x1b
        /*011e*/ 	.short	0x00ff


	//----- nvinfo : EIATTR_MERCURY_ISA_VERSION
	.align		4
        /*0120*/ 	.byte	0x03, 0x5f
        /*0122*/ 	.short	0x0101


	//----- nvinfo : EIATTR_VRC_CTA_INIT_COUNT
	.align		4
        /*0124*/ 	.byte	0x02, 0x4a
	.zero		1
	.zero		1


	//----- nvinfo : EIATTR_EXIT_INSTR_OFFSETS
	.align		4
        /*0128*/ 	.byte	0x04, 0x1c
        /*012a*/ 	.short	(.L_889 - .L_888)


	//   ....[0]....
.L_888:
        /*012c*/ 	.word	0x000000d0


	//   ....[1]....
        /*0130*/ 	.word	0x00000280


	//   ....[2]....
        /*0134*/ 	.word	0x00000880


	//   ....[3]....
        /*0138*/ 	.word	0x000010f0


	//   ....[4]....
        /*013c*/ 	.word	0x00001990


	//----- nvinfo : EIATTR_CRS_STACK_SIZE
	.align		4
.L_889:
        /*0140*/ 	.byte	0x04, 0x1e
        /*0142*/ 	.short	(.L_891 - .L_890)
.L_890:
        /*0144*/ 	.word	0x00000000


	//----- nvinfo : EIATTR_CBANK_PARAM_SIZE
	.align		4
.L_891:
        /*0148*/ 	.byte	0x03, 0x19
        /*014a*/ 	.short	0x0094


	//----- nvinfo : EIATTR_PARAM_CBANK
	.align		4
        /*014c*/ 	.byte	0x04, 0x0a
        /*014e*/ 	.short	(.L_893 - .L_892)
	.align		4
.L_892:
        /*0150*/ 	.word	index@(.nv.constant0._Z34nppiWarpPerspective_32f_C3R_kernelPKf8NppiSizei8NppiRectPfiS2_dddddddddi)
        /*0154*/ 	.short	0x0380
        /*0156*/ 	.short	0x0094


	//----- nvinfo : EIATTR_SW_WAR
	.align		4
.L_893:
        /*0158*/ 	.byte	0x04, 0x36
        /*015a*/ 	.short	(.L_895 - .L_894)
.L_894:
        /*015c*/ 	.word	0x00000008
.L_895:


//--------------------- .nv.info._Z34nppiWarpPerspective_32s_C1R_kernelPKi8NppiSizei8NppiRectPiiS2_dddddddddi --------------------------
	.section	.nv.info._Z34nppiWarpPerspective_32s_C1R_kernelPKi8NppiSizei8NppiRectPiiS2_dddddddddi,"",@"SHT_CUDA_INFO"
	.sectionflags	@""
	.align	4


	//----- nvinfo : EIATTR_CUDA_API_VERSION
	.align		4
        /*0000*/ 	.byte	0x04, 0x37
        /*0002*/ 	.short	(.L_897 - .L_896)
.L_896:
        /*0004*/ 	.word	0x00000082


	//----- nvinfo : EIATTR_KPARAM_INFO
	.align		4
.L_897:
        /*0008*/ 	.byte	0x04, 0x17
        /*000a*/ 	.short	(.L_899 - .L_898)
.L_898:
        /*000c*/ 	.word	0x00000000
        /*0010*/ 	.short	0x0010
        /*0012*/ 	.short	0x0090
        /*0014*/ 	.byte	0x00, 0xf0, 0x11, 0x00


	//----- nvinfo : EIATTR_KPARAM_INFO
	.align		4
.L_899:
        /*0018*/ 	.byte	0x04, 0x17
        /*001a*/ 	.short	(.L_901 - .L_900)
.L_900:
        /*001c*/ 	.word	0x00000000
        /*0020*/ 	.short	0x000f
        /*0022*/ 	.short	0x0088
        /*0024*/ 	.byte	0x00, 0xf0, 0x21, 0x00


	//----- nvinfo : EIATTR_KPARAM_INFO
	.align		4
.L_901:
        /*0028*/ 	.byte	0x04, 0x17
        /*002a*/ 	.short	(.L_903 - .L_902)
.L_902:
        /*002c*/ 	.word	0x00000000
        /*0030*/ 	.short	0x000e
        /*0032*/ 	.short	0x0080
        /*0034*/ 	.byte	0x00, 0xf0, 0x21, 0x00


	//----- nvinfo : EIATTR_KPARAM_INFO
	.align		4
.L_903:
        /*0038*/ 	.byte	0x04, 0x17
        /*003a*/ 	.short	(.L_905 - .L_904)
.L_904:
        /*003c*/ 	.word	0x00000000
        /*0040*/ 	.short	0x000d
        /*0042*/ 	.short	0x0078
        /*0044*/ 	.byte	0x00, 0xf0, 0x21, 0x00


	//----- nvinfo : EIATTR_KPARAM_INFO
	.align		4
.L_905:
        /*0048*/ 	.byte	0x04, 0x17
        /*004a*/ 	.short	(.L_907 - .L_906)
.L_906:
        /*004c*/ 	.word	0x00000000
        /*0050*/ 	.short	0x000c
        /*0052*/ 	.short	0x0070
        /*0054*/ 	.byte	0x00, 0xf0, 0x21, 0x00


	//----- nvinfo : EIATTR_KPARAM_INFO
	.align		4
.L_907:
        /*0058*/ 	.byte	0x04, 0x17
        /*005a*/ 	.short	(.L_909 - .L_908)
.L_908:
        /*005c*/ 	.word	0x00000000
        /*0060*/ 	.short	0x000b
        /*0062*/ 	.short	0x0068
        /*0064*/ 	.byte	0x00, 0xf0, 0x21, 0x00


	//----- nvinfo : EIATTR_KPARAM_INFO
	.align		4
.L_909:
        /*0068*/ 	.byte	0x04, 0x17
        /*006a*/ 	.short	(.L_911 - .L_910)
.L_910:
        /*006c*/ 	.word	0x00000000
        /*0070*/ 	.short	0x000a
        /*0072*/ 	.short	0x0060
        /*0074*/ 	.byte	0x00, 0xf0, 0x21, 0x00


	//----- nvinfo : EIATTR_KPARAM_INFO
	.align		4
.L_911:
        /*0078*/ 	.byte	0x04, 0x17
        /*007a*/ 	.short	(.L_913 - .L_912)
.L_912:
        /*007c*/ 	.word	0x00000000
        /*0080*/ 	.short	0x0009
        /*0082*/ 	.short	0x0058
        /*0084*/ 	.byte	0x00, 0xf0, 0x21, 0x00


	//----- nvinfo : EIATTR_KPARAM_INFO
	.align		4
.L_913:
        /*0088*/ 	.byte	0x04, 0x17
        /*008a*/ 	.short	(.L_915 - .L_914)
.L_914:
        /*008c*/ 	.word	0x00000000
        /*0090*/ 	.short	0x0008
        /*0092*/ 	.short	0x0050
        /*0094*/ 	.byte	0x00, 0xf0, 0x21, 0x00


	//----- nvinfo : EIATTR_KPARAM_INFO
	.align		4
.L_915:
        /*0098*/ 	.byte	0x04, 0x17
        /*009a*/ 	.short	(.L_917 - .L_916)
.L_916:
        /*009c*/ 	.word	0x00000000
        /*00a0*/ 	.short	0x0007
        /*00a2*/ 	.short	0x0048
        /*00a4*/ 	.byte	0x00, 0xf0, 0x21, 0x00


	//----- nvinfo : EIATTR_KPARAM_INFO
	.align		4
.L_917:
        /*00a8*/ 	.byte	0x04, 0x17
        /*00aa*/ 	.short	(.L_919 - .L_918)
.L_918:
        /*00ac*/ 	.word	0x00000000
        /*00b0*/ 	.short	0x0006
        /*00b2*/ 	.short	0x0034
        /*00b4*/ 	.byte	0x00, 0xf0, 0x41, 0x00


	//----- nvinfo : EIATTR_KPARAM_INFO
	.align		4
.L_919:
        /*00b8*/ 	.byte	0x04, 0x17
        /*00ba*/ 	.short	(.L_921 - .L_920)
.L_920:
        /*00bc*/ 	.word	0x00000000
        /*00c0*/ 	.short	0x0005
        /*00c2*/ 	.short	0x0030
        /*00c4*/ 	.byte	0x00, 0xf0, 0x11, 0x00


	//----- nvinfo : EIATTR_KPARAM_INFO
	.align		4
.L_921:
        /*00c8*/ 	.byte	0x04, 0x17
        /*00ca*/ 	.short	(.L_923 - .L_922)
.L_922:
        /*00cc*/ 	.word	0x00000000
        /*00d0*/ 	.short	0x0004
        /*00d2*/ 	.short	0x0028
        /*00d4*/ 	.byte	0x00, 0xf5, 0x21, 0x00


	//----- nvinfo : EIATTR_KPARAM_INFO
	.align		4
.L_923:
        /*00d8*/ 	.byte	0x04, 0x17
        /*00da*/ 	.short	(.L_925 - .L_924)
.L_924:
        /*00dc*/ 	.word	0x00000000
        /*00e0*/ 	.short	0x0003
        /*00e2*/ 	.short	0x0014
        /*00e4*/ 	.byte	0x00, 0xf0, 0x41, 0x00


	//----- nvinfo : EIATTR_KPARAM_INFO
	.align		4
.L_925:
        /*00e8*/ 	.byte	0x04, 0x17
        /*00ea*/ 	.short	(.L_927 - .L_926)
.L_926:
        /*00ec*/ 	.word	0x00000000
        /*00f0*/ 	.short	0x0002
        /*00f2*/ 	.short	0x0010
        /*00f4*/ 	.byte	0x00, 0xf0, 0x11, 0x00


	//----- nvinfo : EIATTR_KPARAM_INFO
	.align		4
.L_927:
        /*00f8*/ 	.byte	0x04, 0x17
        /*00fa*/ 	.short	(.L_929 - .L_928)
.L_928:
        /*00fc*/ 	.word	0x00000000
        /*0100*/ 	.short	0x0001
        /*0102*/ 	.short	0x0008
        /*0104*/ 	.byte	0x00, 0xf0, 0x21, 0x00


	//----- nvinfo : EIATTR_KPARAM_INFO
	.align		4
.L_929:
        /*0108*/ 	.byte	0x04, 0x17
        /*010a*/ 	.short	(.L_931 - .L_930)
.L_930:
        /*010c*/ 	.word	0x00000000
        /*0110*/ 	.short	0x0000
        /*0112*/ 	.short	0x0000
        /*0114*/ 	.byte	0x00, 0xf5, 0x21, 0x00


	//----- nvinfo : EIATTR_SPARSE_MMA_MASK
	.align		4
.L_931:
        /*0118*/ 	.byte	0x03, 0x50
        /*011a*/ 	.short	0x0000


	//----- nvinfo : EIATTR_MAXREG_COUNT
	.align		4
        /*011c*/ 	.byte	0x03, 0x1b
        /*011e*/ 	.short	0x00ff


	//----- nvinfo : EIATTR_MERCURY_ISA_VERSION
	.align		4
        /*0120*/ 	.byte	0x03, 0x5f
        /*0122*/ 	.short	0x0101


	//----- nvinfo : EIATTR_VRC_CTA_INIT_COUNT
	.align		4
        /*0124*/ 	.byte	0x02, 0x4a
	.zero		1
	.zero		1


	//----- nvinfo : EIATTR_EXIT_INSTR_OFFSETS
	.align		4
        /*0128*/ 	.byte	0x04, 0x1c
        /*012a*/ 	.short	(.L_933 - .L_932)


	//   ....[0]....
.L_932:
        /*012c*/ 	.word	0x000000d0


	//   ....[1]....
        /*0130*/ 	.word	0x00000250


	//   ....[2]....
        /*0134*/ 	.word	0x00001090


	//----- nvinfo : EIATTR_CRS_STACK_SIZE
	.align		4
.L_933:
        /*0138*/ 	.byte	0x04, 0x1e
        /*013a*/ 	.short	(.L_935 - .L_934)
.L_934:
        /*013c*/ 	.word	0x00000000


	//----- nvinfo : EIATTR_CBANK_PARAM_SIZE
	.align		4
.L_935:
        /*0140*/ 	.byte	0x03, 0x19
        /*0142*/ 	.short	0x0094


	//----- nvinfo : EIATTR_PARAM_CBANK
	.align		4
        /*0144*/ 	.byte	0x04, 0x0a
        /*0146*/ 	.short	(.L_937 - .L_936)
	.align		4
.L_936:
        /*0148*/ 	.word	index@(.nv.constant0._Z34nppiWarpPerspective_32s_C1R_kernelPKi8NppiSizei8NppiRectPiiS2_dddddddddi)
        /*014c*/ 	.short	0x0380
        /*014e*/ 	.short	0x0094


	//----- nvinfo : EIATTR_SW_WAR
	.align		4
.L_937:
        /*0150*/ 	.byte	0x04, 0x36
        /*0152*/ 	.short	(.L_939 - .L_938)
.L_938:
        /*0154*/ 	.word	0x00000008
.L_939:


//--------------------- .nv.info._Z34nppiWarpPerspective_32f_C4R_kernelPKf8NppiSizei8NppiRectPfiS2_dddddddddi --------------------------
	.section	.nv.info._Z34nppiWarpPerspective_32f_C4R_kernelPKf8NppiSizei8NppiRectPfiS2_dddddddddi,"",@"SHT_CUDA_INFO"
	.sectionflags	@""
	.align	4


	//----- nvinfo : EIATTR_CUDA_API_VERSION
	.align		4
        /*0000*/ 	.byte	0x04, 0x37
        /*0002*/ 	.short	(.L_941 - .L_940)
.L_940:
        /*0004*/ 	.word	0x00000082


	//----- nvinfo : EIATTR_KPARAM_INFO
	.align		4
.L_941:
        /*0008*/ 	.byte	0x04, 0x17
        /*000a*/ 	.short	(.L_943 - .L_942)
.L_942:
        /*000c*/ 	.word	0x00000000
        /*0010*/ 	.short	0x0010
        /*0012*/ 	.short	0x0090
        /*0014*/ 	.byte	0x00, 0xf0, 0x11, 0x00


	//----- nvinfo : EIATTR_KPARAM_INFO
	.align		4
.L_943:
        /*0018*/ 	.byte	0x04, 0x17
        /*001a*/ 	.short	(.L_945 - .L_944)
.L_944:
        /*001c*/ 	.word	0x00000000
        /*0020*/ 	.short	0x000f
        /*0022*/ 	.short	0x0088
        /*0024*/ 	.byte	0x00, 0xf0, 0x21, 0x00


	//----- nvinfo : EIATTR_KPARAM_INFO
	.align		4
.L_945:
        /*0028*/ 	.byte	0x04, 0x17
        /*002a*/ 	.short	(.L_947 - .L_946)
.L_946:
        /*002c*/ 	.word	0x00000000
        /*0030*/ 	.short	0x000e
        /*0032*/ 	.short	0x0080
        /*0034*/ 	.byte	0x00, 0xf0, 0x21, 0x00


	//----- nvinfo : EIATTR_KPARAM_INFO
	.align		4
.L_947:
        /*0038*/ 	.byte	0x04, 0x17
        /*003a*/ 	.short	(.L_949 - .L_948)
.L_948:
        /*003c*/ 	.word	0x00000000
        /*0040*/ 	.short	0x000d
        /*0042*/ 	.short	0x0078
        /*0044*/ 	.byte	0x00, 0xf0, 0x21, 0x00


	//----- nvinfo : EIATTR_KPARAM_INFO
	.align		4
.L_949:
        /*0048*/ 	.byte	0x04, 0x17
        /*004a*/ 	.short	(.L_951 - .L_950)
.L_950:
        /*004c*/ 	.word	0x00000000
        /*0050*/ 	.short	0x000c
        /*0052*/ 	.short	0x0070
        /*0054*/ 	.byte	0x00, 0xf0, 0x21, 0x00


	//----- nvinfo : EIATTR_KPARAM_INFO
	.align		4
.L_951:
        /*0058*/ 	.byte	0x04, 0x17
        /*005a*/ 	.short	(.L_953 - .L_952)
.L_952:
        /*005c*/ 	.word	0x00000000
        /*0060*/ 	.short	0x000b
        /*0062*/ 	.short	0x0068
        /*0064*/ 	.byte	0x00, 0xf0, 0x21, 0x00


	//----- nvinfo : EIATTR_KPARAM_INFO
	.align		4
.L_953:
        /*0068*/ 	.byte	0x04, 0x17
        /*006a*/ 	.short	(.L_955 - .L_954)
.L_954:
        /*006c*/ 	.word	0x00000000
        /*0070*/ 	.short	0x000a
        /*0072*/ 	.short	0x0060
        /*0074*/ 	.byte	0x00, 0xf0, 0x21, 0x00


	//----- nvinfo : EIATTR_KPARAM_INFO
	.align		4
.L_955:
        /*0078*/ 	.byte	0x04, 0x17
        /*007a*/ 	.short	(.L_957 - .L_956)
.L_956:
        /*007c*/ 	.word	0x00000000
        /*0080*/ 	.short	0x0009
        /*0082*/ 	.short	0x0058
        /*0084*/ 	.byte	0x00, 0xf0, 0x21, 0x00


	//----- nvinfo : EIATTR_KPARAM_INFO
	.align		4
.L_957:
        /*0088*/ 	.byte	0x04, 0x17
        /*008a*/ 	.short	(.L_959 - .L_958)
.L_958:
        /*008c*/ 	.word	0x00000000
        /*0090*/ 	.short	0x0008
        /*0092*/ 	.short	0x0050
        /*0094*/ 	.byte	0x00, 0xf0, 0x21, 0x00


	//----- nvinfo : EIATTR_KPARAM_INFO
	.align		4
.L_959:
        /*0098*/ 	.byte	0x04, 0x17
        /*009a*/ 	.short	(.L_961 - .L_960)
.L_960:
        /*009c*/ 	.word	0x00000000
        /*00a0*/ 	.short	0x0007
        /*00a2*/ 	.short	0x0048
        /*00a4*/ 	.byte	0x00, 0xf0, 0x21, 0x00


	//----- nvinfo : EIATTR_KPARAM_INFO
	.align		4
.L_961:
        /*00a8*/ 	.byte	0x04, 0x17
        /*00aa*/ 	.short	(.L_963 - .L_962)
.L_962:
        /*00ac*/ 	.word	0x00000000
        /*00b0*/ 	.short	0x0006
        /*00b2*/ 	.short	0x0034
        /*00b4*/ 	.byte	0x00, 0xf0, 0x41, 0x00


	//----- nvinfo : EIATTR_KPARAM_INFO
	.align		4
.L_963:
        /*00b8*/ 	.byte	0x04, 0x17
        /*00ba*/ 	.short	(.L_965 - .L_964)
.L_964:
        /*00bc*/ 	.word	0x00000000
        /*00c0*/ 	.short	0x0005
        /*00c2*/ 	.short	0x0030
        /*00c4*/ 	.byte	0x00, 0xf0, 0x11, 0x00


	//----- nvinfo : EIATTR_KPARAM_INFO
	.align		4
.L_965:
        /*00c8*/ 	.byte	0x04, 0x17
        /*00ca*/ 	.short	(.L_967 - .L_966)
.L_966:
        /*00cc*/ 	.word	0x00000000
        /*00d0*/ 	.short	0x0004
        /*00d2*/ 	.short	0x0028
        /*00d4*/ 	.byte	0x00, 0xf5, 0x21, 0x00


	//----- nvinfo : EIATTR_KPARAM_INFO
	.align		4
.L_967:
        /*00d8*/ 	.byte	0x04, 0x17
        /*00da*/ 	.short	(.L_969 - .L_968)
.L_968:
        /*00dc*/ 	.word	0x00000000
        /*00e0*/ 	.short	0x0003
        /*00e2*/ 	.short	0x0014
        /*00e4*/ 	.byte	0x00, 0xf0, 0x41, 0x00


	//----- nvinfo : EIATTR_KPARAM_INFO
	.align		4
.L_969:
        /*00e8*/ 	.byte	0x04, 0x17
        /*00ea*/ 	.short	(.L_971 - .L_970)
.L_970:
        /*00ec*/ 	.word	0x00000000
        /*00f0*/ 	.short	0x0002
        /*00f2*/ 	.short	0x0010
        /*00f4*/ 	.byte	0x00, 0xf0, 0x11, 0x00


	//----- nvinfo : EIATTR_KPARAM_INFO
	.align		4
.L_971:
        /*00f8*/ 	.byte	0x04, 0x17
        /*00fa*/ 	.short	(.L_973 - .L_972)
.L_972:
        /*00fc*/ 	.word	0x00000000
        /*0100*/ 	.short	0x0001
        /*0102*/ 	.short	0x0008
        /*0104*/ 	.byte	0x00, 0xf0, 0x21, 0x00


	//----- nvinfo : EIATTR_KPARAM_INFO
	.align		4
.L_973:
        /*0108*/ 	.byte	0x04, 0x17
        /*010a*/ 	.short	(.L_975 - .L_974)
.L_974:
        /*010c*/ 	.word	0x00000000
        /*0110*/ 	.short	0x0000
        /*0112*/ 	.short	0x0000
        /*0114*/ 	.byte	0x00, 0xf5, 0x21, 0x00


	//----- nvinfo : EIATTR_SPARSE_MMA_MASK
	.align		4
.L_975:
        /*0118*/ 	.byte	0x03, 0x50
        /*011a*/ 	.short	0x0000


	//----- nvinfo : EIATTR_MAXREG_COUNT
	.align		4
        /*011c*/ 	.byte	0x03, 0x1b
        /*011e*/ 	.short	0x00ff


	//----- nvinfo : EIATTR_MERCURY_ISA_VERSION
	.align		4
        /*0120*/ 	.byte	0x03, 0x5f
        /*0122*/ 	.short	0x0101


	//----- nvinfo : EIATTR_VRC_CTA_INIT_COUNT
	.align		4
        /*0124*/ 	.byte	0x02, 0x4a
	.zero		1
	.zero		1


	//----- nvinfo : EIATTR_EXIT_INSTR_OFFSETS
	.align		4
        /*0128*/ 	.byte	0x04, 0x1c
        /*012a*/ 	.short	(.L_977 - .L_976)


	//   ....[0]....
.L_976:
        /*012c*/ 	.word	0x000000d0


	//   ....[1]....
        /*0130*/ 	.word	0x00000290


	//   ....[2]....
        /*0134*/ 	.word	0x00000a70


	//   ....[3]....
        /*0138*/ 	.word	0x00000e50


	//   ....[4]....
        /*013c*/ 	.word	0x00001230


	//----- nvinfo : EIATTR_CRS_STACK_SIZE
	.align		4
.L_977:
        /*0140*/ 	.byte	0x04, 0x1e
        /*0142*/ 	.short	(.L_979 - .L_978)
.L_978:
        /*0144*/ 	.word	0x00000000


	//----- nvinfo : EIATTR_CBANK_PARAM_SIZE
	.align		4
.L_979:
        /*0148*/ 	.byte	0x03, 0x19
        /*014a*/ 	.short	0x0094


	//----- nvinfo : EIATTR_PARAM_CBANK
	.align		4
        /*014c*/ 	.byte	0x04, 0x0a
        /*014e*/ 	.short	(.L_981 - .L_980)
	.align		4
.L_980:
        /*0150*/ 	.word	index@(.nv.constant0._Z34nppiWarpPerspective_32f_C4R_kernelPKf8NppiSizei8NppiRectPfiS2_dddddddddi)
        /*0154*/ 	.short	0x0380
        /*0156*/ 	.short	0x0094


	//----- nvinfo : EIATTR_SW_WAR
	.align		4
.L_981:
        /*0158*/ 	.byte	0x04, 0x36
        /*015a*/ 	.short	(.L_983 - .L_982)
.L_982:
        /*015c*/ 	.word	0x00000008
.L_983:


//--------------------- .nv.info._Z34nppiWarpPerspective_16u_C4R_kernelPKt8NppiSizei8NppiRectPtiS2_dddddddddi --------------------------
	.section	.nv.info._Z34nppiWarpPerspective_16u_C4R_kernelPKt8NppiSizei8NppiRectPtiS2_dddddddddi,"",@"SHT_CUDA_INFO"
	.sectionflags	@""
	.align	4


	//----- nvinfo : EIATTR_CUDA_API_VERSION
	.align		4
        /*0000*/ 	.byte	0x04, 0x37
        /*0002*/ 	.short	(.L_985 - .L_984)
.L_984:
        /*0004*/ 	.word	0x00000082


	//----- nvinfo : EIATTR_KPARAM_INFO
	.align		4
.L_985:
        /*0008*/ 	.byte	0x04, 0x17
        /*000a*/ 	.short	(.L_987 - .L_986)
.L_986:
        /*000c*/ 	.word	0x00000000
        /*0010*/ 	.short	0x0010
        /*0012*/ 	.short	0x0090
        /*0014*/ 	.byte	0x00, 0xf0, 0x11, 0x00


	//----- nvinfo : EIATTR_KPARAM_INFO
	.align		4
.L_987:
        /*0018*/ 	.byte	0x04, 0x17
        /*001a*/ 	.short	(.L_989 - .L_988)
.L_988:
        /*001c*/ 	.word	0x00000000
        /*0020*/ 	.short	0x000f
        /*0022*/ 	.short	0x0088
        /*0024*/ 	.byte	0x00, 0xf0, 0x21, 0x00


	//----- nvinfo : EIATTR_KPARAM_INFO
	.align		4
.L_989:
        /*0028*/ 	.byte	0x04, 0x17
        /*002a*/ 	.short	(.L_991 - .L_990)
.L_990:
        /*002c*/ 	.word	0x00000000
        /*0030*/ 	.short	0x000e
        /*0032*/ 	.short	0x0080
        /*0034*/ 	.byte	0x00, 0xf0, 0x21, 0x00


	//----- nvinfo : EIATTR_KPARAM_INFO
	.align		4
.L_991:
        /*0038*/ 	.byte	0x04, 0x17
        /*003a*/ 	.short	(.L_993 - .L_992)
.L_992:
        /*003c*/ 	.word	0x00000000
        /*0040*/ 	.short	0x000d
        /*0042*/ 	.short	0x0078
        /*0044*/ 	.byte	0x00, 0xf0, 0x21, 0x00


	//----- nvinfo : EIATTR_KPARAM_INFO
	.align		4
.L_993:
        /*0048*/ 	.byte	0x04, 0x17
        /*004a*/ 	.short	(.L_995 - .L_994)
.L_994:
        /*004c*/ 	.word	0x00000000
        /*0050*/ 	.short	0x000c
        /*0052*/ 	.short	0x0070
        /*0054*/ 	.byte	0x00, 0xf0, 0x21, 0x00


	//----- nvinfo : EIATTR_KPARAM_INFO
	.align		4
.L_995:
        /*0058*/ 	.byte	0x04, 0x17
        /*005a*/ 	.short	(.L_997 - .L_996)
.L_996:
        /*005c*/ 	.word	0x00000000
        /*0060*/ 	.short	0x000b
        /*0062*/ 	.short	0x0068
        /*0064*/ 	.byte	0x00, 0xf0, 0x21, 0x00


	//----- nvinfo : EIATTR_KPARAM_INFO
	.align		4
.L_997:
        /*0068*/ 	.byte	0x04, 0x17
        /*006a*/ 	.short	(.L_999 - .L_998)
.L_998:
        /*006c*/ 	.word	0x00000000
        /*0070*/ 	.short	0x000a
        /*0072*/ 	.short	0x0060
        /*0074*/ 	.byte	0x00, 0xf0, 0x21, 0x00


	//----- nvinfo : EIATTR_KPARAM_INFO
	.align		4
.L_999:
        /*0078*/ 	.byte	0x04, 0x17
        /*007a*/ 	.short	(.L_1001 - .L_1000)
.L_1000:
        /*007c*/ 	.word	0x00000000
        /*0080*/ 	.short	0x0009
        /*0082*/ 	.short	0x0058
        /*0084*/ 	.byte	0x00, 0xf0, 0x21, 0x00


	//----- nvinfo : EIATTR_KPARAM_INFO
	.align		4
.L_1001:
        /*0088*/ 	.byte	0x04, 0x17
        /*008a*/ 	.short	(.L_1003 - .L_1002)
.L_1002:
        /*008c*/ 	.word	0x00000000
        /*0090*/ 	.short	0x0008
        /*0092*/ 	.short	0x0050
        /*0094*/ 	.byte	0x00, 0xf0, 0x21, 0x00


	//----- nvinfo : EIATTR_KPARAM_INFO
	.align		4
.L_1003:
        /*0098*/ 	.byte	0x04, 0x17
        /*009a*/ 	.short	(.L_1005 - .L_1004)
.L_1004:
        /*009c*/ 	.word	0x00000000
        /*00a0*/ 	.short	0x0007
        /*00a2*/ 	.short	0x0048
        /*00a4*/ 	.byte	0x00, 0xf0, 0x21, 0x00


	//----- nvinfo : EIATTR_KPARAM_INFO
	.align		4
.L_1005:
        /*00a8*/ 	.byte	0x04, 0x17
        /*00aa*/ 	.short	(.L_1007 - .L_1006)
.L_1006:
        /*00ac*/ 	.word	0x00000000
        /*00b0*/ 	.short	0x0006
        /*00b2*/ 	.short	0x0034
        /*00b4*/ 	.byte	0x00, 0xf0, 0x41, 0x00


	//----- nvinfo : EIATTR_KPARAM_INFO
	.align		4
.L_1007:
        /*00b8*/ 	.byte	0x04, 0x17
        /*00ba*/ 	.short	(.L_1009 - .L_1008)
.L_1008:
        /*00bc*/ 	.word	0x00000000
        /*00c0*/ 	.short	0x0005
        /*00c2*/ 	.short	0x0030
        /*00c4*/ 	.byte	0x00, 0xf0, 0x11, 0x00


	//----- nvinfo : EIATTR_KPARAM_INFO
	.align		4
.L_1009:
        /*00c8*/ 	.byte	0x04, 0x17
        /*00ca*/ 	.short	(.L_1011 - .L_1010)
.L_1010:
        /*00cc*/ 	.word	0x00000000
        /*00d0*/ 	.short	0x0004
        /*00d2*/ 	.short	0x0028
        /*00d4*/ 	.byte	0x00, 0xf5, 0x21, 0x00


	//----- nvinfo : EIATTR_KPARAM_INFO
	.align		4
.L_1011:
        /*00d8*/ 	.byte	0x04, 0x17
        /*00da*/ 	.short	(.L_1013 - .L_1012)
.L_1012:
        /*00dc*/ 	.word	0x00000000
        /*00e0*/ 	.short	0x0003
        /*00e2*/ 	.short	0x0014
        /*00e4*/ 	.byte	0x00, 0xf0, 0x41, 0x00


	//----- nvinfo : EIATTR_KPARAM_INFO
	.align		4
.L_1013:
        /*00e8*/ 	.byte	0x04, 0x17
        /*00ea*/ 	.short	(.L_1015 - .L_1014)
.L_1014:
        /*00ec*/ 	.word	0x00000000
        /*00f0*/ 	.short	0x0002
        /*00f2*/ 	.short	0x0010
        /*00f4*/ 	.byte	0x00, 0xf0, 0x11, 0x00


	//----- nvinfo : EIATTR_KPARAM_INFO
	.align		4
.L_1015:
        /*00f8*/ 	.byte	0x04, 0x17
        /*00fa*/ 	.short	(.L_1017 - .L_1016)
.L_1016:
        /*00fc*/ 	.word	0x00000000
        /*0100*/ 	.short	0x0001
        /*0102*/ 	.short	0x0008
        /*0104*/ 	.byte	0x00, 0xf0, 0x21, 0x00


	//----- nvinfo : EIATTR_KPARAM_INFO
	.align		4
.L_1017:
        /*0108*/ 	.byte	0x04, 0x17
        /*010a*/ 	.short	(.L_1019 - .L_1018)
.L_1018:
        /*010c*/ 	.word	0x00000000
        /*0110*/ 	.short	0x0000
        /*0112*/ 	.short	0x0000
        /*0114*/ 	.byte	0x00, 0xf5, 0x21, 0x00


	//----- nvinfo : EIATTR_SPARSE_MMA_MASK
	.align		4
.L_1019:
        /*0118*/ 	.byte	0x03, 0x50
        /*011a*/ 	.short	0x0000


	//----- nvinfo : EIATTR_MAXREG_COUNT
	.align		4
        /*011c*/ 	.byte	0x03, 0x1b
        /*011e*/ 	.short	0x00ff


	//----- nvinfo : EIATTR_MERCURY_ISA_VERSION
	.align		4
        /*0120*/ 	.byte	0x03, 0x5f
        /*0122*/ 	.short	0x0101


	//----- nvinfo : EIATTR_VRC_CTA_INIT_COUNT
	.align		4
        /*0124*/ 	.byte	0x02, 0x4a
	.zero		1
	.zero		1


	//----- nvinfo : EIATTR_EXIT_INSTR_OFFSETS
	.align		4
        /*0128*/ 	.byte	0x04, 0x1c
        /*012a*/ 	.short	(.L_1021 - .L_1020)


	//   ....[0]....
.L_1020:
        /*012c*/ 	.word	0x000000d0


	//   ....[1]....
        /*0130*/ 	.word	0x00000290


	//   ....[2]....
        /*0134*/ 	.word	0x00000a90


	//   ....[3]....
        /*0138*/ 	.word	0x00000c20


	//   ....[4]....
        /*013c*/ 	.word	0x00001170


	//----- nvinfo : EIATTR_CRS_STACK_SIZE
	.align		4
.L_1021:
        /*0140*/ 	.byte	0x04, 0x1e
        /*0142*/ 	.short	(.L_1023 - .L_1022)
.L_1022:
        /*0144*/ 	.word	0x00000000


	//----- nvinfo : EIATTR_CBANK_PARAM_SIZE
	.align		4
.L_1023:
        /*0148*/ 	.byte	0x03, 0x19
        /*014a*/ 	.short	0x0094


	//----- nvinfo : EIATTR_PARAM_CBANK
	.align		4
        /*014c*/ 	.byte	0x04, 0x0a
        /*014e*/ 	.short	(.L_1025 - .L_1024)
	.align		4
.L_1024:
        /*0150*/ 	.word	index@(.nv.constant0._Z34nppiWarpPerspective_16u_C4R_kernelPKt8NppiSizei8NppiRectPtiS2_dddddddddi)
        /*0154*/ 	.short	0x0380
        /*0156*/ 	.short	0x0094


	//----- nvinfo : EIATTR_SW_WAR
	.align		4
.L_1025:
        /*0158*/ 	.byte	0x04, 0x36
        /*015a*/ 	.short	(.L_1027 - .L_1026)
.L_1026:
        /*015c*/ 	.word	0x00000008
.L_1027:


//--------------------- .nv.info._Z34nppiWarpPerspective_16u_C3R_kernelPKt8NppiSizei8NppiRectPtiS2_dddddddddi --------------------------
	.section	.nv.info._Z34nppiWarpPerspective_16u_C3R_kernelPKt8NppiSizei8NppiRectPtiS2_dddddddddi,"",@"SHT_CUDA_INFO"
	.sectionflags	@""
	.align	4


	//----- nvinfo : EIATTR_CUDA_API_VERSION
	.align		4
        /*0000*/ 	.byte	0x04, 0x37
        /*0002*/ 	.short	(.L_1029 - .L_1028)
.L_1028:
        /*0004*/ 	.word	0x00000082


	//----- nvinfo : EIATTR_KPARAM_INFO
	.align		4
.L_1029:
        /*0008*/ 	.byte	0x04, 0x17
        /*000a*/ 	.short	(.L_1031 - .L_1030)
.L_1030:
        /*000c*/ 	.word	0x00000000
        /*0010*/ 	.short	0x0010
        /*0012*/ 	.short	0x0090
        /*0014*/ 	.byte	0x00, 0xf0, 0x11, 0x00


	//----- nvinfo : EIATTR_KPARAM_INFO
	.align		4
.L_1031:
        /*0018*/ 	.byte	0x04, 0x17
        /*001a*/ 	.short	(.L_1033 - .L_1032)
.L_1032:
        /*001c*/ 	.word	0x00000000
        /*0020*/ 	.short	0x000f
        /*0022*/ 	.short	0x0088
        /*0024*/ 	.byte	0x00, 0xf0, 0x21, 0x00


	//----- nvinfo : EIATTR_KPARAM_INFO
	.align		4
.L_1033:
        /*0028*/ 	.byte	0x04, 0x17
        /*002a*/ 	.short	(.L_1035 - .L_1034)
.L_1034:
        /*002c*/ 	.word	0x00000000
        /*0030*/ 	.short	0x000e
        /*0032*/ 	.short	0x0080
        /*0034*/ 	.byte	0x00, 0xf0, 0x21, 0x00


	//----- nvinfo : EIATTR_KPARAM_INFO
	.align		4
.L_1035:
        /*0038*/ 	.byte	0x04, 0x17
        /*003a*/ 	.short	(.L_1037 - .L_1036)
.L_1036:
        /*003c*/ 	.word	0x00000000
        /*0040*/ 	.short	0x000d
        /*0042*/ 	.short	0x0078
        /*0044*/ 	.byte	0x00, 0xf0, 0x21, 0x00


	//----- nvinfo : EIATTR_KPARAM_INFO
	.align		4
.L_1037:
        /*0048*/ 	.byte	0x04, 0x17
        /*004a*/ 	.short	(.L_1039 - .L_1038)
.L_1038:
        /*004c*/ 	.word	0x00000000
        /*0050*/ 	.short	0x000c
        /*0052*/ 	.short	0x0070
        /*0054*/ 	.byte	0x00, 0xf0, 0x21, 0x00


	//----- nvinfo : EIATTR_KPARAM_INFO
	.align		4
.L_1039:
        /*0058*/ 	.byte	0x04, 0x17
        /*005a*/ 	.short	(.L_1041 - .L_1040)
.L_1040:
        /*005c*/ 	.word	0x00000000
        /*0060*/ 	.short	0x000b
        /*0062*/ 	.short	0x0068
        /*0064*/ 	.byte	0x00, 0xf0, 0x21, 0x00


	//----- nvinfo : EIATTR_KPARAM_INFO
	.align		4
.L_1041:
        /*0068*/ 	.byte	0x04, 0x17
        /*006a*/ 	.short	(.L_1043 - .L_1042)
.L_1042:
        /*006c*/ 	.word	0x00000000
        /*0070*/ 	.short	0x000a
        /*0072*/ 	.short	0x0060
        /*0074*/ 	.byte	0x00, 0xf0, 0x21, 0x00


	//----- nvinfo : EIATTR_KPARAM_INFO
	.align		4
.L_1043:
        /*0078*/ 	.byte	0x04, 0x17
        /*007a*/ 	.short	(.L_1045 - .L_1044)
.L_1044:
        /*007c*/ 	.word	0x00000000
        /*0080*/ 	.short	0x0009
        /*0082*/ 	.short	0x0058
        /*0084*/ 	.byte	0x00, 0xf0, 0x21, 0x00


	//----- nvinfo : EIATTR_KPARAM_INFO
	.align		4
.L_1045:
        /*0088*/ 	.byte	0x04, 0x17
        /*008a*/ 	.short	(.L_1047 - .L_1046)
.L_1046:
        /*008c*/ 	.word	0x00000000
        /*0090*/ 	.short	0x0008
        /*0092*/ 	.short	0x0050
        /*0094*/ 	.byte	0x00, 0xf0, 0x21, 0x00


	//----- nvinfo : EIATTR_KPARAM_INFO
	.align		4
.L_1047:
        /*0098*/ 	.byte	0x04, 0x17
        /*009a*/ 	.short	(.L_1049 - .L_1048)
.L_1048:
        /*009c*/ 	.word	0x00000000
        /*00a0*/ 	.short	0x0007
        /*00a2*/ 	.short	0x0048
        /*00a4*/ 	.byte	0x00, 0xf0, 0x21, 0x00


	//----- nvinfo : EIATTR_KPARAM_INFO
	.align		4
.L_1049:
        /*00a8*/ 	.byte	0x04, 0x17
        /*00aa*/ 	.short	(.L_1051 - .L_1050)
.L_1050:
        /*00ac*/ 	.word	0x00000000
        /*00b0*/ 	.short	0x0006
        /*00b2*/ 	.short	0x0034
        /*00b4*/ 	.byte	0x00, 0xf0, 0x41, 0x00


	//----- nvinfo : EIATTR_KPARAM_INFO
	.align		4
.L_1051:
        /*00b8*/ 	.byte	0x04, 0x17
        /*00ba*/ 	.short	(.L_1053 - .L_1052)
.L_1052:
        /*00bc*/ 	.word	0x00000000
        /*00c0*/ 	.short	0x0005
        /*00c2*/ 	.short	0x0030
        /*00c4*/ 	.byte	0x00, 0xf0, 0x11, 0x00


	//----- nvinfo : EIATTR_KPARAM_INFO
	.align		4
.L_1053:
        /*00c8*/ 	.byte	0x04, 0x17
        /*00ca*/ 	.short	(.L_1055 - .L_1054)
.L_1054:
        /*00cc*/ 	.word	0x00000000
        /*00d0*/ 	.short	0x0004
        /*00d2*/ 	.short	0x0028
        /*00d4*/ 	.byte	0x00, 0xf5, 0x21, 0x00


	//----- nvinfo : EIATTR_KPARAM_INFO
	.align		4
.L_1055:
        /*00d8*/ 	.byte	0x04, 0x17
        /*00da*/ 	.short	(.L_1057 - .L_1056)
.L_1056:
        /*00dc*/ 	.word	0x00000000
        /*00e0*/ 	.short	0x0003
        /*00e2*/ 	.short	0x0014
        /*00e4*/ 	.byte	0x00, 0xf0, 0x41, 0x00


	//----- nvinfo : EIATTR_KPARAM_INFO
	.align		4
.L_1057:
        /*00e8*/ 	.byte	0x04, 0x17
        /*00ea*/ 	.short	(.L_1059 - .L_1058)
.L_1058:
        /*00ec*/ 	.word	0x00000000
        /*00f0*/ 	.short	0x0002
        /*00f2*/ 	.short	0x0010
        /*00f4*/ 	.byte	0x00, 0xf0, 0x11, 0x00


	//----- nvinfo : EIATTR_KPARAM_INFO
	.align		4
.L_1059:
        /*00f8*/ 	.byte	0x04, 0x17
        /*00fa*/ 	.short	(.L_1061 - .L_1060)
.L_1060:
        /*00fc*/ 	.word	0x00000000
        /*0100*/ 	.short	0x0001
        /*0102*/ 	.short	0x0008
        /*0104*/ 	.byte	0x00, 0xf0, 0x21, 0x00


	//----- nvinfo : EIATTR_KPARAM_INFO
	.align		4
.L_1061:
        /*0108*/ 	.byte	0x04, 0x17
        /*010a*/ 	.short	(.L_1063 - .L_1062)
.L_1062:
        /*010c*/ 	.word	0x00000000
        /*0110*/ 	.short	0x0000
        /*0112*/ 	.short	0x0000
        /*0114*/ 	.byte	0x00, 0xf5, 0x21, 0x00


	//----- nvinfo : EIATTR_SPARSE_MMA_MASK
	.align		4
.L_1063:
        /*0118*/ 	.byte	0x03, 0x50
        /*011a*/ 	.short	0x0000


	//----- nvinfo : EIATTR_MAXREG_COUNT
	.align		4
        /*011c*/ 	.byte	0x03, 0x1b
        /*011e*/ 	.short	0x00ff


	//----- nvinfo : EIATTR_MERCURY_ISA_VERSION
	.align		4
        /*0120*/ 	.byte	0x03, 0x5f
        /*0122*/ 	.short	0x0101


	//----- nvinfo : EIATTR_VRC_CTA_INIT_COUNT
	.align		4
        /*0124*/ 	.byte	0x02, 0x4a
	.zero		1
	.zero		1


	//----- nvinfo : EIATTR_EXIT_INSTR_OFFSETS
	.align		4
        /*0128*/ 	.byte	0x04, 0x1c
        /*012a*/ 	.short	(.L_1065 - .L_1064)


	//   ....[0]....
.L_1064:
        /*012c*/ 	.word	0x000000d0


	//   ....[1]....
        /*0130*/ 	.word	0x00000280


	//   ....[2]....
        /*0134*/ 	.word	0x000009d0


	//   ....[3]....
        /*0138*/ 	.word	0x00000a00


	//   ....[4]....
        /*013c*/ 	.word	0x00000b30


	//   ....[5]....
        /*0140*/ 	.word	0x00000f10


	//   ....[6]....
        /*0144*/ 	.word	0x00000f40


	//----- nvinfo : EIATTR_CRS_STACK_SIZE
	.align		4
.L_1065:
        /*0148*/ 	.byte	0x04, 0x1e
        /*014a*/ 	.short	(.L_1067 - .L_1066)
.L_1066:
        /*014c*/ 	.word	0x00000000


	//----- nvinfo : EIATTR_CBANK_PARAM_SIZE
	.align		4
.L_1067:
        /*0150*/ 	.byte	0x03, 0x19
        /*0152*/ 	.short	0x0094


	//----- nvinfo : EIATTR_PARAM_CBANK
	.align		4
        /*0154*/ 	.byte	0x04, 0x0a
        /*0156*/ 	.short	(.L_1069 - .L_1068)
	.align		4
.L_1068:
        /*0158*/ 	.word	index@(.nv.constant0._Z34nppiWarpPerspective_16u_C3R_kernelPKt8NppiSizei8NppiRectPtiS2_dddddddddi)
        /*015c*/ 	.short	0x0380
        /*015e*/ 	.short	0x0094


	//----- nvinfo : EIATTR_SW_WAR
	.align		4
.L_1069:
        /*0160*/ 	.byte	0x04, 0x36
        /*0162*/ 	.short	(.L_1071 - .L_1070)
.L_1070:
        /*0164*/ 	.word	0x00000008
.L_1071:


//--------------------- .nv.info._Z34nppiWarpPerspective_16u_C1R_kernelPKt8NppiSizei8NppiRectPtiS2_dddddddddi --------------------------
	.section	.nv.info._Z34nppiWarpPerspective_16u_C1R_kernelPKt8NppiSizei8NppiRectPtiS2_dddddddddi,"",@"SHT_CUDA_INFO"
	.sectionflags	@""
	.align	4


	//----- nvinfo : EIATTR_CUDA_API_VERSION
	.align		4
        /*0000*/ 	.byte	0x04, 0x37
        /*0002*/ 	.short	(.L_1073 - .L_1072)
.L_1072:
        /*0004*/ 	.word	0x00000082


	//----- nvinfo : EIATTR_KPARAM_INFO
	.align		4
.L_1073:
        /*0008*/ 	.byte	0x04, 0x17
        /*000a*/ 	.short	(.L_1075 - .L_1074)
.L_1074:
        /*000c*/ 	.word	0x00000000
        /*0010*/ 	.short	0x0010
        /*0012*/ 	.short	0x0090
        /*0014*/ 	.byte	0x00, 0xf0, 0x11, 0x00


	//----- nvinfo : EIATTR_KPARAM_INFO
	.align		4
.L_1075:
        /*0018*/ 	.byte	0x04, 0x17
        /*001a*/ 	.short	(.L_1077 - .L_1076)
.L_1076:
        /*001c*/ 	.word	0x00000000
        /*0020*/ 	.short	0x000f
        /*0022*/ 	.short	0x0088
        /*0024*/ 	.byte	0x00, 0xf0, 0x21, 0x00


	//----- nvinfo : EIATTR_KPARAM_INFO
	.align		4
.L_1077:
        /*0028*/ 	.byte	0x04, 0x17
        /*002a*/ 	.short	(.L_1079 - .L_1078)
.L_1078:
        /*002c*/ 	.word	0x00000000
        /*0030*/ 	.short	0x000e
        /*0032*/ 	.short	0x0080
        /*0034*/ 	.byte	0x00, 0xf0, 0x21, 0x00


	//----- nvinfo : EIATTR_KPARAM_INFO
	.align		4
.L_1079:
        /*0038*/ 	.byte	0x04, 0x17
        /*003a*/ 	.short	(.L_1081 - .L_1080)
.L_1080:
        /*003c*/ 	.word	0x00000000
        /*0040*/ 	.short	0x000d
        /*0042*/ 	.short	0x0078
        /*0044*/ 	.byte	0x00, 0xf0, 0x21, 0x00


	//----- nvinfo : EIATTR_KPARAM_INFO
	.align		4
.L_1081:
        /*0048*/ 	.byte	0x04, 0x17
        /*004a*/ 	.short	(.L_1083 - .L_1082)
.L_1082:
        /*004c*/ 	.word	0x00000000
        /*0050*/ 	.short	0x000c
        /*0052*/ 	.short	0x0070
        /*0054*/ 	.byte	0x00, 0xf0, 0x21, 0x00


	//----- nvinfo : EIATTR_KPARAM_INFO
	.align		4
.L_1083:
        /*0058*/ 	.byte	0x04, 0x17
        /*005a*/ 	.short	(.L_1085 - .L_1084)
.L_1084:
        /*005c*/ 	.word	0x00000000
        /*0060*/ 	.short	0x000b
        /*0062*/ 	.short	0x0068
        /*0064*/ 	.byte	0x00, 0xf0, 0x21, 0x00


	//----- nvinfo : EIATTR_KPARAM_INFO
	.align		4
.L_1085:
        /*0068*/ 	.byte	0x04, 0x17
        /*006a*/ 	.short	(.L_1087 - .L_1086)
.L_1086:
        /*006c*/ 	.word	0x00000000
        /*0070*/ 	.short	0x000a
        /*0072*/ 	.short	0x0060
        /*0074*/ 	.byte	0x00, 0xf0, 0x21, 0x00


	//----- nvinfo : EIATTR_KPARAM_INFO
	.align		4
.L_1087:
        /*0078*/ 	.byte	0x04, 0x17
        /*007a*/ 	.short	(.L_1089 - .L_1088)
.L_1088:
        /*007c*/ 	.word	0x00000000
        /*0080*/ 	.short	0x0009
        /*0082*/ 	.short	0x0058
        /*0084*/ 	.byte	0x00, 0xf0, 0x21, 0x00


	//----- nvinfo : EIATTR_KPARAM_INFO
	.align		4
.L_1089:
        /*0088*/ 	.byte	0x04, 0x17
        /*008a*/ 	.short	(.L_1091 - .L_1090)
.L_1090:
        /*008c*/ 	.word	0x00000000
        /*0090*/ 	.short	0x0008
        /*0092*/ 	.short	0x0050
        /*0094*/ 	.byte	0x00, 0xf0, 0x21, 0x00


	//----- nvinfo : EIATTR_KPARAM_INFO
	.align		4
.L_1091:
        /*0098*/ 	.byte	0x04, 0x17
        /*009a*/ 	.short	(.L_1093 - .L_1092)
.L_1092:
        /*009c*/ 	.word	0x00000000
        /*00a0*/ 	.short	0x0007
        /*00a2*/ 	.short	0x0048
        /*00a4*/ 	.byte	0x00, 0xf0, 0x21, 0x00


	//----- nvinfo : EIATTR_KPARAM_INFO
	.align		4
.L_1093:
        /*00a8*/ 	.byte	0x04, 0x17
        /*00aa*/ 	.short	(.L_1095 - .L_1094)
.L_1094:
        /*00ac*/ 	.word	0x00000000
        /*00b0*/ 	.short	0x0006
        /*00b2*/ 	.short	0x0034
        /*00b4*/ 	.byte	0x00, 0xf0, 0x41, 0x00


	//----- nvinfo : EIATTR_KPARAM_INFO
	.align		4
.L_1095:
        /*00b8*/ 	.byte	0x04, 0x17
        /*00ba*/ 	.short	(.L_1097 - .L_1096)
.L_1096:
        /*00bc*/ 	.word	0x00000000
        /*00c0*/ 	.short	0x0005
        /*00c2*/ 	.short	0x0030
        /*00c4*/ 	.byte	0x00, 0xf0, 0x11, 0x00


	//----- nvinfo : EIATTR_KPARAM_INFO
	.align		4
.L_1097:
        /*00c8*/ 	.byte	0x04, 0x17
        /*00ca*/ 	.short	(.L_1099 - .L_1098)
.L_1098:
        /*00cc*/ 	.word	0x00000000
        /*00d0*/ 	.short	0x0004
        /*00d2*/ 	.short	0x0028
        /*00d4*/ 	.byte	0x00, 0xf5, 0x21, 0x00


	//----- nvinfo : EIATTR_KPARAM_INFO
	.align		4
.L_1099:
        /*00d8*/ 	.byte	0x04, 0x17
        /*00da*/ 	.short	(.L_1101 - .L_1100)
.L_1100:
        /*00dc*/ 	.word	0x00000000
        /*00e0*/ 	.short	0x0003
        /*00e2*/ 	.short	0x0014
        /*00e4*/ 	.byte	0x00, 0xf0, 0x41, 0x00


	//----- nvinfo : EIATTR_KPARAM_INFO
	.align		4
.L_1101:
        /*00e8*/ 	.byte	0x04, 0x17
        /*00ea*/ 	.short	(.L_1103 - .L_1102)
.L_1102:
        /*00ec*/ 	.word	0x00000000
        /*00f0*/ 	.short	0x0002
        /*00f2*/ 	.short	0x0010
        /*00f4*/ 	.byte	0x00, 0xf0, 0x11, 0x00


	//----- nvinfo : EIATTR_KPARAM_INFO
	.align		4
.L_1103:
        /*00f8*/ 	.byte	0x04, 0x17
        /*00fa*/ 	.short	(.L_1105 - .L_1104)
.L_1104:
        /*00fc*/ 	.word	0x00000000
        /*0100*/ 	.short	0x0001
        /*0102*/ 	.short	0x0008
        /*0104*/ 	.byte	0x00, 0xf0, 0x21, 0x00


	//----- nvinfo : EIATTR_KPARAM_INFO
	.align		4
.L_1105:
        /*0108*/ 	.byte	0x04, 0x17
        /*010a*/ 	.short	(.L_1107 - .L_1106)
.L_1106:
        /*010c*/ 	.word	0x00000000
        /*0110*/ 	.short	0x0000
        /*0112*/ 	.short	0x0000
        /*0114*/ 	.byte	0x00, 0xf5, 0x21, 0x00


	//----- nvinfo : EIATTR_SPARSE_MMA_MASK
	.align		4
.L_1107:
        /*0118*/ 	.byte	0x03, 0x50
        /*011a*/ 	.short	0x0000


	//----- nvinfo : EIATTR_MAXREG_COUNT
	.align		4
        /*011c*/ 	.byte	0x03, 0x1b
        /*011e*/ 	.short	0x00ff


	//----- nvinfo : EIATTR_MERCURY_ISA_VERSION
	.align		4
        /*0120*/ 	.byte	0x03, 0x5f
        /*0122*/ 	.short	0x0101


	//----- nvinfo : EIATTR_VRC_CTA_INIT_COUNT
	.align		4
        /*0124*/ 	.byte	0x02, 0x4a
	.zero		1
	.zero		1


	//----- nvinfo : EIATTR_EXIT_INSTR_OFFSETS
	.align		4
        /*0128*/ 	.byte	0x04, 0x1c
        /*012a*/ 	.short	(.L_1109 - .L_1108)


	//   ....[0]....
.L_1108:
        /*012c*/ 	.word	0x000000d0


	//   ....[1]....
        /*0130*/ 	.word	0x00000250


	//   ....[2]....
        /*0134*/ 	.word	0x000010b0


	//----- nvinfo : EIATTR_CRS_STACK_SIZE
	.align		4
.L_1109:
        /*0138*/ 	.byte	0x04, 0x1e
        /*013a*/ 	.short	(.L_1111 - .L_1110)
.L_1110:
        /*013c*/ 	.word	0x00000000


	//----- nvinfo : EIATTR_CBANK_PARAM_SIZE
	.align		4
.L_1111:
        /*0140*/ 	.byte	0x03, 0x19
        /*0142*/ 	.short	0x0094


	//----- nvinfo : EIATTR_PARAM_CBANK
	.align		4
        /*0144*/ 	.byte	0x04, 0x0a
        /*0146*/ 	.short	(.L_1113 - .L_1112)
	.align		4
.L_1112:
        /*0148*/ 	.word	index@(.nv.constant0._Z34nppiWarpPerspective_16u_C1R_kernelPKt8NppiSizei8NppiRectPtiS2_dddddddddi)
        /*014c*/ 	.short	0x0380
        /*014e*/ 	.short	0x0094


	//----- nvinfo : EIATTR_SW_WAR
	.align		4
.L_1113:
        /*0150*/ 	.byte	0x04, 0x36
        /*0152*/ 	.short	(.L_1115 - .L_1114)
.L_1114:
        /*0154*/ 	.word	0x00000008
.L_1115:


//--------------------- .nv.info._Z34nppiWarpPerspective_32f_C1R_kernelPKf8NppiSizei8NppiRectPfiS2_dddddddddi --------------------------
	.section	.nv.info._Z34nppiWarpPerspective_32f_C1R_kernelPKf8NppiSizei8NppiRectPfiS2_dddddddddi,"",@"SHT_CUDA_INFO"
	.sectionflags	@""
	.align	4


	//----- nvinfo : EIATTR_CUDA_API_VERSION
	.align		4
        /*0000*/ 	.byte	0x04, 0x37
        /*0002*/ 	.short	(.L_1117 - .L_1116)
.L_1116:
        /*0004*/ 	.word	0x00000082


	//----- nvinfo : EIATTR_KPARAM_INFO
	.align		4
.L_1117:
        /*0008*/ 	.byte	0x04, 0x17
        /*000a*/ 	.short	(.L_1119 - .L_1118)
.L_1118:
        /*000c*/ 	.word	0x00000000
        /*0010*/ 	.short	0x0010
        /*0012*/ 	.short	0x0090
        /*0014*/ 	.byte	0x00, 0xf0, 0x11, 0x00


	//----- nvinfo : EIATTR_KPARAM_INFO
	.align		4
.L_1119:
        /*0018*/ 	.byte	0x04, 0x17
        /*001a*/ 	.short	(.L_1121 - .L_1120)
.L_1120:
        /*001c*/ 	.word	0x00000000
        /*0020*/ 	.short	0x000f
        /*0022*/ 	.short	0x0088
        /*0024*/ 	.byte	0x00, 0xf0, 0x21, 0x00


	//----- nvinfo : EIATTR_KPARAM_INFO
	.align		4
.L_1121:
        /*0028*/ 	.byte	0x04, 0x17
        /*002a*/ 	.short	(.L_1123 - .L_1122)
.L_1122:
        /*002c*/ 	.word	0x00000000
        /*0030*/ 	.short	0x000e
        /*0032*/ 	.short	0x0080
        /*0034*/ 	.byte	0x00, 0xf0, 0x21, 0x00


	//----- nvinfo : EIATTR_KPARAM_INFO
	.align		4
.L_1123:
        /*0038*/ 	.byte	0x04, 0x17
        /*003a*/ 	.short	(.L_1125 - .L_1124)
.L_1124:
        /*003c*/ 	.word	0x00000000
        /*0040*/ 	.short	0x000d
        /*0042*/ 	.short	0x0078
        /*0044*/ 	.byte	0x00, 0xf0, 0x21, 0x00


	//----- nvinfo : EIATTR_KPARAM_INFO
	.align		4
.L_1125:
        /*0048*/ 	.byte	0x04, 0x17
        /*004a*/ 	.short	(.L_1127 - .L_1126)
.L_1126:
        /*004c*/ 	.word	0x00000000
        /*0050*/ 	.short	0x000c
        /*0052*/ 	.short	0x0070
        /*0054*/ 	.byte	0x00, 0xf0, 0x21, 0x00


	//----- nvinfo : EIATTR_KPARAM_INFO
	.align		4
.L_1127:
        /*0058*/ 	.byte	0x04, 0x17
        /*005a*/ 	.short	(.L_1129 - .L_1128)
.L_1128:
        /*005c*/ 	.word	0x00000000
        /*0060*/ 	.short	0x000b
        /*0062*/ 	.short	0x0068
        /*0064*/ 	.byte	0x00, 0xf0, 0x21, 0x00


	//----- nvinfo : EIATTR_KPARAM_INFO
	.align		4
.L_1129:
        /*0068*/ 	.byte	0x04, 0x17
        /*006a*/ 	.short	(.L_1131 - .L_1130)
.L_1130:
        /*006c*/ 	.word	0x00000000
        /*0070*/ 	.short	0x000a
        /*0072*/ 	.short	0x0060
        /*0074*/ 	.byte	0x00, 0xf0, 0x21, 0x00


	//----- nvinfo : EIATTR_KPARAM_INFO
	.align		4
.L_1131:
        /*0078*/ 	.byte	0x04, 0x17
        /*007a*/ 	.short	(.L_1133 - .L_1132)
.L_1132:
        /*007c*/ 	.word	0x00000000
        /*0080*/ 	.short	0x0009
        /*0082*/ 	.short	0x0058
        /*0084*/ 	.byte	0x00, 0xf0, 0x21, 0x00


	//----- nvinfo : EIATTR_KPARAM_INFO
	.align		4
.L_1133:
        /*0088*/ 	.byte	0x04, 0x17
        /*008a*/ 	.short	(.L_1135 - .L_1134)
.L_1134:
        /*008c*/ 	.word	0x00000000
        /*0090*/ 	.short	0x0008
        /*0092*/ 	.short	0x0050
        /*0094*/ 	.byte	0x00, 0xf0, 0x21, 0x00


	//----- nvinfo : EIATTR_KPARAM_INFO
	.align		4
.L_1135:
        /*0098*/ 	.byte	0x04, 0x17
        /*009a*/ 	.short	(.L_1137 - .L_1136)
.L_1136:
        /*009c*/ 	.word	0x00000000
        /*00a0*/ 	.short	0x0007
        /*00a2*/ 	.short	0x0048
        /*00a4*/ 	.byte	0x00, 0xf0, 0x21, 0x00


	//----- nvinfo : EIATTR_KPARAM_INFO
	.align		4
.L_1137:
        /*00a8*/ 	.byte	0x04, 0x17
        /*00aa*/ 	.short	(.L_1139 - .L_1138)
.L_1138:
        /*00ac*/ 	.word	0x00000000
        /*00b0*/ 	.short	0x0006
        /*00b2*/ 	.short	0x0034
        /*00b4*/ 	.byte	0x00, 0xf0, 0x41, 0x00


	//----- nvinfo : EIATTR_KPARAM_INFO
	.align		4
.L_1139:
        /*00b8*/ 	.byte	0x04, 0x17
        /*00ba*/ 	.short	(.L_1141 - .L_1140)
.L_1140:
        /*00bc*/ 	.word	0x00000000
        /*00c0*/ 	.short	0x0005
        /*00c2*/ 	.short	0x0030
        /*00c4*/ 	.byte	0x00, 0xf0, 0x11, 0x00


	//----- nvinfo : EIATTR_KPARAM_INFO
	.align		4
.L_1141:
        /*00c8*/ 	.byte	0x04, 0x17
        /*00ca*/ 	.short	(.L_1143 - .L_1142)
.L_1142:
        /*00cc*/ 	.word	0x00000000
        /*00d0*/ 	.short	0x0004
        /*00d2*/ 	.short	0x0028
        /*00d4*/ 	.byte	0x00, 0xf5, 0x21, 0x00


	//----- nvinfo : EIATTR_KPARAM_INFO
	.align		4
.L_1143:
        /*00d8*/ 	.byte	0x04, 0x17
        /*00da*/ 	.short	(.L_1145 - .L_1144)
.L_1144:
        /*00dc*/ 	.word	0x00000000
        /*00e0*/ 	.short	0x0003
        /*00e2*/ 	.short	0x0014
        /*00e4*/ 	.byte	0x00, 0xf0, 0x41, 0x00


	//----- nvinfo : EIATTR_KPARAM_INFO
	.align		4
.L_1145:
        /*00e8*/ 	.byte	0x04, 0x17
        /*00ea*/ 	.short	(.L_1147 - .L_1146)
.L_1146:
        /*00ec*/ 	.word	0x00000000
        /*00f0*/ 	.short	0x0002
        /*00f2*/ 	.short	0x0010
        /*00f4*/ 	.byte	0x00, 0xf0, 0x11, 0x00


	//----- nvinfo : EIATTR_KPARAM_INFO
	.align		4
.L_1147:
        /*00f8*/ 	.byte	0x04, 0x17
        /*00fa*/ 	.short	(.L_1149 - .L_1148)
.L_1148:
        /*00fc*/ 	.word	0x00000000
        /*0100*/ 	.short	0x0001
        /*0102*/ 	.short	0x0008
        /*0104*/ 	.byte	0x00, 0xf0, 0x21, 0x00


	//----- nvinfo : EIATTR_KPARAM_INFO
	.align		4
.L_1149:
        /*0108*/ 	.byte	0x04, 0x17
        /*010a*/ 	.short	(.L_1151 - .L_1150)
.L_1150:
        /*010c*/ 	.word	0x00000000
        /*0110*/ 	.short	0x0000
        /*0112*/ 	.short	0x0000
        /*0114*/ 	.byte	0x00, 0xf5, 0x21, 0x00


	//----- nvinfo : EIATTR_SPARSE_MMA_MASK
	.align		4
.L_1151:
        /*0118*/ 	.byte	0x03, 0x50
        /*011a*/ 	.short	0x0000


	//----- nvinfo : EIATTR_MAXREG_COUNT
	.align		4
        /*011c*/ 	.byte	0x03, 0x1b
        /*011e*/ 	.short	0x00ff


	//----- nvinfo : EIATTR_MERCURY_ISA_VERSION
	.align		4
        /*0120*/ 	.byte	0x03, 0x5f
        /*0122*/ 	.short	0x0101


	//----- nvinfo : EIATTR_VRC_CTA_INIT_COUNT
	.align		4
        /*0124*/ 	.byte	0x02, 0x4a
	.zero		1
	.zero		1


	//----- nvinfo : EIATTR_EXIT_INSTR_OFFSETS
	.align		4
        /*0128*/ 	.byte	0x04, 0x1c
        /*012a*/ 	.short	(.L_1153 - .L_1152)


	//   ....[0]....
.L_1152:
        /*012c*/ 	.word	0x000000d0


	//   ....[1]....
        /*0130*/ 	.word	0x00000250


	//   ....[2]....
        /*0134*/ 	.word	0x00000f90


	//----- nvinfo : EIATTR_CRS_STACK_SIZE
	.align		4
.L_1153:
        /*0138*/ 	.byte	0x04, 0x1e
        /*013a*/ 	.short	(.L_1155 - .L_1154)
.L_1154:
        /*013c*/ 	.word	0x00000000


	//----- nvinfo : EIATTR_CBANK_PARAM_SIZE
	.align		4
.L_1155:
        /*0140*/ 	.byte	0x03, 0x19
        /*0142*/ 	.short	0x0094


	//----- nvinfo : EIATTR_PARAM_CBANK
	.align		4
        /*0144*/ 	.byte	0x04, 0x0a
        /*0146*/ 	.short	(.L_1157 - .L_1156)
	.align		4
.L_1156:
        /*0148*/ 	.word	index@(.nv.constant0._Z34nppiWarpPerspective_32f_C1R_kernelPKf8NppiSizei8NppiRectPfiS2_dddddddddi)
        /*014c*/ 	.short	0x0380
        /*014e*/ 	.short	0x0094


	//----- nvinfo : EIATTR_SW_WAR
	.align		4
.L_1157:
        /*0150*/ 	.byte	0x04, 0x36
        /*0152*/ 	.short	(.L_1159 - .L_1158)
.L_1158:
        /*0154*/ 	.word	0x00000008
.L_1159:


//--------------------- .nv.info._Z33nppiWarpPerspective_8u_C3R_kernelPKh8NppiSizei8NppiRectPhiS2_dddddddddi --------------------------
	.section	.nv.info._Z33nppiWarpPerspective_8u_C3R_kernelPKh8NppiSizei8NppiRectPhiS2_dddddddddi,"",@"SHT_CUDA_INFO"
	.sectionflags	@""
	.align	4


	//----- nvinfo : EIATTR_CUDA_API_VERSION
	.align		4
        /*0000*/ 	.byte	0x04, 0x37
        /*0002*/ 	.short	(.L_1161 - .L_1160)
.L_1160:
        /*0004*/ 	.word	0x00000082


	//----- nvinfo : EIATTR_KPARAM_INFO
	.align		4
.L_1161:
        /*0008*/ 	.byte	0x04, 0x17
        /*000a*/ 	.short	(.L_1163 - .L_1162)
.L_1162:
        /*000c*/ 	.word	0x00000000
        /*0010*/ 	.short	0x0010
        /*0012*/ 	.short	0x0090
        /*0014*/ 	.byte	0x00, 0xf0, 0x11, 0x00


	//----- nvinfo : EIATTR_KPARAM_INFO
	.align		4
.L_1163:
        /*0018*/ 	.byte	0x04, 0x17
        /*001a*/ 	.short	(.L_1165 - .L_1164)
.L_1164:
        /*001c*/ 	.word	0x00000000
        /*0020*/ 	.short	0x000f
        /*0022*/ 	.short	0x0088
        /*0024*/ 	.byte	0x00, 0xf0, 0x21, 0x00


	//----- nvinfo : EIATTR_KPARAM_INFO
	.align		4
.L_1165:
        /*0028*/ 	.byte	0x04, 0x17
        /*002a*/ 	.short	(.L_1167 - .L_1166)
.L_1166:
        /*002c*/ 	.word	0x00000000
        /*0030*/ 	.short	0x000e
        /*0032*/ 	.short	0x0080
        /*0034*/ 	.byte	0x00, 0xf0, 0x21, 0x00


	//----- nvinfo : EIATTR_KPARAM_INFO
	.align		4
.L_1167:
        /*0038*/ 	.byte	0x04, 0x17
        /*003a*/ 	.short	(.L_1169 - .L_1168)
.L_1168:
        /*003c*/ 	.word	0x00000000
        /*0040*/ 	.short	0x000d
        /*0042*/ 	.short	0x0078
        /*0044*/ 	.byte	0x00, 0xf0, 0x21, 0x00


	//----- nvinfo : EIATTR_KPARAM_INFO
	.align		4
.L_1169:
        /*0048*/ 	.byte	0x04, 0x17
        /*004a*/ 	.short	(.L_1171 - .L_1170)
.L_1170:
        /*004c*/ 	.word	0x00000000
        /*0050*/ 	.short	0x000c
        /*0052*/ 	.short	0x0070
        /*0054*/ 	.byte	0x00, 0xf0, 0x21, 0x00


	//----- nvinfo : EIATTR_KPARAM_INFO
	.align		4
.L_1171:
        /*0058*/ 	.byte	0x04, 0x17
        /*005a*/ 	.short	(.L_1173 - .L_1172)
.L_1172:
        /*005c*/ 	.word	0x00000000
        /*0060*/ 	.short	0x000b
        /*0062*/ 	.short	0x0068
        /*0064*/ 	.byte	0x00, 0xf0, 0x21, 0x00


	//----- nvinfo : EIATTR_KPARAM_INFO
	.align		4
.L_1173:
        /*0068*/ 	.byte	0x04, 0x17
        /*006a*/ 	.short	(.L_1175 - .L_1174)
.L_1174:
        /*006c*/ 	.word	0x00000000
        /*0070*/ 	.short	0x000a
        /*0072*/ 	.short	0x0060
        /*0074*/ 	.byte	0x00, 0xf0, 0x21, 0x00


	//----- nvinfo : EIATTR_KPARAM_INFO
	.align		4
.L_1175:
        /*0078*/ 	.byte	0x04, 0x17
        /*007a*/ 	.short	(.L_1177 - .L_1176)
.L_1176:
        /*007c*/ 	.word	0x00000000
        /*0080*/ 	.short	0x0009
        /*0082*/ 	.short	0x0058
        /*0084*/ 	.byte	0x00, 0xf0, 0x21, 0x00


	//----- nvinfo : EIATTR_KPARAM_INFO
	.align		4
.L_1177:
        /*0088*/ 	.byte	0x04, 0x17
        /*008a*/ 	.short	(.L_1179 - .L_1178)
.L_1178:
        /*008c*/ 	.word	0x00000000
        /*0090*/ 	.short	0x0008
        /*0092*/ 	.short	0x0050
        /*0094*/ 	.byte	0x00, 0xf0, 0x21, 0x00


	//----- nvinfo : EIATTR_KPARAM_INFO
	.align		4
.L_1179:
        /*0098*/ 	.byte	0x04, 0x17
        /*009a*/ 	.short	(.L_1181 - .L_1180)
.L_1180:
        /*009c*/ 	.word	0x00000000
        /*00a0*/ 	.short	0x0007
        /*00a2*/ 	.short	0x0048
        /*00a4*/ 	.byte	0x00, 0xf0, 0x21, 0x00


	//----- nvinfo : EIATTR_KPARAM_INFO
	.align		4
.L_1181:
        /*00a8*/ 	.byte	0x04, 0x17
        /*00aa*/ 	.short	(.L_1183 - .L_1182)
.L_1182:
        /*00ac*/ 	.word	0x00000000
        /*00b0*/ 	.short	0x0006
        /*00b2*/ 	.short	0x0034
        /*00b4*/ 	.byte	0x00, 0xf0, 0x41, 0x00


	//----- nvinfo : EIATTR_KPARAM_INFO
	.align		4
.L_1183:
        /*00b8*/ 	.byte	0x04, 0x17
        /*00ba*/ 	.short	(.L_1185 - .L_1184)
.L_1184:
        /*00bc*/ 	.word	0x00000000
        /*00c0*/ 	.short	0x0005
        /*00c2*/ 	.short	0x0030
        /*00c4*/ 	.byte	0x00, 0xf0, 0x11, 0x00


	//----- nvinfo : EIATTR_KPARAM_INFO
	.align		4
.L_1185:
        /*00c8*/ 	.byte	0x04, 0x17
        /*00ca*/ 	.short	(.L_1187 - .L_1186)
.L_1186:
        /*00cc*/ 	.word	0x00000000
        /*00d0*/ 	.short	0x0004
        /*00d2*/ 	.short	0x0028
        /*00d4*/ 	.byte	0x00, 0xf5, 0x21, 0x00


	//----- nvinfo : EIATTR_KPARAM_INFO
	.align		4
.L_1187:
        /*00d8*/ 	.byte	0x04, 0x17
        /*00da*/ 	.short	(.L_1189 - .L_1188)
.L_1188:
        /*00dc*/ 	.word	0x00000000
        /*00e0*/ 	.short	0x0003
        /*00e2*/ 	.short	0x0014
        /*00e4*/ 	.byte	0x00, 0xf0, 0x41, 0x00


	//----- nvinfo : EIATTR_KPARAM_INFO
	.align		4
.L_1189:
        /*00e8*/ 	.byte	0x04, 0x17
        /*00ea*/ 	.short	(.L_1191 - .L_1190)
.L_1190:
        /*00ec*/ 	.word	0x00000000
        /*00f0*/ 	.short	0x0002
        /*00f2*/ 	.short	0x0010
        /*00f4*/ 	.byte	0x00, 0xf0, 0x11, 0x00


	//----- nvinfo : EIATTR_KPARAM_INFO
	.align		4
.L_1191:
        /*00f8*/ 	.byte	0x04, 0x17
        /*00fa*/ 	.short	(.L_1193 - .L_1192)
.L_1192:
        /*00fc*/ 	.word	0x00000000
        /*0100*/ 	.short	0x0001
        /*0102*/ 	.short	0x0008
        /*0104*/ 	.byte	0x00, 0xf0, 0x21, 0x00


	//----- nvinfo : EIATTR_KPARAM_INFO
	.align		4
.L_1193:
        /*0108*/ 	.byte	0x04, 0x17
        /*010a*/ 	.short	(.L_1195 - .L_1194)
.L_1194:
        /*010c*/ 	.word	0x00000000
        /*0110*/ 	.short	0x0000
        /*0112*/ 	.short	0x0000
        /*0114*/ 	.byte	0x00, 0xf5, 0x21, 0x00


	//----- nvinfo : EIATTR_SPARSE_MMA_MASK
	.align		4
.L_1195:
        /*0118*/ 	.byte	0x03, 0x50
        /*011a*/ 	.short	0x0000


	//----- nvinfo : EIATTR_MAXREG_COUNT
	.align		4
        /*011c*/ 	.byte	0x03, 0x1b
        /*011e*/ 	.short	0x00ff


	//----- nvinfo : EIATTR_MERCURY_ISA_VERSION
	.align		4
        /*0120*/ 	.byte	0x03, 0x5f
        /*0122*/ 	.short	0x0101


	//----- nvinfo : EIATTR_VRC_CTA_INIT_COUNT
	.align		4
        /*0124*/ 	.byte	0x02, 0x4a
	.zero		1
	.zero		1


	//----- nvinfo : EIATTR_EXIT_INSTR_OFFSETS
	.align		4
        /*0128*/ 	.byte	0x04, 0x1c
        /*012a*/ 	.short	(.L_1197 - .L_1196)


	//   ....[0]....
.L_1196:
        /*012c*/ 	.word	0x000000d0


	//   ....[1]....
        /*0130*/ 	.word	0x00000290


	//   ....[2]....
        /*0134*/ 	.word	0x000009d0


	//   ....[3]....
        /*0138*/ 	.word	0x00000a00


	//   ....[4]....
        /*013c*/ 	.word	0x00000b40


	//   ....[5]....
        /*0140*/ 	.word	0x00000f60


	//   ....[6]....
        /*0144*/ 	.word	0x00000f90


	//----- nvinfo : EIATTR_CRS_STACK_SIZE
	.align		4
.L_1197:
        /*0148*/ 	.byte	0x04, 0x1e
        /*014a*/ 	.short	(.L_1199 - .L_1198)
.L_1198:
        /*014c*/ 	.word	0x00000000


	//----- nvinfo : EIATTR_CBANK_PARAM_SIZE
	.align		4
.L_1199:
        /*0150*/ 	.byte	0x03, 0x19
        /*0152*/ 	.short	0x0094


	//----- nvinfo : EIATTR_PARAM_CBANK
	.align		4
        /*0154*/ 	.byte	0x04, 0x0a
        /*0156*/ 	.short	(.L_1201 - .L_1200)
	.align		4
.L_1200:
        /*0158*/ 	.word	index@(.nv.constant0._Z33nppiWarpPerspective_8u_C3R_kernelPKh8NppiSizei8NppiRectPhiS2_dddddddddi)
        /*015c*/ 	.short	0x0380
        /*015e*/ 	.short	0x0094


	//----- nvinfo : EIATTR_SW_WAR
	.align		4
.L_1201:
        /*0160*/ 	.byte	0x04, 0x36
        /*0162*/ 	.short	(.L_1203 - .L_1202)
.L_1202:
        /*0164*/ 	.word	0x00000008
.L_1203:


//--------------------- .nv.info._Z33nppiWarpPerspective_8u_C1R_kernelPKh8NppiSizei8NppiRectPhiS2_dddddddddi --------------------------
	.section	.nv.info._Z33nppiWarpPerspective_8u_C1R_kernelPKh8NppiSizei8NppiRectPhiS2_dddddddddi,"",@"SHT_CUDA_INFO"
	.sectionflags	@""
	.align	4


	//----- nvinfo : EIATTR_CUDA_API_VERSION
	.align		4
        /*0000*/ 	.byte	0x04, 0x37
        /*0002*/ 	.short	(.L_1205 - .L_1204)
.L_1204:
        /*0004*/ 	.word	0x00000082


	//----- nvinfo : EIATTR_KPARAM_INFO
	.align		4
.L_1205:
        /*0008*/ 	.byte	0x04, 0x17
        /*000a*/ 	.short	(.L_1207 - .L_1206)
.L_1206:
        /*000c*/ 	.word	0x00000000
        /*0010*/ 	.short	0x0010
        /*0012*/ 	.short	0x0090
        /*0014*/ 	.byte	0x00, 0xf0, 0x11, 0x00


	//----- nvinfo : EIATTR_KPARAM_INFO
	.align		4
.L_1207:
        /*0018*/ 	.byte	0x04, 0x17
        /*001a*/ 	.short	(.L_1209 - .L_1208)
.L_1208:
        /*001c*/ 	.word	0x00000000
        /*0020*/ 	.short	0x000f
        /*0022*/ 	.short	0x0088
        /*0024*/ 	.byte	0x00, 0xf0, 0x21, 0x00


	//----- nvinfo : EIATTR_KPARAM_INFO
	.align		4
.L_1209:
        /*0028*/ 	.byte	0x04, 0x17
        /*002a*/ 	.short	(.L_1211 - .L_1210)
.L_1210:
        /*002c*/ 	.word	0x00000000
        /*0030*/ 	.short	0x000e
        /*0032*/ 	.short	0x0080
        /*0034*/ 	.byte	0x00, 0xf0, 0x21, 0x00


	//----- nvinfo : EIATTR_KPARAM_INFO
	.align		4
.L_1211:
        /*0038*/ 	.byte	0x04, 0x17
        /*003a*/ 	.short	(.L_1213 - .L_1212)
.L_1212:
        /*003c*/ 	.word	0x00000000
        /*0040*/ 	.short	0x000d
        /*0042*/ 	.short	0x0078
        /*0044*/ 	.byte	0x00, 0xf0, 0x21, 0x00


	//----- nvinfo : EIATTR_KPARAM_INFO
	.align		4
.L_1213:
        /*0048*/ 	.byte	0x04, 0x17
        /*004a*/ 	.short	(.L_1215 - .L_1214)
.L_1214:
        /*004c*/ 	.word	0x00000000
        /*0050*/ 	.short	0x000c
        /*0052*/ 	.short	0x0070
        /*0054*/ 	.byte	0x00, 0xf0, 0x21, 0x00


	//----- nvinfo : EIATTR_KPARAM_INFO
	.align		4
.L_1215:
        /*0058*/ 	.byte	0x04, 0x17
        /*005a*/ 	.short	(.L_1217 - .L_1216)
.L_1216:
        /*005c*/ 	.word	0x00000000
        /*0060*/ 	.short	0x000b
        /*0062*/ 	.short	0x0068
        /*0064*/ 	.byte	0x00, 0xf0, 0x21, 0x00


	//----- nvinfo : EIATTR_KPARAM_INFO
	.align		4
.L_1217:
        /*0068*/ 	.byte	0x04, 0x17
        /*006a*/ 	.short	(.L_1219 - .L_1218)
.L_1218:
        /*006c*/ 	.word	0x00000000
        /*0070*/ 	.short	0x000a
        /*0072*/ 	.short	0x0060
        /*0074*/ 	.byte	0x00, 0xf0, 0x21, 0x00


	//----- nvinfo : EIATTR_KPARAM_INFO
	.align		4
.L_1219:
        /*0078*/ 	.byte	0x04, 0x17
        /*007a*/ 	.short	(.L_1221 - .L_1220)
.L_1220:
        /*007c*/ 	.word	0x00000000
        /*0080*/ 	.short	0x0009
        /*0082*/ 	.short	0x0058
        /*0084*/ 	.byte	0x00, 0xf0, 0x21, 0x00


	//----- nvinfo : EIATTR_KPARAM_INFO
	.align		4
.L_1221:
        /*0088*/ 	.byte	0x04, 0x17
        /*008a*/ 	.short	(.L_1223 - .L_1222)
.L_1222:
        /*008c*/ 	.word	0x00000000
        /*0090*/ 	.short	0x0008
        /*0092*/ 	.short	0x0050
        /*0094*/ 	.byte	0x00, 0xf0, 0x21, 0x00


	//----- nvinfo : EIATTR_KPARAM_INFO
	.align		4
.L_1223:
        /*0098*/ 	.byte	0x04, 0x17
        /*009a*/ 	.short	(.L_1225 - .L_1224)
.L_1224:
        /*009c*/ 	.word	0x00000000
        /*00a0*/ 	.short	0x0007
        /*00a2*/ 	.short	0x0048
        /*00a4*/ 	.byte	0x00, 0xf0, 0x21, 0x00


	//----- nvinfo : EIATTR_KPARAM_INFO
	.align		4
.L_1225:
        /*00a8*/ 	.byte	0x04, 0x17
        /*00aa*/ 	.short	(.L_1227 - .L_1226)
.L_1226:
        /*00ac*/ 	.word	0x00000000
        /*00b0*/ 	.short	0x0006
        /*00b2*/ 	.short	0x0034
        /*00b4*/ 	.byte	0x00, 0xf0, 0x41, 0x00


	//----- nvinfo : EIATTR_KPARAM_INFO
	.align		4
.L_1227:
        /*00b8*/ 	.byte	0x04, 0x17
        /*00ba*/ 	.short	(.L_1229 - .L_1228)
.L_1228:
        /*00bc*/ 	.word	0x00000000
        /*00c0*/ 	.short	0x0005
        /*00c2*/ 	.short	0x0030
        /*00c4*/ 	.byte	0x00, 0xf0, 0x11, 0x00


	//----- nvinfo : EIATTR_KPARAM_INFO
	.align		4
.L_1229:
        /*00c8*/ 	.byte	0x04, 0x17
        /*00ca*/ 	.short	(.L_1231 - .L_1230)
.L_1230:
        /*00cc*/ 	.word	0x00000000
        /*00d0*/ 	.short	0x0004
        /*00d2*/ 	.short	0x0028
        /*00d4*/ 	.byte	0x00, 0xf5, 0x21, 0x00


	//----- nvinfo : EIATTR_KPARAM_INFO
	.align		4
.L_1231:
        /*00d8*/ 	.byte	0x04, 0x17
        /*00da*/ 	.short	(.L_1233 - .L_1232)
.L_1232:
        /*00dc*/ 	.word	0x00000000
        /*00e0*/ 	.short	0x0003
        /*00e2*/ 	.short	0x0014
        /*00e4*/ 	.byte	0x00, 0xf0, 0x41, 0x00


	//----- nvinfo : EIATTR_KPARAM_INFO
	.align		4
.L_1233:
        /*00e8*/ 	.byte	0x04, 0x17
        /*00ea*/ 	.short	(.L_1235 - .L_1234)
.L_1234:
        /*00ec*/ 	.word	0x00000000
        /*00f0*/ 	.short	0x0002
        /*00f2*/ 	.short	0x0010
        /*00f4*/ 	.byte	0x00, 0xf0, 0x11, 0x00


	//----- nvinfo : EIATTR_KPARAM_INFO
	.align		4
.L_1235:
        /*00f8*/ 	.byte	0x04, 0x17
        /*00fa*/ 	.short	(.L_1237 - .L_1236)
.L_1236:
        /*00fc*/ 	.word	0x00000000
        /*0100*/ 	.short	0x0001
        /*0102*/ 	.short	0x0008
        /*0104*/ 	.byte	0x00, 0xf0, 0x21, 0x00


	//----- nvinfo : EIATTR_KPARAM_INFO
	.align		4
.L_1237:
        /*0108*/ 	.byte	0x04, 0x17
        /*010a*/ 	.short	(.L_1239 - .L_1238)
.L_1238:
        /*010c*/ 	.word	0x00000000
        /*0110*/ 	.short	0x0000
        /*0112*/ 	.short	0x0000
        /*0114*/ 	.byte	0x00, 0xf5, 0x21, 0x00


	//----- nvinfo : EIATTR_SPARSE_MMA_MASK
	.align		4
.L_1239:
        /*0118*/ 	.byte	0x03, 0x50
        /*011a*/ 	.short	0x0000


	//----- nvinfo : EIATTR_MAXREG_COUNT
	.align		4
        /*011c*/ 	.byte	0x03, 0x1b
        /*011e*/ 	.short	0x00ff


	//----- nvinfo : EIATTR_MERCURY_ISA_VERSION
	.align		4
        /*0120*/ 	.byte	0x03, 0x5f
        /*0122*/ 	.short	0x0101


	//----- nvinfo : EIATTR_VRC_CTA_INIT_COUNT
	.align		4
        /*0124*/ 	.byte	0x02, 0x4a
	.zero		1
	.zero		1


	//----- nvinfo : EIATTR_EXIT_INSTR_OFFSETS
	.align		4
        /*0128*/ 	.byte	0x04, 0x1c
        /*012a*/ 	.short	(.L_1241 - .L_1240)


	//   ....[0]....
.L_1240:
        /*012c*/ 	.word	0x000000d0


	//   ....[1]....
        /*0130*/ 	.word	0x00000260


	//   ....[2]....
        /*0134*/ 	.word	0x00001190


	//----- nvinfo : EIATTR_CRS_STACK_SIZE
	.align		4
.L_1241:
        /*0138*/ 	.byte	0x04, 0x1e
        /*013a*/ 	.short	(.L_1243 - .L_1242)
.L_1242:
        /*013c*/ 	.word	0x00000000


	//----- nvinfo : EIATTR_CBANK_PARAM_SIZE
	.align		4
.L_1243:
        /*0140*/ 	.byte	0x03, 0x19
        /*0142*/ 	.short	0x0094


	//----- nvinfo : EIATTR_PARAM_CBANK
	.align		4
        /*0144*/ 	.byte	0x04, 0x0a
        /*0146*/ 	.short	(.L_1245 - .L_1244)
	.align		4
.L_1244:
        /*0148*/ 	.word	index@(.nv.constant0._Z33nppiWarpPerspective_8u_C1R_kernelPKh8NppiSizei8NppiRectPhiS2_dddddddddi)
        /*014c*/ 	.short	0x0380
        /*014e*/ 	.short	0x0094


	//----- nvinfo : EIATTR_SW_WAR
	.align		4
.L_1245:
        /*0150*/ 	.byte	0x04, 0x36
        /*0152*/ 	.short	(.L_1247 - .L_1246)
.L_1246:
        /*0154*/ 	.word	0x00000008
.L_1247:


//--------------------- .nv.callgraph             --------------------------
	.section	.nv.callgraph,"",@"SHT_CUDA_CALLGRAPH"
	.align	4
	.sectionentsize	8
	.align		4
        /*0000*/ 	.word	0x00000000
	.align		4
        /*0004*/ 	.word	0xffffffff
	.align		4
        /*0008*/ 	.word	0x00000000
	.align		4
        /*000c*/ 	.word	0xfffffffe
	.align		4
        /*0010*/ 	.word	0x00000000
	.align		4
        /*0014*/ 	.word	0xfffffffd
	.align		4
        /*0018*/ 	.word	0x00000000
	.align		4
        /*001c*/ 	.word	0xfffffffc


//--------------------- .text._Z38nppiWarpPerspectiveBack_32s_C4R_kernelPKi8NppiSizei8NppiRectPiiS2_dddddddddi --------------------------
	.section	.text._Z38nppiWarpPerspectiveBack_32s_C4R_kernelPKi8NppiSizei8NppiRectPiiS2_dddddddddi,"ax",@progbits
	.align	128
        .global         _Z38nppiWarpPerspectiveBack_32s_C4R_kernelPKi8NppiSizei8NppiRectPiiS2_dddddddddi
        .type           _Z38nppiWarpPerspectiveBack_32s_C4R_kernelPKi8NppiSizei8NppiRectPiiS2_dddddddddi,@function
        .size           _Z38nppiWarpPerspectiveBack_32s_C4R_kernelPKi8NppiSizei8NppiRectPiiS2_dddddddddi,(.L_x_519 - _Z38nppiWarpPerspectiveBack_32s_C4R_kernelPKi8NppiSizei8NppiRectPiiS2_dddddddddi)
        .other          _Z38nppiWarpPerspectiveBack_32s_C4R_kernelPKi8NppiSizei8NppiRectPiiS2_dddddddddi,@"STO_CUDA_ENTRY STV_DEFAULT"
_Z38nppiWarpPerspectiveBack_32s_C4R_kernelPKi8NppiSizei8NppiRectPiiS2_dddddddddi:
.text._Z38nppiWarpPerspectiveBack_32s_C4R_kernelPKi8NppiSizei8NppiRectPiiS2_dddddddddi:
[----:B------:R-:W-:Y:S01]  /*0000*/  LDC R1, c[0x0][0x37c] ;  /* 0x0000df00ff017b82 */ /* 0x000fe20000000800 */
[----:B------:R-:W0:Y:S07]  /*0010*/  S2R R3, SR_TID.Y ;  /* 0x0000000000037919 */ /* 0x000e2e0000002200 */
[----:B------:R-:W1:Y:S01]  /*0020*/  LDC R5, c[0x0][0x360] ;  /* 0x0000d800ff057b82 */ /* 0x000e620000000800 */
[----:B------:R-:W2:Y:S01]  /*0030*/  LDCU UR6, c[0x0][0x3c0] ;  /* 0x00007800ff0677ac */ /* 0x000ea20008000800 */
[----:B------:R-:W1:Y:S01]  /*0040*/  S2R R0, SR_TID.X ;  /* 0x0000000000007919 */ /* 0x000e620000002100 */
[----:B------:R-:W3:Y:S05]  /*0050*/  LDCU UR7, c[0x0][0x3bc] ;  /* 0x00007780ff0777ac */ /* 0x000eea0008000800 */
[----:B------:R-:W0:Y:S08]  /*0060*/  S2UR UR5, SR_CTAID.Y ;  /* 0x00000000000579c3 */ /* 0x000e300000002600 */
[----:B------:R-:W0:Y:S08]  /*0070*/  LDC R4, c[0x0][0x364] ;  /* 0x0000d900ff047b82 */ /* 0x000e300000000800 */
[----:B------:R-:W1:Y:S01]  /*0080*/  S2UR UR4, SR_CTAID.X ;  /* 0x00000000000479c3 */ /* 0x000e620000002500 */
[----:B0-----:R-:W-:-:S05]  /*0090*/  IMAD R4, R4, UR5, R3 ;  /* 0x0000000504047c24 */ /* 0x001fca000f8e0203 */
[----:B--2---:R-:W-:Y:S01]  /*00a0*/  ISETP.GE.AND P0, PT, R4, UR6, PT ;  /* 0x0000000604007c0c */ /* 0x004fe2000bf06270 */
[----:B-1----:R-:W-:-:S05]  /*00b0*/  IMAD R5, R5, UR4, R0 ;  /* 0x0000000405057c24 */ /* 0x002fca000f8e0200 */
[----:B---3--:R-:W-:-:S13]  /*00c0*/  ISETP.GE.OR P0, PT, R5, UR7, P0 ;  /* 0x0000000705007c0c */ /* 0x008fda0008706670 */
[----:B------:R-:W-:Y:S05]  /*00d0*/  @P0 EXIT ;  /* 0x000000000000094d */ /* 0x000fea0003800000 */
[----:B------:R-:W0:Y:S01]  /*00e0*/  LDCU UR5, c[0x0][0x3b8] ;  /* 0x00007700ff0577ac */ /* 0x000e220008000800 */
[----:B------:R-:W1:Y:S01]  /*00f0*/  LDCU UR4, c[0x0][0x3b4] ;  /* 0x00007680ff0477ac */ /* 0x000e620008000800 */
[----:B------:R-:W2:Y:S01]  /*0100*/  LDCU.128 UR8, c[0x0][0x400] ;  /* 0x00008000ff0877ac */ /* 0x000ea20008000c00 */
[----:B0-----:R-:W-:Y:S02]  /*0110*/  VIADD R16, R4, UR5 ;  /* 0x0000000504107c36 */ /* 0x001fe40008000000 */
[----:B-1----:R-:W-:Y:S01]  /*0120*/  VIADD R14, R5, UR4 ;  /* 0x00000004050e7c36 */ /* 0x002fe20008000000 */
[----:B------:R-:W0:Y:S03]  /*0130*/  LDCU.64 UR4, c[0x0][0x3f8] ;  /* 0x00007f00ff0477ac */ /* 0x000e260008000a00 */
[----:B------:R-:W2:Y:S08]  /*0140*/  I2F.F64 R16, R16 ;  /* 0x0000001000107312 */ /* 0x000eb00000201c00 */
[----:B------:R-:W0:Y:S01]  /*0150*/  I2F.F64 R14, R14 ;  /* 0x0000000e000e7312 */ /* 0x000e220000201c00 */
[----:B--2---:R-:W-:-:S08]  /*0160*/  DMUL R2, R16, UR8 ;  /* 0x0000000810027c28 */ /* 0x004fd00008000000 */
[----:B0-----:R-:W-:Y:S01]  /*0170*/  DFMA R2, R14, UR4, R2 ;  /* 0x000000040e027c2b */ /* 0x001fe20008000002 */
[----:B------:R-:W-:Y:S01]  /*0180*/  UMOV UR4, 0xd9d7bdbb ;  /* 0xd9d7bdbb00047882 */ /* 0x000fe20000000000 */
[----:B------:R-:W-:-:S06]  /*0190*/  UMOV UR5, 0x3ddb7cdf ;  /* 0x3ddb7cdf00057882 */ /* 0x000fcc0000000000 */
[----:B------:R-:W-:-:S08]  /*01a0*/  DADD R12, R2, UR10 ;  /* 0x0000000a020c7e29 */ /* 0x000fd00008000000 */
[----:B------:R-:W-:Y:S01]  /*01b0*/  DSETP.GEU.AND P0, PT, |R12|, UR4, PT ;  /* 0x000000040c007e2a */ /* 0x000fe2000bf0e200 */
[----:B------:R-:W0:-:S13]  /*01c0*/  LDCU.64 UR4, c[0x0][0x358] ;  /* 0x00006b00ff0477ac */ /* 0x000e1a0008000a00 */
[----:B------:R-:W-:Y:S05]  /*01d0*/  @P0 BRA `(.L_x_0) ;  /* 0x0000000000300947 */ /* 0x000fea0003800000 */
[----:B------:R-:W1:Y:S01]  /*01e0*/  LDCU UR6, c[0x0][0x3b0] ;  /* 0x00007600ff0677ac */ /* 0x000e620008000800 */
[----:B------:R-:W-:Y:S01]  /*01f0*/  IMAD.SHL.U32 R5, R5, 0x4, RZ ;  /* 0x0000000405057824 */ /* 0x000fe200078e00ff */
[----:B------:R-:W2:Y:S01]  /*0200*/  LDCU.64 UR8, c[0x0][0x3a8] ;  /* 0x00007500ff0877ac */ /* 0x000ea20008000a00 */
[----:B-1----:R-:W-:-:S05]  /*0210*/  IMAD R4, R4, UR6, RZ ;  /* 0x0000000604047c24 */ /* 0x002fca000f8e02ff */
[----:B--2---:R-:W-:-:S04]  /*0220*/  IADD3 R2, P0, PT, R4, UR8, RZ ;  /* 0x0000000804027c10 */ /* 0x004fc8000ff1e0ff */
[----:B------:R-:W-:-:S03]  /*0230*/  LEA.HI.X.SX32 R3, R4, UR9, 0x1, P0 ;  /* 0x0000000904037c11 */ /* 0x000fc600080f0eff */
[----:B------:R-:W-:-:S05]  /*0240*/  IMAD.WIDE R2, R5, 0x4, R2 ;  /* 0x0000000405027825 */ /* 0x000fca00078e0202 */
[----:B0-----:R-:W-:Y:S04]  /*0250*/  STG.E desc[UR4][R2.64+0xc], RZ ;  /* 0x00000cff02007986 */ /* 0x001fe8000c101904 */
[----:B------:R-:W-:Y:S04]  /*0260*/  STG.E desc[UR4][R2.64+0x8], RZ ;  /* 0x000008ff02007986 */ /* 0x000fe8000c101904 */
[----:B------:R-:W-:Y:S04]  /*0270*/  STG.E desc[UR4][R2.64+0x4], RZ ;  /* 0x000004ff02007986 */ /* 0x000fe8000c101904 */
[----:B------:R-:W-:Y:S01]  /*0280*/  STG.E desc[UR4][R2.64], RZ ;  /* 0x000000ff02007986 */ /* 0x000fe2000c101904 */
[----:B------:R-:W-:Y:S05]  /*0290*/  EXIT ;  /* 0x000000000000794d */ /* 0x000fea0003800000 */
.L_x_0:
[----:B------:R-:W1:Y:S01]  /*02a0*/  MUFU.RCP64H R7, R13 ;  /* 0x0000000d00077308 */ /* 0x000e620000001800 */
[----:B------:R-:W-:Y:S01]  /*02b0*/  IMAD.MOV.U32 R6, RZ, RZ, 0x1 ;  /* 0x00000001ff067424 */ /* 0x000fe200078e00ff */
[----:B------:R-:W2:Y:S01]  /*02c0*/  LDCU.128 UR8, c[0x0][0x3d0] ;  /* 0x00007a00ff0877ac */ /* 0x000ea20008000c00 */
[----:B------:R-:W-:Y:S01]  /*02d0*/  BSSY.RECONVERGENT B0, `(.L_x_1) ;  /* 0x0000017000007945 */ /* 0x000fe20003800200 */
[----:B------:R-:W3:Y:S03]  /*02e0*/  LDCU.64 UR6, c[0x0][0x3c8] ;  /* 0x00007900ff0677ac */ /* 0x000ee60008000a00 */
[----:B-1----:R-:W-:-:S08]  /*02f0*/  DFMA R2, -R12, R6, 1 ;  /* 0x3ff000000c02742b */ /* 0x002fd00000000106 */
[----:B------:R-:W-:Y:S02]  /*0300*/  DFMA R8, R2, R2, R2 ;  /* 0x000000020208722b */ /* 0x000fe40000000002 */
[----:B--2---:R-:W-:-:S06]  /*0310*/  DMUL R2, R16, UR8 ;  /* 0x0000000810027c28 */ /* 0x004fcc0008000000 */
[----:B------:R-:W-:Y:S02]  /*0320*/  DFMA R8, R6, R8, R6 ;  /* 0x000000080608722b */ /* 0x000fe40000000006 */
[----:B---3--:R-:W-:-:S06]  /*0330*/  DFMA R2, R14, UR6, R2 ;  /* 0x000000060e027c2b */ /* 0x008fcc0008000002 */
[----:B------:R-:W-:Y:S02]  /*0340*/  DFMA R10, -R12, R8, 1 ;  /* 0x3ff000000c0a742b */ /* 0x000fe40000000108 */
[----:B------:R-:W-:-:S06]  /*0350*/  DADD R6, R2, UR10 ;  /* 0x0000000a02067e29 */ /* 0x000fcc0008000000 */
[----:B------:R-:W-:-:S04]  /*0360*/  DFMA R10, R8, R10, R8 ;  /* 0x0000000a080a722b */ /* 0x000fc80000000008 */
[----:B------:R-:W-:-:S04]  /*0370*/  FSETP.GEU.AND P1, PT, |R7|, 6.5827683646048100446e-37, PT ;  /* 0x036000000700780b */ /* 0x000fc80003f2e200 */
[----:B------:R-:W-:-:S08]  /*0380*/  DMUL R2, R6, R10 ;  /* 0x0000000a06027228 */ /* 0x000fd00000000000 */
[----:B------:R-:W-:-:S08]  /*0390*/  DFMA R8, -R12, R2, R6 ;  /* 0x000000020c08722b */ /* 0x000fd00000000106 */
[----:B------:R-:W-:-:S10]  /*03a0*/  DFMA R2, R10, R8, R2 ;  /* 0x000000080a02722b */ /* 0x000fd40000000002 */
[----:B------:R-:W-:-:S05]  /*03b0*/  FFMA R0, RZ, R13, R3 ;  /* 0x0000000dff007223 */ /* 0x000fca0000000003 */
[----:B------:R-:W-:-:S13]  /*03c0*/  FSETP.GT.AND P0, PT, |R0|, 1.469367938527859385e-39, PT ;  /* 0x001000000000780b */ /* 0x000fda0003f04200 */
[----:B------:R-:W-:Y:S05]  /*03d0*/  @P0 BRA P1, `(.L_x_2) ;  /* 0x0000000000180947 */ /* 0x000fea0000800000 */
[----:B------:R-:W-:Y:S01]  /*03e0*/  IMAD.MOV.U32 R8, RZ, RZ, R12 ;  /* 0x000000ffff087224 */ /* 0x000fe200078e000c */
[----:B------:R-:W-:Y:S01]  /*03f0*/  MOV R0, 0x420 ;  /* 0x0000042000007802 */ /* 0x000fe20000000f00 */
[----:B------:R-:W-:-:S07]  /*0400*/  IMAD.MOV.U32 R9, RZ, RZ, R13 ;  /* 0x000000ffff097224 */ /* 0x000fce00078e000d */
[----:B0-----:R-:W-:Y:S05]  /*0410*/  CALL.REL.NOINC `($__internal_0_$__cuda_sm20_div_rn_f64_full) ;  /* 0x0000001400487944 */ /* 0x001fea0003c00000 */
[----:B------:R-:W-:Y:S02]  /*0420*/  IMAD.MOV.U32 R2, RZ, RZ, R20 ;  /* 0x000000ffff027224 */ /* 0x000fe400078e0014 */
[----:B------:R-:W-:-:S07]  /*0430*/  IMAD.MOV.U32 R3, RZ, RZ, R21 ;  /* 0x000000ffff037224 */ /* 0x000fce00078e0015 */
.L_x_2:
[----:B0-----:R-:W-:Y:S05]  /*0440*/  BSYNC.RECONVERGENT B0 ;  /* 0x0000000000007941 */ /* 0x001fea0003800200 */
.L_x_1:
[----:B------:R-:W0:Y:S01]  /*0450*/  MUFU.RCP64H R7, R13 ;  /* 0x0000000d00077308 */ /* 0x000e220000001800 */
[----:B------:R-:W-:Y:S01]  /*0460*/  IMAD.MOV.U32 R6, RZ, RZ, 0x1 ;  /* 0x00000001ff067424 */ /* 0x000fe200078e00ff */
[----:B------:R-:W1:Y:S01]  /*0470*/  LDCU.128 UR8, c[0x0][0x3e0] ;  /* 0x00007c00ff0877ac */ /* 0x000e620008000c00 */
[----:B------:R-:W-:Y:S01]  /*0480*/  BSSY.RECONVERGENT B0, `(.L_x_3) ;  /* 0x0000019000007945 */ /* 0x000fe20003800200 */
[----:B------:R-:W2:Y:S03]  /*0490*/  LDCU.64 UR6, c[0x0][0x3f0] ;  /* 0x00007e00ff0677ac */ /* 0x000ea60008000a00 */
[----:B0-----:R-:W-:Y:S02]  /*04a0*/  DFMA R8, -R12, R6, 1 ;  /* 0x3ff000000c08742b */ /* 0x001fe40000000106 */
[----:B-1----:R-:W-:-:S06]  /*04b0*/  DMUL R16, R16, UR10 ;  /* 0x0000000a10107c28 */ /* 0x002fcc0008000000 */
[----:B------:R-:W-:Y:S02]  /*04c0*/  DFMA R8, R8, R8, R8 ;  /* 0x000000080808722b */ /* 0x000fe40000000008 */
[----:B------:R-:W-:-:S06]  /*04d0*/  DFMA R16, R14, UR8, R16 ;  /* 0x000000080e107c2b */ /* 0x000fcc0008000010 */
[----:B------:R-:W-:Y:S02]  /*04e0*/  DFMA R8, R6, R8, R6 ;  /* 0x000000080608722b */ /* 0x000fe40000000006 */
[----:B--2---:R-:W-:-:S06]  /*04f0*/  DADD R16, R16, UR6 ;  /* 0x0000000610107e29 */ /* 0x004fcc0008000000 */
[----:B------:R-:W-:-:S04]  /*0500*/  DFMA R6, -R12, R8, 1 ;  /* 0x3ff000000c06742b */ /* 0x000fc80000000108 */
[----:B------:R-:W-:-:S04]  /*0510*/  FSETP.GEU.AND P1, PT, |R17|, 6.5827683646048100446e-37, PT ;  /* 0x036000001100780b */ /* 0x000fc80003f2e200 */
[----:B------:R-:W-:-:S08]  /*0520*/  DFMA R10, R8, R6, R8 ;  /* 0x00000006080a722b */ /* 0x000fd00000000008 */
        /* <DEDUP_REMOVED lines=8> */
[----:B------:R-:W-:Y:S02]  /*05b0*/  IMAD.MOV.U32 R7, RZ, RZ, R17 ;  /* 0x000000ffff077224 */ /* 0x000fe400078e0011 */
[----:B------:R-:W-:Y:S02]  /*05c0*/  IMAD.MOV.U32 R8, RZ, RZ, R12 ;  /* 0x000000ffff087224 */ /* 0x000fe400078e000c */
[----:B------:R-:W-:-:S07]  /*05d0*/  IMAD.MOV.U32 R9, RZ, RZ, R13 ;  /* 0x000000ffff097224 */ /* 0x000fce00078e000d */
[----:B------:R-:W-:Y:S05]  /*05e0*/  CALL.REL.NOINC `($__internal_0_$__cuda_sm20_div_rn_f64_full) ;  /* 0x0000001000d47944 */ /* 0x000fea0003c00000 */
[----:B------:R-:W-:Y:S02]  /*05f0*/  IMAD.MOV.U32 R6, RZ, RZ, R20 ;  /* 0x000000ffff067224 */ /* 0x000fe400078e0014 */
[----:B------:R-:W-:-:S07]  /*0600*/  IMAD.MOV.U32 R7, RZ, RZ, R21 ;  /* 0x000000ffff077224 */ /* 0x000fce00078e0015 */
.L_x_4:
[----:B------:R-:W-:Y:S05]  /*0610*/  BSYNC.RECONVERGENT B0 ;  /* 0x0000000000007941 */ /* 0x000fea0003800200 */
.L_x_3:
[----:B------:R-:W0:Y:S01]  /*0620*/  LDCU UR6, c[0x0][0x410] ;  /* 0x00008200ff0677ac */ /* 0x000e220008000800 */
[----:B------:R-:W1:Y:S01]  /*0630*/  LDC.64 R12, c[0x0][0x388] ;  /* 0x0000e200ff0c7b82 */ /* 0x000e620000000a00 */
[----:B------:R2:W3:Y:S01]  /*0640*/  F2F.F32.F64 R7, R6 ;  /* 0x0000000600077310 */ /* 0x0004e20000301000 */
[----:B------:R-:W-:Y:S01]  /*0650*/  SHF.L.U32 R11, R5, 0x2, RZ ;  /* 0x00000002050b7819 */ /* 0x000fe200000006ff */
[----:B------:R-:W4:Y:S01]  /*0660*/  LDCU UR7, c[0x0][0x3b0] ;  /* 0x00007600ff0777ac */ /* 0x000f220008000800 */
[----:B------:R-:W5:Y:S05]  /*0670*/  LDCU.64 UR8, c[0x0][0x3a8] ;  /* 0x00007500ff0877ac */ /* 0x000f6a0008000a00 */
[----:B------:R2:W1:Y:S01]  /*0680*/  F2F.F32.F64 R10, R2 ;  /* 0x00000002000a7310 */ /* 0x0004620000301000 */
[----:B0-----:R-:W-:Y:S01]  /*0690*/  UISETP.NE.AND UP0, UPT, UR6, 0x2, UPT ;  /* 0x000000020600788c */ /* 0x001fe2000bf05270 */
[----:B----4-:R-:W-:-:S02]  /*06a0*/  IMAD R4, R4, UR7, RZ ;  /* 0x0000000704047c24 */ /* 0x010fc4000f8e02ff */
[----:B-1----:R-:W-:-:S03]  /*06b0*/  VIADD R0, R12, 0xffffffff ;  /* 0xffffffff0c007836 */ /* 0x002fc60000000000 */
[----:B-----5:R-:W-:-:S04]  /*06c0*/  IADD3 R8, P0, PT, R4, UR8, RZ ;  /* 0x0000000804087c10 */ /* 0x020fc8000ff1e0ff */
[----:B------:R-:W-:Y:S01]  /*06d0*/  LEA.HI.X.SX32 R9, R4, UR9, 0x1, P0 ;  /* 0x0000000904097c11 */ /* 0x000fe200080f0eff */
[----:B------:R-:W-:Y:S01]  /*06e0*/  VIADD R4, R13, 0xffffffff ;  /* 0xffffffff0d047836 */ /* 0x000fe20000000000 */
[----:B--23--:R-:W-:Y:S07]  /*06f0*/  BRA.U !UP0, `(.L_x_5) ;  /* 0x0000000508687547 */ /* 0x00cfee000b800000 */
[----:B------:R-:W-:-:S09]  /*0700*/  UISETP.NE.AND UP0, UPT, UR6, 0x1, UPT ;  /* 0x000000010600788c */ /* 0x000fd2000bf05270 */
[----:B------:R-:W-:Y:S05]  /*0710*/  BRA.U UP0, `(.L_x_6) ;  /* 0x0000000100b07547 */ /* 0x000fea000b800000 */
[----:B------:R-:W-:Y:S01]  /*0720*/  IMAD.MOV.U32 R3, RZ, RZ, 0x3f000000 ;  /* 0x3f000000ff037424 */ /* 0x000fe200078e00ff */
[----:B------:R-:W0:Y:S01]  /*0730*/  LDCU UR6, c[0x0][0x390] ;  /* 0x00007200ff0677ac */ /* 0x000e220008000800 */
[----:B------:R-:W-:Y:S01]  /*0740*/  BSSY.RECONVERGENT B0, `(.L_x_7) ;  /* 0x0000017000007945 */ /* 0x000fe20003800200 */
[----:B------:R-:W-:Y:S02]  /*0750*/  IMAD.WIDE R8, R11, 0x4, R8 ;  /* 0x000000040b087825 */ /* 0x000fe400078e0208 */
[----:B------:R-:W-:Y:S01]  /*0760*/  LOP3.LUT R2, R3, 0x80000000, R7, 0xb8, !PT ;  /* 0x8000000003027812 */ /* 0x000fe200078eb807 */
[----:B------:R-:W1:Y:S01]  /*0770*/  LDCU.64 UR8, c[0x0][0x380] ;  /* 0x00007000ff0877ac */ /* 0x000e620008000a00 */
[----:B------:R-:W-:-:S03]  /*0780*/  IMAD.MOV.U32 R11, RZ, RZ, RZ ;  /* 0x000000ffff0b7224 */ /* 0x000fc600078e00ff */
[----:B------:R-:W-:Y:S01]  /*0790*/  FADD.RZ R6, R7, R2 ;  /* 0x0000000207067221 */ /* 0x000fe2000000c000 */
[----:B------:R-:W-:-:S03]  /*07a0*/  LOP3.LUT R2, R3, 0x80000000, R10, 0xb8, !PT ;  /* 0x8000000003027812 */ /* 0x000fc600078eb80a */
[----:B------:R-:W2:Y:S02]  /*07b0*/  F2I.TRUNC.NTZ R3, R6 ;  /* 0x0000000600037305 */ /* 0x000ea4000020f100 */
[----:B------:R-:W-:-:S06]  /*07c0*/  FADD.RZ R5, R10, R2 ;  /* 0x000000020a057221 */ /* 0x000fcc000000c000 */
[----:B------:R-:W3:Y:S01]  /*07d0*/  F2I.TRUNC.NTZ R5, R5 ;  /* 0x0000000500057305 */ /* 0x000ee2000020f100 */
[----:B--2---:R-:W-:-:S04]  /*07e0*/  VIMNMX.RELU R4, PT, PT, R3, R4, PT ;  /* 0x0000000403047248 */ /* 0x004fc80003fe1100 */
[C---:B------:R-:W-:Y:S01]  /*07f0*/  ISETP.GE.AND P0, PT, R4.reuse, R13, PT ;  /* 0x0000000d0400720c */ /* 0x040fe20003f06270 */
[----:B0-----:R-:W-:Y:S01]  /*0800*/  IMAD R3, R4, UR6, RZ ;  /* 0x0000000604037c24 */ /* 0x001fe2000f8e02ff */
[----:B---3--:R-:W-:Y:S01]  /*0810*/  VIMNMX.RELU R7, PT, PT, R5, R0, PT ;  /* 0x0000000005077248 */ /* 0x008fe20003fe1100 */
[----:B------:R-:W-:-:S03]  /*0820*/  IMAD.MOV.U32 R5, RZ, RZ, RZ ;  /* 0x000000ffff057224 */ /* 0x000fc600078e00ff */
[----:B-1----:R-:W-:Y:S02]  /*0830*/  IADD3 R2, P1, PT, R3, UR8, RZ ;  /* 0x0000000803027c10 */ /* 0x002fe4000ff3e0ff */
[C---:B------:R-:W-:Y:S01]  /*0840*/  ISETP.LT.AND P0, PT, R7.reuse, R12, !P0 ;  /* 0x0000000c0700720c */ /* 0x040fe20004701270 */
[----:B------:R-:W-:Y:S01]  /*0850*/  IMAD.SHL.U32 R13, R7, 0x4, RZ ;  /* 0x00000004070d7824 */ /* 0x000fe200078e00ff */
[----:B------:R-:W-:-:S03]  /*0860*/  LEA.HI.X.SX32 R3, R3, UR9, 0x1, P1 ;  /* 0x0000000903037c11 */ /* 0x000fc600088f0eff */
[----:B------:R-:W-:-:S04]  /*0870*/  IMAD.WIDE.U32 R2, R13, 0x4, R2 ;  /* 0x000000040d027825 */ /* 0x000fc800078e0002 */
[----:B------:R-:W-:-:S04]  /*0880*/  IMAD.MOV.U32 R13, RZ, RZ, RZ ;  /* 0x000000ffff0d7224 */ /* 0x000fc800078e00ff */
[----:B------:R-:W-:Y:S05]  /*0890*/  @!P0 BRA `(.L_x_8) ;  /* 0x0000000000048947 */ /* 0x000fea0003800000 */
[----:B------:R0:W5:Y:S02]  /*08a0*/  LDG.E R5, desc[UR4][R2.64] ;  /* 0x0000000402057981 */ /* 0x000164000c1e1900 */
.L_x_8:
[----:B------:R-:W-:Y:S05]  /*08b0*/  BSYNC.RECONVERGENT B0 ;  /* 0x0000000000007941 */ /* 0x000fea0003800200 */
.L_x_7:
[----:B-----5:R1:W-:Y:S01]  /*08c0*/  STG.E desc[UR4][R8.64], R5 ;  /* 0x0000000508007986 */ /* 0x0203e2000c101904 */
[----:B------:R-:W-:Y:S01]  /*08d0*/  BSSY.RECONVERGENT B0, `(.L_x_9) ;  /* 0x0000004000007945 */ /* 0x000fe20003800200 */
[----:B------:R-:W-:-:S03]  /*08e0*/  IMAD.MOV.U32 R7, RZ, RZ, RZ ;  /* 0x000000ffff077224 */ /* 0x000fc600078e00ff */
[----:B------:R-:W-:Y:S05]  /*08f0*/  @!P0 BRA `(.L_x_10) ;  /* 0x0000000000048947 */ /* 0x000fea0003800000 */
[----:B------:R2:W5:Y:S02]  /*0900*/  LDG.E R7, desc[UR4][R2.64+0x4] ;  /* 0x0000040402077981 */ /* 0x000564000c1e1900 */
.L_x_10:
[----:B------:R-:W-:Y:S05]  /*0910*/  BSYNC.RECONVERGENT B0 ;  /* 0x0000000000007941 */ /* 0x000fea0003800200 */
.L_x_9:
[----:B-----5:R3:W-:Y:S01]  /*0920*/  STG.E desc[UR4][R8.64+0x4], R7 ;  /* 0x0000040708007986 */ /* 0x0207e2000c101904 */
[----:B------:R-:W-:Y:S04]  /*0930*/  BSSY.RECONVERGENT B0, `(.L_x_11) ;  /* 0x0000003000007945 */ /* 0x000fe80003800200 */
[----:B------:R-:W-:Y:S05]  /*0940*/  @!P0 BRA `(.L_x_12) ;  /* 0x0000000000048947 */ /* 0x000fea0003800000 */
[----:B------:R4:W5:Y:S02]  /*0950*/  LDG.E R11, desc[UR4][R2.64+0x8] ;  /* 0x00000804020b7981 */ /* 0x000964000c1e1900 */
.L_x_12:
[----:B------:R-:W-:Y:S05]  /*0960*/  BSYNC.RECONVERGENT B0 ;  /* 0x0000000000007941 */ /* 0x000fea0003800200 */
.L_x_11:
[----:B-----5:R0:W-:Y:S01]  /*0970*/  STG.E desc[UR4][R8.64+0x8], R11 ;  /* 0x0000080b08007986 */ /* 0x0201e2000c101904 */
[----:B------:R-:W-:Y:S04]  /*0980*/  BSSY.RECONVERGENT B0, `(.L_x_13) ;  /* 0x0000003000007945 */ /* 0x000fe80003800200 */
[----:B------:R-:W-:Y:S05]  /*0990*/  @!P0 BRA `(.L_x_14) ;  /* 0x0000000000048947 */ /* 0x000fea0003800000 */
[----:B------:R0:W5:Y:S02]  /*09a0*/  LDG.E R13, desc[UR4][R2.64+0xc] ;  /* 0x00000c04020d7981 */ /* 0x000164000c1e1900 */
.L_x_14:
[----:B------:R-:W-:Y:S05]  /*09b0*/  BSYNC.RECONVERGENT B0 ;  /* 0x0000000000007941 */ /* 0x000fea0003800200 */
.L_x_13:
[----:B-----5:R-:W-:Y:S01]  /*09c0*/  STG.E desc[UR4][R8.64+0xc], R13 ;  /* 0x00000c0d08007986 */ /* 0x020fe2000c101904 */
[----:B------:R-:W-:Y:S05]  /*09d0*/  EXIT ;  /* 0x000000000000794d */ /* 0x000fea0003800000 */
.L_x_6:
[----:B------:R-:W-:Y:S01]  /*09e0*/  IMAD.MOV.U32 R2, RZ, RZ, 0x3f000000 ;  /* 0x3f000000ff027424 */ /* 0x000fe200078e00ff */
[----:B------:R-:W0:Y:S01]  /*09f0*/  LDCU UR6, c[0x0][0x390] ;  /* 0x00007200ff0677ac */ /* 0x000e220008000800 */
[----:B------:R-:W-:Y:S01]  /*0a00*/  BSSY.RECONVERGENT B0, `(.L_x_15) ;  /* 0x0000017000007945 */ /* 0x000fe20003800200 */
[----:B------:R-:W-:Y:S02]  /*0a10*/  IMAD.WIDE R8, R11, 0x4, R8 ;  /* 0x000000040b087825 */ /* 0x000fe400078e0208 */
[C---:B------:R-:W-:Y:S01]  /*0a20*/  LOP3.LUT R6, R2.reuse, 0x80000000, R7, 0xb8, !PT ;  /* 0x8000000002067812 */ /* 0x040fe200078eb807 */
[----:B------:R-:W1:Y:S01]  /*0a30*/  LDCU.64 UR8, c[0x0][0x380] ;  /* 0x00007000ff0877ac */ /* 0x000e620008000a00 */
[----:B------:R-:W-:Y:S01]  /*0a40*/  LOP3.LUT R3, R2, 0x80000000, R10, 0xb8, !PT ;  /* 0x8000000002037812 */ /* 0x000fe200078eb80a */
[----:B------:R-:W-:Y:S02]  /*0a50*/  IMAD.MOV.U32 R11, RZ, RZ, RZ ;  /* 0x000000ffff0b7224 */ /* 0x000fe400078e00ff */
[----:B------:R-:W-:-:S02]  /*0a60*/  FADD.RZ R6, R7, R6 ;  /* 0x0000000607067221 */ /* 0x000fc4000000c000 */
[----:B------:R-:W-:Y:S02]  /*0a70*/  FADD.RZ R10, R10, R3 ;  /* 0x000000030a0a7221 */ /* 0x000fe4000000c000 */
[----:B------:R-:W2:Y:S08]  /*0a80*/  F2I.TRUNC.NTZ R5, R6 ;  /* 0x0000000600057305 */ /* 0x000eb0000020f100 */
[----:B------:R-:W3:Y:S01]  /*0a90*/  F2I.TRUNC.NTZ R3, R10 ;  /* 0x0000000a00037305 */ /* 0x000ee2000020f100 */
[----:B--2---:R-:W-:-:S04]  /*0aa0*/  VIMNMX.RELU R4, PT, PT, R5, R4, PT ;  /* 0x0000000405047248 */ /* 0x004fc80003fe1100 */
[C---:B------:R-:W-:Y:S01]  /*0ab0*/  ISETP.GE.AND P0, PT, R4.reuse, R13, PT ;  /* 0x0000000d0400720c */ /* 0x040fe20003f06270 */
[----:B0-----:R-:W-:Y:S01]  /*0ac0*/  IMAD R7, R4, UR6, RZ ;  /* 0x0000000604077c24 */ /* 0x001fe2000f8e02ff */
[----:B---3--:R-:W-:-:S04]  /*0ad0*/  VIMNMX.RELU R5, PT, PT, R3, R0, PT ;  /* 0x0000000003057248 */ /* 0x008fc80003fe1100 */
[----:B-1----:R-:W-:Y:S02]  /*0ae0*/  IADD3 R2, P1, PT, R7, UR8, RZ ;  /* 0x0000000807027c10 */ /* 0x002fe4000ff3e0ff */
[C---:B------:R-:W-:Y:S01]  /*0af0*/  ISETP.LT.AND P0, PT, R5.reuse, R12, !P0 ;  /* 0x0000000c0500720c */ /* 0x040fe20004701270 */
[----:B------:R-:W-:Y:S01]  /*0b00*/  IMAD.SHL.U32 R13, R5, 0x4, RZ ;  /* 0x00000004050d7824 */ /* 0x000fe200078e00ff */
[----:B------:R-:W-:Y:S01]  /*0b10*/  LEA.HI.X.SX32 R3, R7, UR9, 0x1, P1 ;  /* 0x0000000907037c11 */ /* 0x000fe200088f0eff */
[----:B------:R-:W-:Y:S02]  /*0b20*/  IMAD.MOV.U32 R5, RZ, RZ, RZ ;  /* 0x000000ffff057224 */ /* 0x000fe400078e00ff */
[----:B------:R-:W-:Y:S01]  /*0b30*/  IMAD.WIDE.U32 R2, R13, 0x4, R2 ;  /* 0x000000040d027825 */ /* 0x000fe200078e0002 */
[----:B------:R-:W-:-:S07]  /*0b40*/  MOV R13, RZ ;  /* 0x000000ff000d7202 */ /* 0x000fce0000000f00 */
[----:B------:R-:W-:Y:S05]  /*0b50*/  @!P0 BRA `(.L_x_16) ;  /* 0x0000000000048947 */ /* 0x000fea0003800000 */
[----:B------:R0:W5:Y:S02]  /*0b60*/  LDG.E R5, desc[UR4][R2.64] ;  /* 0x0000000402057981 */ /* 0x000164000c1e1900 */
.L_x_16:
[----:B------:R-:W-:Y:S05]  /*0b70*/  BSYNC.RECONVERGENT B0 ;  /* 0x0000000000007941 */ /* 0x000fea0003800200 */
.L_x_15:
[----:B-----5:R1:W-:Y:S01]  /*0b80*/  STG.E desc[UR4][R8.64], R5 ;  /* 0x0000000508007986 */ /* 0x0203e2000c101904 */
[----:B------:R-:W-:Y:S01]  /*0b90*/  BSSY.RECONVERGENT B0, `(.L_x_17) ;  /* 0x0000004000007945 */ /* 0x000fe20003800200 */
[----:B------:R-:W-:-:S03]  /*0ba0*/  IMAD.MOV.U32 R7, RZ, RZ, RZ ;  /* 0x000000ffff077224 */ /* 0x000fc600078e00ff */
[----:B------:R-:W-:Y:S05]  /*0bb0*/  @!P0 BRA `(.L_x_18) ;  /* 0x0000000000048947 */ /* 0x000fea0003800000 */
[----:B------:R2:W5:Y:S02]  /*0bc0*/  LDG.E R7, desc[UR4][R2.64+0x4] ;  /* 0x0000040402077981 */ /* 0x000564000c1e1900 */
.L_x_18:
[----:B------:R-:W-:Y:S05]  /*0bd0*/  BSYNC.RECONVERGENT B0 ;  /* 0x0000000000007941 */ /* 0x000fea0003800200 */
.L_x_17:
[----:B-----5:R3:W-:Y:S01]  /*0be0*/  STG.E desc[UR4][R8.64+0x4], R7 ;  /* 0x0000040708007986 */ /* 0x0207e2000c101904 */
[----:B------:R-:W-:Y:S04]  /*0bf0*/  BSSY.RECONVERGENT B0, `(.L_x_19) ;  /* 0x0000003000007945 */ /* 0x000fe80003800200 */
[----:B------:R-:W-:Y:S05]  /*0c00*/  @!P0 BRA `(.L_x_20) ;  /* 0x0000000000048947 */ /* 0x000fea0003800000 */
[----:B------:R4:W5:Y:S02]  /*0c10*/  LDG.E R11, desc[UR4][R2.64+0x8] ;  /* 0x00000804020b7981 */ /* 0x000964000c1e1900 */
.L_x_20:
[----:B------:R-:W-:Y:S05]  /*0c20*/  BSYNC.RECONVERGENT B0 ;  /* 0x0000000000007941 */ /* 0x000fea0003800200 */
.L_x_19:
[----:B-----5:R0:W-:Y:S01]  /*0c30*/  STG.E desc[UR4][R8.64+0x8], R11 ;  /* 0x0000080b08007986 */ /* 0x0201e2000c101904 */
[----:B------:R-:W-:Y:S04]  /*0c40*/  BSSY.RECONVERGENT B0, `(.L_x_21) ;  /* 0x0000003000007945 */ /* 0x000fe80003800200 */
[----:B------:R-:W-:Y:S05]  /*0c50*/  @!P0 BRA `(.L_x_22) ;  /* 0x0000000000048947 */ /* 0x000fea0003800000 */
[----:B------:R0:W5:Y:S02]  /*0c60*/  LDG.E R13, desc[UR4][R2.64+0xc] ;  /* 0x00000c04020d7981 */ /* 0x000164000c1e1900 */
.L_x_22:
[----:B------:R-:W-:Y:S05]  /*0c70*/  BSYNC.RECONVERGENT B0 ;  /* 0x0000000000007941 */ /* 0x000fea0003800200 */
.L_x_21:
[----:B-----5:R-:W-:Y:S01]  /*0c80*/  STG.E desc[UR4][R8.64+0xc], R13 ;  /* 0x00000c0d08007986 */ /* 0x020fe2000c101904 */
[----:B------:R-:W-:Y:S05]  /*0c90*/  EXIT ;  /* 0x000000000000794d */ /* 0x000fea0003800000 */
.L_x_5:
[----:B------:R-:W-:Y:S01]  /*0ca0*/  I2FP.F32.S32 R6, R4 ;  /* 0x0000000400067245 */ /* 0x000fe20000201400 */
[----:B------:R-:W0:Y:S01]  /*0cb0*/  LDCU UR6, c[0x0][0x390] ;  /* 0x00007200ff0677ac */ /* 0x000e220008000800 */
[----:B------:R-:W-:Y:S02]  /*0cc0*/  I2FP.F32.S32 R5, R0 ;  /* 0x0000000000057245 */ /* 0x000fe40000201400 */
[----:B------:R-:W-:Y:S01]  /*0cd0*/  FMNMX R7, R7, R6, PT ;  /* 0x0000000607077209 */ /* 0x000fe20003800000 */
[----:B------:R-:W1:Y:S01]  /*0ce0*/  LDCU.64 UR8, c[0x0][0x380] ;  /* 0x00007000ff0877ac */ /* 0x000e620008000a00 */
[----:B------:R-:W-:Y:S02]  /*0cf0*/  FMNMX R10, R10, R5, PT ;  /* 0x000000050a0a7209 */ /* 0x000fe40003800000 */
[----:B------:R-:W-:Y:S02]  /*0d00*/  FMNMX R7, RZ, R7, !PT ;  /* 0x00000007ff077209 */ /* 0x000fe40007800000 */
[----:B------:R-:W-:-:S02]  /*0d10*/  FMNMX R10, RZ, R10, !PT ;  /* 0x0000000aff0a7209 */ /* 0x000fc40007800000 */
[----:B------:R-:W0:Y:S08]  /*0d20*/  F2I.FLOOR.NTZ R13, R7 ;  /* 0x00000007000d7305 */ /* 0x000e300000207100 */
[----:B------:R-:W2:Y:S01]  /*0d30*/  F2I.FLOOR.NTZ R17, R10 ;  /* 0x0000000a00117305 */ /* 0x000ea20000207100 */
[C---:B0-----:R-:W-:Y:S01]  /*0d40*/  IMAD R12, R13.reuse, UR6, RZ ;  /* 0x000000060d0c7c24 */ /* 0x041fe2000f8e02ff */
[----:B------:R-:W-:-:S04]  /*0d50*/  VIADDMNMX R3, R13, 0x1, R4, PT ;  /* 0x000000010d037846 */ /* 0x000fc80003800104 */
[C---:B-1----:R-:W-:Y:S01]  /*0d60*/  IADD3 R14, P0, PT, R12.reuse, UR8, RZ ;  /* 0x000000080c0e7c10 */ /* 0x042fe2000ff1e0ff */
[----:B------:R-:W-:Y:S01]  /*0d70*/  IMAD R3, R3, UR6, RZ ;  /* 0x0000000603037c24 */ /* 0x000fe2000f8e02ff */
[C---:B--2---:R-:W-:Y:S01]  /*0d80*/  VIADDMNMX R2, R17.reuse, 0x1, R0, PT ;  /* 0x0000000111027846 */ /* 0x044fe20003800100 */
[----:B------:R-:W-:Y:S01]  /*0d90*/  IMAD.SHL.U32 R21, R17, 0x4, RZ ;  /* 0x0000000411157824 */ /* 0x000fe200078e00ff */
[----:B------:R-:W-:-:S03]  /*0da0*/  LEA.HI.X.SX32 R15, R12, UR9, 0x1, P0 ;  /* 0x000000090c0f7c11 */ /* 0x000fc600080f0eff */
[----:B------:R-:W-:Y:S01]  /*0db0*/  IMAD.SHL.U32 R23, R2, 0x4, RZ ;  /* 0x0000000402177824 */ /* 0x000fe200078e00ff */
[----:B------:R-:W-:-:S03]  /*0dc0*/  IADD3 R2, P0, PT, R3, UR8, RZ ;  /* 0x0000000803027c10 */ /* 0x000fc6000ff1e0ff */
[----:B------:R-:W-:Y:S01]  /*0dd0*/  IMAD.WIDE R18, R23, 0x4, R14 ;  /* 0x0000000417127825 */ /* 0x000fe200078e020e */
[----:B------:R-:W-:-:S03]  /*0de0*/  LEA.HI.X.SX32 R3, R3, UR9, 0x1, P0 ;  /* 0x0000000903037c11 */ /* 0x000fc600080f0eff */
[C---:B------:R-:W-:Y:S02]  /*0df0*/  IMAD.WIDE R14, R21.reuse, 0x4, R14 ;  /* 0x00000004150e7825 */ /* 0x040fe400078e020e */
[----:B------:R-:W2:Y:S02]  /*0e00*/  LDG.E R18, desc[UR4][R18.64] ;  /* 0x0000000412127981 */ /* 0x000ea4000c1e1900 */
[--C-:B------:R-:W-:Y:S02]  /*0e10*/  IMAD.WIDE R20, R21, 0x4, R2.reuse ;  /* 0x0000000415147825 */ /* 0x100fe400078e0202 */
[----:B------:R0:W3:Y:S02]  /*0e20*/  LDG.E R14, desc[UR4][R14.64] ;  /* 0x000000040e0e7981 */ /* 0x0000e4000c1e1900 */
[----:B------:R-:W-:Y:S02]  /*0e30*/  IMAD.WIDE R22, R23, 0x4, R2 ;  /* 0x0000000417167825 */ /* 0x000fe400078e0202 */
[----:B------:R-:W4:Y:S04]  /*0e40*/  LDG.E R20, desc[UR4][R20.64] ;  /* 0x0000000414147981 */ /* 0x000f28000c1e1900 */
[----:B------:R-:W5:Y:S01]  /*0e50*/  LDG.E R2, desc[UR4][R22.64] ;  /* 0x0000000416027981 */ /* 0x000f62000c1e1900 */
[----:B------:R-:W-:-:S02]  /*0e60*/  I2FP.F32.S32 R3, R17 ;  /* 0x0000001100037245 */ /* 0x000fc40000201400 */
[----:B------:R-:W-:Y:S02]  /*0e70*/  I2FP.F32.S32 R12, R13 ;  /* 0x0000000d000c7245 */ /* 0x000fe40000201400 */
[----:B------:R-:W-:Y:S01]  /*0e80*/  ISETP.NE.AND P0, PT, R0, R17, PT ;  /* 0x000000110000720c */ /* 0x000fe20003f05270 */
[----:B------:R-:W-:Y:S01]  /*0e90*/  FADD R3, R10, -R3 ;  /* 0x800000030a037221 */ /* 0x000fe20000000000 */
[----:B------:R-:W-:Y:S01]  /*0ea0*/  ISETP.NE.AND P1, PT, R4, R13, PT ;  /* 0x0000000d0400720c */ /* 0x000fe20003f25270 */
[----:B------:R-:W-:Y:S01]  /*0eb0*/  FADD R12, R7, -R12 ;  /* 0x8000000c070c7221 */ /* 0x000fe20000000000 */
[----:B------:R-:W-:Y:S02]  /*0ec0*/  FMNMX R7, R6, R7, PT ;  /* 0x0000000706077209 */ /* 0x000fe40003800000 */
[----:B------:R-:W-:Y:S02]  /*0ed0*/  FSEL R3, R3, RZ, P0 ;  /* 0x000000ff03037208 */ /* 0x000fe40000000000 */
[----:B------:R-:W-:-:S02]  /*0ee0*/  FSEL R12, R12, RZ, P1 ;  /* 0x000000ff0c0c7208 */ /* 0x000fc40000800000 */
[----:B------:R-:W-:Y:S01]  /*0ef0*/  FMNMX R7, RZ, R7, !PT ;  /* 0x00000007ff077209 */ /* 0x000fe20007800000 */
[----:B------:R-:W-:Y:S01]  /*0f00*/  FADD R13, -R3, 1 ;  /* 0x3f800000030d7421 */ /* 0x000fe20000000100 */
[----:B------:R-:W-:Y:S01]  /*0f10*/  FMNMX R10, R5, R10, PT ;  /* 0x0000000a050a7209 */ /* 0x000fe20003800000 */
[----:B------:R-:W-:Y:S01]  /*0f20*/  FADD R17, -R12, 1 ;  /* 0x3f8000000c117421 */ /* 0x000fe20000000100 */
[----:B0-----:R-:W0:Y:S02]  /*0f30*/  F2I.FLOOR.NTZ R15, R7 ;  /* 0x00000007000f7305 */ /* 0x001e240000207100 */
[----:B------:R-:W-:Y:S02]  /*0f40*/  FMNMX R10, RZ, R10, !PT ;  /* 0x0000000aff0a7209 */ /* 0x000fe40007800000 */
[----:B--2---:R-:W-:Y:S02]  /*0f50*/  I2FP.F32.S32 R18, R18 ;  /* 0x0000001200127245 */ /* 0x004fe40000201400 */
[----:B---3--:R-:W-:-:S03]  /*0f60*/  I2FP.F32.S32 R14, R14 ;  /* 0x0000000e000e7245 */ /* 0x008fc60000201400 */
[----:B------:R-:W-:Y:S01]  /*0f70*/  FMUL R18, R3, R18 ;  /* 0x0000001203127220 */ /* 0x000fe20000400000 */
[----:B----4-:R-:W-:Y:S01]  /*0f80*/  I2FP.F32.S32 R20, R20 ;  /* 0x0000001400147245 */ /* 0x010fe20000201400 */
[----:B------:R-:W-:Y:S02]  /*0f90*/  FMUL R14, R14, R13 ;  /* 0x0000000d0e0e7220 */ /* 0x000fe40000400000 */
[----:B------:R-:W-:Y:S01]  /*0fa0*/  FMUL R19, R17, R18 ;  /* 0x0000001211137220 */ /* 0x000fe20000400000 */
[----:B-----5:R-:W-:Y:S01]  /*0fb0*/  I2FP.F32.S32 R2, R2 ;  /* 0x0000000200027245 */ /* 0x020fe20000201400 */
[----:B------:R-:W-:Y:S02]  /*0fc0*/  FMUL R20, R13, R20 ;  /* 0x000000140d147220 */ /* 0x000fe40000400000 */
[----:B------:R-:W-:Y:S02]  /*0fd0*/  FFMA R19, R14, R17, R19 ;  /* 0x000000110e137223 */ /* 0x000fe40000000013 */
[----:B------:R-:W1:Y:S01]  /*0fe0*/  F2I.FLOOR.NTZ R17, R10 ;  /* 0x0000000a00117305 */ /* 0x000e620000207100 */
[----:B------:R-:W-:Y:S01]  /*0ff0*/  FMUL R2, R3, R2 ;  /* 0x0000000203027220 */ /* 0x000fe20000400000 */
[----:B------:R-:W-:Y:S01]  /*1000*/  FFMA R19, R12, R20, R19 ;  /* 0x000000140c137223 */ /* 0x000fe20000000013 */
[----:B0-----:R-:W-:-:S03]  /*1010*/  IMAD R3, R15, UR6, RZ ;  /* 0x000000060f037c24 */ /* 0x001fc6000f8e02ff */
[----:B------:R-:W-:Y:S02]  /*1020*/  FFMA R2, R12, R2, R19 ;  /* 0x000000020c027223 */ /* 0x000fe40000000013 */
[----:B------:R-:W-:Y:S02]  /*1030*/  IADD3 R12, P0, PT, R3, UR8, RZ ;  /* 0x00000008030c7c10 */ /* 0x000fe4000ff1e0ff */
[----:B------:R-:W-:Y:S01]  /*1040*/  FADD R14, R2, 0.5 ;  /* 0x3f000000020e7421 */ /* 0x000fe20000000000 */
[----:B------:R-:W-:Y:S02]  /*1050*/  VIADDMNMX R2, R15, 0x1, R4, PT ;  /* 0x000000010f027846 */ /* 0x000fe40003800104 */
[----:B------:R-:W-:Y:S01]  /*1060*/  LEA.HI.X.SX32 R13, R3, UR9, 0x1, P0 ;  /* 0x00000009030d7c11 */ /* 0x000fe200080f0eff */
[----:B------:R-:W0:Y:S01]  /*1070*/  F2I.TRUNC.NTZ R25, R14 ;  /* 0x0000000e00197305 */ /* 0x000e22000020f100 */
[----:B-1----:R-:W-:Y:S01]  /*1080*/  VIADDMNMX R23, R17, 0x1, R0, PT ;  /* 0x0000000111177846 */ /* 0x002fe20003800100 */
[----:B------:R-:W-:-:S02]  /*1090*/  IMAD R16, R2, UR6, RZ ;  /* 0x0000000602107c24 */ /* 0x000fc4000f8e02ff */
[----:B------:R-:W-:-:S03]  /*10a0*/  IMAD.WIDE R2, R11, 0x4, R8 ;  /* 0x000000040b027825 */ /* 0x000fc600078e0208 */
[C---:B------:R-:W-:Y:S01]  /*10b0*/  IADD3 R8, P0, PT, R16.reuse, UR8, RZ ;  /* 0x0000000810087c10 */ /* 0x040fe2000ff1e0ff */
[----:B------:R-:W-:Y:S02]  /*10c0*/  IMAD.SHL.U32 R23, R23, 0x4, RZ ;  /* 0x0000000417177824 */ /* 0x000fe400078e00ff */
[----:B------:R-:W-:Y:S01]  /*10d0*/  IMAD.SHL.U32 R19, R17, 0x4, RZ ;  /* 0x0000000411137824 */ /* 0x000fe200078e00ff */
[----:B------:R-:W-:Y:S01]  /*10e0*/  LEA.HI.X.SX32 R9, R16, UR9, 0x1, P0 ;  /* 0x0000000910097c11 */ /* 0x000fe200080f0eff */
[--C-:B------:R-:W-:Y:S01]  /*10f0*/  IMAD.WIDE R20, R23, 0x4, R12.reuse ;  /* 0x0000000417147825 */ /* 0x100fe200078e020c */
[----:B0-----:R-:W-:Y:S03]  /*1100*/  STG.E desc[UR4][R2.64], R25 ;  /* 0x0000001902007986 */ /* 0x001fe6000c101904 */
[C---:B------:R-:W-:Y:S02]  /*1110*/  IMAD.WIDE R12, R19.reuse, 0x4, R12 ;  /* 0x00000004130c7825 */ /* 0x040fe400078e020c */
[----:B------:R-:W2:Y:S02]  /*1120*/  LDG.E R20, desc[UR4][R20.64+0x4] ;  /* 0x0000040414147981 */ /* 0x000ea4000c1e1900 */
[----:B------:R-:W-:-:S02]  /*1130*/  IMAD.WIDE R18, R19, 0x4, R8 ;  /* 0x0000000413127825 */ /* 0x000fc400078e0208 */
[----:B------:R0:W3:Y:S04]  /*1140*/  LDG.E R13, desc[UR4][R12.64+0x4] ;  /* 0x000004040c0d7981 */ /* 0x0000e8000c1e1900 */
[----:B------:R-:W4:Y:S01]  /*1150*/  LDG.E R18, desc[UR4][R18.64+0x4] ;  /* 0x0000040412127981 */ /* 0x000f22000c1e1900 */
[----:B------:R-:W-:-:S05]  /*1160*/  IMAD.WIDE R22, R23, 0x4, R8 ;  /* 0x0000000417167825 */ /* 0x000fca00078e0208 */
[----:B------:R-:W5:Y:S01]  /*1170*/  LDG.E R8, desc[UR4][R22.64+0x4] ;  /* 0x0000040416087981 */ /* 0x000f62000c1e1900 */
[----:B------:R-:W-:Y:S02]  /*1180*/  I2FP.F32.S32 R9, R17 ;  /* 0x0000001100097245 */ /* 0x000fe40000201400 */
[----:B------:R-:W-:Y:S02]  /*1190*/  I2FP.F32.S32 R14, R15 ;  /* 0x0000000f000e7245 */ /* 0x000fe40000201400 */
[----:B------:R-:W-:Y:S01]  /*11a0*/  ISETP.NE.AND P0, PT, R0, R17, PT ;  /* 0x000000110000720c */ /* 0x000fe20003f05270 */
[----:B------:R-:W-:Y:S01]  /*11b0*/  FADD R9, R10, -R9 ;  /* 0x800000090a097221 */ /* 0x000fe20000000000 */
[----:B------:R-:W-:Y:S01]  /*11c0*/  ISETP.NE.AND P1, PT, R4, R15, PT ;  /* 0x0000000f0400720c */ /* 0x000fe20003f25270 */
[----:B------:R-:W-:Y:S01]  /*11d0*/  FADD R14, R7, -R14 ;  /* 0x8000000e070e7221 */ /* 0x000fe20000000000 */
[----:B------:R-:W-:Y:S02]  /*11e0*/  FMNMX R7, R6, R7, PT ;  /* 0x0000000706077209 */ /* 0x000fe40003800000 */
[----:B------:R-:W-:-:S02]  /*11f0*/  FSEL R9, R9, RZ, P0 ;  /* 0x000000ff09097208 */ /* 0x000fc40000000000 */
[----:B0-----:R-:W-:Y:S02]  /*1200*/  FSEL R12, R14, RZ, P1 ;  /* 0x000000ff0e0c7208 */ /* 0x001fe40000800000 */
[----:B------:R-:W-:Y:S01]  /*1210*/  FMNMX R7, RZ, R7, !PT ;  /* 0x00000007ff077209 */ /* 0x000fe20007800000 */
[----:B------:R-:W-:Y:S01]  /*1220*/  FADD R14, -R9, 1 ;  /* 0x3f800000090e7421 */ /* 0x000fe20000000100 */
[----:B------:R-:W-:Y:S01]  /*1230*/  FMNMX R10, R5, R10, PT ;  /* 0x0000000a050a7209 */ /* 0x000fe20003800000 */
[----:B------:R-:W-:-:S03]  /*1240*/  FADD R16, -R12, 1 ;  /* 0x3f8000000c107421 */ /* 0x000fc60000000100 */
[----:B------:R-:W-:Y:S02]  /*1250*/  FMNMX R10, RZ, R10, !PT ;  /* 0x0000000aff0a7209 */ /* 0x000fe40007800000 */
[----:B--2---:R-:W-:Y:S02]  /*1260*/  I2FP.F32.S32 R20, R20 ;  /* 0x0000001400147245 */ /* 0x004fe40000201400 */
[----:B---3--:R-:W-:-:S03]  /*1270*/  I2FP.F32.S32 R13, R13 ;  /* 0x0000000d000d7245 */ /* 0x008fc60000201400 */
[----:B------:R-:W-:Y:S01]  /*1280*/  FMUL R11, R9, R20 ;  /* 0x00000014090b7220 */ /* 0x000fe20000400000 */
[----:B----4-:R-:W-:Y:S01]  /*1290*/  I2FP.F32.S32 R15, R18 ;  /* 0x00000012000f7245 */ /* 0x010fe20000201400 */
[----:B------:R-:W-:Y:S02]  /*12a0*/  FMUL R13, R13, R14 ;  /* 0x0000000e0d0d7220 */ /* 0x000fe40000400000 */
[----:B------:R-:W-:Y:S02]  /*12b0*/  FMUL R18, R16, R11 ;  /* 0x0000000b10127220 */ /* 0x000fe40000400000 */
[----:B------:R-:W0:Y:S01]  /*12c0*/  F2I.FLOOR.NTZ R11, R7 ;  /* 0x00000007000b7305 */ /* 0x000e220000207100 */
[----:B------:R-:W-:Y:S01]  /*12d0*/  FMUL R15, R14, R15 ;  /* 0x0000000f0e0f7220 */ /* 0x000fe20000400000 */
[----:B------:R-:W-:Y:S01]  /*12e0*/  FFMA R13, R13, R16, R18 ;  /* 0x000000100d0d7223 */ /* 0x000fe20000000012 */
[----:B-----5:R-:W-:-:S03]  /*12f0*/  I2FP.F32.S32 R8, R8 ;  /* 0x0000000800087245 */ /* 0x020fc60000201400 */
[----:B------:R-:W-:Y:S02]  /*1300*/  FFMA R15, R12, R15, R13 ;  /* 0x0000000f0c0f7223 */ /* 0x000fe4000000000d */
[----:B------:R-:W1:Y:S01]  /*1310*/  F2I.FLOOR.NTZ R13, R10 ;  /* 0x0000000a000d7305 */ /* 0x000e620000207100 */
[----:B------:R-:W-:-:S04]  /*1320*/  FMUL R8, R9, R8 ;  /* 0x0000000809087220 */ /* 0x000fc80000400000 */
[----:B------:R-:W-:Y:S01]  /*1330*/  FFMA R8, R12, R8, R15 ;  /* 0x000000080c087223 */ /* 0x000fe2000000000f */
[C---:B0-----:R-:W-:Y:S01]  /*1340*/  IMAD R15, R11.reuse, UR6, RZ ;  /* 0x000000060b0f7c24 */ /* 0x041fe2000f8e02ff */
[----:B------:R-:W-:Y:S02]  /*1350*/  VIADDMNMX R9, R11, 0x1, R4, PT ;  /* 0x000000010b097846 */ /* 0x000fe40003800104 */
[----:B------:R-:W-:Y:S02]  /*1360*/  FADD R12, R8, 0.5 ;  /* 0x3f000000080c7421 */ /* 0x000fe40000000000 */
[----:B------:R-:W-:Y:S02]  /*1370*/  IADD3 R14, P0, PT, R15, UR8, RZ ;  /* 0x000000080f0e7c10 */ /* 0x000fe4000ff1e0ff */
[----:B------:R-:W0:Y:S01]  /*1380*/  F2I.TRUNC.NTZ R23, R12 ;  /* 0x0000000c00177305 */ /* 0x000e22000020f100 */
[----:B------:R-:W-:Y:S01]  /*1390*/  IMAD R9, R9, UR6, RZ ;  /* 0x0000000609097c24 */ /* 0x000fe2000f8e02ff */
[C---:B-1----:R-:W-:Y:S01]  /*13a0*/  VIADDMNMX R8, R13.reuse, 0x1, R0, PT ;  /* 0x000000010d087846 */ /* 0x042fe20003800100 */
[----:B------:R-:W-:Y:S01]  /*13b0*/  IMAD.SHL.U32 R19, R13, 0x4, RZ ;  /* 0x000000040d137824 */ /* 0x000fe200078e00ff */
[----:B------:R-:W-:-:S03]  /*13c0*/  LEA.HI.X.SX32 R15, R15, UR9, 0x1, P0 ;  /* 0x000000090f0f7c11 */ /* 0x000fc600080f0eff */
[----:B------:R-:W-:Y:S01]  /*13d0*/  IMAD.SHL.U32 R21, R8, 0x4, RZ ;  /* 0x0000000408157824 */ /* 0x000fe200078e00ff */
[----:B------:R-:W-:-:S03]  /*13e0*/  IADD3 R8, P0, PT, R9, UR8, RZ ;  /* 0x0000000809087c10 */ /* 0x000fc6000ff1e0ff */
[----:B------:R-:W-:Y:S01]  /*13f0*/  IMAD.WIDE R16, R21, 0x4, R14 ;  /* 0x0000000415107825 */ /* 0x000fe200078e020e */
[----:B------:R-:W-:-:S03]  /*1400*/  LEA.HI.X.SX32 R9, R9, UR9, 0x1, P0 ;  /* 0x0000000909097c11 */ /* 0x000fc600080f0eff */
[C---:B------:R-:W-:Y:S01]  /*1410*/  IMAD.WIDE R14, R19.reuse, 0x4, R14 ;  /* 0x00000004130e7825 */ /* 0x040fe200078e020e */
[----:B0-----:R-:W-:Y:S03]  /*1420*/  STG.E desc[UR4][R2.64+0x4], R23 ;  /* 0x0000041702007986 */ /* 0x001fe6000c101904 */
[--C-:B------:R-:W-:Y:S01]  /*1430*/  IMAD.WIDE R18, R19, 0x4, R8.reuse ;  /* 0x0000000413127825 */ /* 0x100fe200078e0208 */
[----:B------:R-:W2:Y:S04]  /*1440*/  LDG.E R16, desc[UR4][R16.64+0x8] ;  /* 0x0000080410107981 */ /* 0x000ea8000c1e1900 */
[----:B------:R-:W3:Y:S01]  /*1450*/  LDG.E R14, desc[UR4][R14.64+0x8] ;  /* 0x000008040e0e7981 */ /* 0x000ee2000c1e1900 */
[----:B------:R-:W-:-:S03]  /*1460*/  IMAD.WIDE R20, R21, 0x4, R8 ;  /* 0x0000000415147825 */ /* 0x000fc600078e0208 */
[----:B------:R-:W4:Y:S04]  /*1470*/  LDG.E R18, desc[UR4][R18.64+0x8] ;  /* 0x0000080412127981 */ /* 0x000f28000c1e1900 */
[----:B------:R-:W5:Y:S01]  /*1480*/  LDG.E R8, desc[UR4][R20.64+0x8] ;  /* 0x0000080414087981 */ /* 0x000f62000c1e1900 */
[----:B------:R-:W-:Y:S02]  /*1490*/  I2FP.F32.S32 R9, R13 ;  /* 0x0000000d00097245 */ /* 0x000fe40000201400 */
[----:B------:R-:W-:Y:S02]  /*14a0*/  I2FP.F32.S32 R12, R11 ;  /* 0x0000000b000c7245 */ /* 0x000fe40000201400 */
[----:B------:R-:W-:Y:S01]  /*14b0*/  ISETP.NE.AND P0, PT, R0, R13, PT ;  /* 0x0000000d0000720c */ /* 0x000fe20003f05270 */
[----:B------:R-:W-:Y:S01]  /*14c0*/  FADD R9, R10, -R9 ;  /* 0x800000090a097221 */ /* 0x000fe20000000000 */
[----:B------:R-:W-:Y:S01]  /*14d0*/  ISETP.NE.AND P1, PT, R4, R11, PT ;  /* 0x0000000b0400720c */ /* 0x000fe20003f25270 */
[----:B------:R-:W-:Y:S01]  /*14e0*/  FADD R12, R7, -R12 ;  /* 0x8000000c070c7221 */ /* 0x000fe20000000000 */
[----:B------:R-:W-:-:S02]  /*14f0*/  FMNMX R6, R6, R7, PT ;  /* 0x0000000706067209 */ /* 0x000fc40003800000 */
[----:B------:R-:W-:Y:S02]  /*1500*/  FSEL R9, R9, RZ, P0 ;  /* 0x000000ff09097208 */ /* 0x000fe40000000000 */
[----:B------:R-:W-:Y:S02]  /*1510*/  FSEL R11, R12, RZ, P1 ;  /* 0x000000ff0c0b7208 */ /* 0x000fe40000800000 */
[----:B------:R-:W-:Y:S01]  /*1520*/  FMNMX R6, RZ, R6, !PT ;  /* 0x00000006ff067209 */ /* 0x000fe20007800000 */
[----:B------:R-:W-:Y:S01]  /*1530*/  FADD R7, -R9, 1 ;  /* 0x3f80000009077421 */ /* 0x000fe20000000100 */
[----:B------:R-:W-:Y:S01]  /*1540*/  FMNMX R10, R5, R10, PT ;  /* 0x0000000a050a7209 */ /* 0x000fe20003800000 */
[----:B------:R-:W-:Y:S01]  /*1550*/  FADD R13, -R11, 1 ;  /* 0x3f8000000b0d7421 */ /* 0x000fe20000000100 */
[----:B------:R-:W0:Y:S01]  /*1560*/  F2I.FLOOR.NTZ R5, R6 ;  /* 0x0000000600057305 */ /* 0x000e220000207100 */
[----:B--2---:R-:W-:Y:S02]  /*1570*/  I2FP.F32.S32 R16, R16 ;  /* 0x0000001000107245 */ /* 0x004fe40000201400 */
[----:B---3--:R-:W-:-:S03]  /*1580*/  I2FP.F32.S32 R14, R14 ;  /* 0x0000000e000e7245 */ /* 0x008fc60000201400 */
[----:B------:R-:W-:Y:S01]  /*1590*/  FMUL R16, R9, R16 ;  /* 0x0000001009107220 */ /* 0x000fe20000400000 */
[----:B----4-:R-:W-:Y:S01]  /*15a0*/  I2FP.F32.S32 R18, R18 ;  /* 0x0000001200127245 */ /* 0x010fe20000201400 */
[----:B------:R-:W-:Y:S02]  /*15b0*/  FMUL R14, R14, R7 ;  /* 0x000000070e0e7220 */ /* 0x000fe40000400000 */
[----:B------:R-:W-:Y:S01]  /*15c0*/  FMUL R15, R13, R16 ;  /* 0x000000100d0f7220 */ /* 0x000fe20000400000 */
[----:B-----5:R-:W-:Y:S01]  /*15d0*/  I2FP.F32.S32 R8, R8 ;  /* 0x0000000800087245 */ /* 0x020fe20000201400 */
[----:B------:R-:W-:Y:S01]  /*15e0*/  FMUL R18, R7, R18 ;  /* 0x0000001207127220 */ /* 0x000fe20000400000 */
[----:B------:R-:W-:Y:S01]  /*15f0*/  FMNMX R7, RZ, R10, !PT ;  /* 0x0000000aff077209 */ /* 0x000fe20007800000 */
[----:B------:R-:W-:Y:S02]  /*1600*/  FFMA R14, R14, R13, R15 ;  /* 0x0000000d0e0e7223 */ /* 0x000fe4000000000f */
[----:B------:R-:W-:Y:S01]  /*1610*/  FMUL R9, R9, R8 ;  /* 0x0000000809097220 */ /* 0x000fe20000400000 */
[----:B------:R-:W1:Y:S01]  /*1620*/  F2I.FLOOR.NTZ R13, R7 ;  /* 0x00000007000d7305 */ /* 0x000e620000207100 */
[----:B------:R-:W-:-:S04]  /*1630*/  FFMA R14, R11, R18, R14 ;  /* 0x000000120b0e7223 */ /* 0x000fc8000000000e */
[----:B------:R-:W-:Y:S01]  /*1640*/  FFMA R9, R11, R9, R14 ;  /* 0x000000090b097223 */ /* 0x000fe2000000000e */
[----:B0-----:R-:W-:-:S03]  /*1650*/  IMAD R11, R5, UR6, RZ ;  /* 0x00000006050b7c24 */ /* 0x001fc6000f8e02ff */
[----:B------:R-:W-:Y:S01]  /*1660*/  FADD R12, R9, 0.5 ;  /* 0x3f000000090c7421 */ /* 0x000fe20000000000 */
[----:B------:R-:W-:Y:S02]  /*1670*/  VIADDMNMX R9, R5, 0x1, R4, PT ;  /* 0x0000000105097846 */ /* 0x000fe40003800104 */
[----:B------:R-:W-:Y:S01]  /*1680*/  IADD3 R8, P0, PT, R11, UR8, RZ ;  /* 0x000000080b087c10 */ /* 0x000fe2000ff1e0ff */
[----:B------:R-:W0:Y:S01]  /*1690*/  F2I.TRUNC.NTZ R19, R12 ;  /* 0x0000000c00137305 */ /* 0x000e22000020f100 */
[----:B-1----:R-:W-:Y:S01]  /*16a0*/  VIADDMNMX R10, R13, 0x1, R0, PT ;  /* 0x000000010d0a7846 */ /* 0x002fe20003800100 */
[----:B------:R-:W-:Y:S01]  /*16b0*/  IMAD R16, R9, UR6, RZ ;  /* 0x0000000609107c24 */ /* 0x000fe2000f8e02ff */
[----:B------:R-:W-:Y:S01]  /*16c0*/  LEA.HI.X.SX32 R9, R11, UR9, 0x1, P0 ;  /* 0x000000090b097c11 */ /* 0x000fe200080f0eff */
[----:B------:R-:W-:Y:S02]  /*16d0*/  IMAD.SHL.U32 R17, R13, 0x4, RZ ;  /* 0x000000040d117824 */ /* 0x000fe400078e00ff */
[----:B------:R-:W-:Y:S01]  /*16e0*/  IMAD.SHL.U32 R21, R10, 0x4, RZ ;  /* 0x000000040a157824 */ /* 0x000fe200078e00ff */
[----:B------:R-:W-:-:S03]  /*16f0*/  IADD3 R10, P0, PT, R16, UR8, RZ ;  /* 0x00000008100a7c10 */ /* 0x000fc6000ff1e0ff */
[----:B------:R-:W-:Y:S01]  /*1700*/  IMAD.WIDE R14, R21, 0x4, R8 ;  /* 0x00000004150e7825 */ /* 0x000fe200078e0208 */
[----:B------:R-:W-:-:S03]  /*1710*/  LEA.HI.X.SX32 R11, R16, UR9, 0x1, P0 ;  /* 0x00000009100b7c11 */ /* 0x000fc600080f0eff */
[C---:B------:R-:W-:Y:S01]  /*1720*/  IMAD.WIDE R8, R17.reuse, 0x4, R8 ;  /* 0x0000000411087825 */ /* 0x040fe200078e0208 */
[----:B0-----:R-:W-:Y:S04]  /*1730*/  STG.E desc[UR4][R2.64+0x8], R19 ;  /* 0x0000081302007986 */ /* 0x001fe8000c101904 */
[----:B------:R-:W2:Y:S01]  /*1740*/  LDG.E R14, desc[UR4][R14.64+0xc] ;  /* 0x00000c040e0e7981 */ /* 0x000ea2000c1e1900 */
[----:B------:R-:W-:-:S03]  /*1750*/  IMAD.WIDE R16, R17, 0x4, R10 ;  /* 0x0000000411107825 */ /* 0x000fc600078e020a */
[----:B------:R2:W3:Y:S01]  /*1760*/  LDG.E R8, desc[UR4][R8.64+0xc] ;  /* 0x00000c0408087981 */ /* 0x0004e2000c1e1900 */
        /* <DEDUP_REMOVED lines=8> */
[----:B------:R-:W-:-:S03]  /*17f0*/  FADD R21, R6, -R21 ;  /* 0x8000001506157221 */ /* 0x000fc60000000000 */
[----:B------:R-:W-:Y:S02]  /*1800*/  FSEL R12, R12, RZ, P0 ;  /* 0x000000ff0c0c7208 */ /* 0x000fe40000000000 */
[----:B------:R-:W-:-:S03]  /*1810*/  FSEL R21, R21, RZ, P1 ;  /* 0x000000ff15157208 */ /* 0x000fc60000800000 */
[----:B------:R-:W-:Y:S02]  /*1820*/  FADD R5, -R12, 1 ;  /* 0x3f8000000c057421 */ /* 0x000fe40000000100 */
[----:B------:R-:W-:Y:S01]  /*1830*/  FADD R7, -R21, 1 ;  /* 0x3f80000015077421 */ /* 0x000fe20000000100 */
        /* <DEDUP_REMOVED lines=9> */
[----:B------:R-:W-:-:S02]  /*18d0*/  FMUL R11, R12, R11 ;  /* 0x0000000b0c0b7220 */ /* 0x000fc40000400000 */
[----:B------:R-:W-:-:S04]  /*18e0*/  FFMA R8, R21, R16, R8 ;  /* 0x0000001015087223 */ /* 0x000fc80000000008 */
[----:B------:R-:W-:-:S04]  /*18f0*/  FFMA R8, R21, R11, R8 ;  /* 0x0000000b15087223 */ /* 0x000fc80000000008 */
[----:B------:R-:W-:-:S04]  /*1900*/  FADD R8, R8, 0.5 ;  /* 0x3f00000008087421 */ /* 0x000fc80000000000 */
[----:B------:R-:W0:Y:S02]  /*1910*/  F2I.TRUNC.NTZ R5, R8 ;  /* 0x0000000800057305 */ /* 0x000e24000020f100 */
[----:B0-----:R-:W-:Y:S01]  /*1920*/  STG.E desc[UR4][R2.64+0xc], R5 ;  /* 0x00000c0502007986 */ /* 0x001fe2000c101904 */
[----:B------:R-:W-:Y:S05]  /*1930*/  EXIT ;  /* 0x000000000000794d */ /* 0x000fea0003800000 */
        .weak           $__internal_0_$__cuda_sm20_div_rn_f64_full
        .type           $__internal_0_$__cuda_sm20_div_rn_f64_full,@function
        .size           $__internal_0_$__cuda_sm20_div_rn_f64_full,(.L_x_519 - $__internal_0_$__cuda_sm20_div_rn_f64_full)
$__internal_0_$__cuda_sm20_div_rn_f64_full:
[C---:B------:R-:W-:Y:S01]  /*1940*/  FSETP.GEU.AND P0, PT, |R9|.reuse, 1.469367938527859385e-39, PT ;  /* 0x001000000900780b */ /* 0x040fe20003f0e200 */
[----:B------:R-:W-:Y:S01]  /*1950*/  IMAD.MOV.U32 R27, RZ, RZ, 0x1ca00000 ;  /* 0x1ca00000ff1b7424 */ /* 0x000fe200078e00ff */
[----:B------:R-:W-:Y:S01]  /*1960*/  LOP3.LUT R10, R9, 0x800fffff, RZ, 0xc0, !PT ;  /* 0x800fffff090a7812 */ /* 0x000fe200078ec0ff */
[----:B------:R-:W-:Y:S01]  /*1970*/  BSSY.RECONVERGENT B1, `(.L_x_23) ;  /* 0x0000054000017945 */ /* 0x000fe20003800200 */
[----:B------:R-:W-:Y:S02]  /*1980*/  MOV R18, 0x1 ;  /* 0x0000000100127802 */ /* 0x000fe40000000f00 */
[----:B------:R-:W-:Y:S01]  /*1990*/  LOP3.LUT R11, R10, 0x3ff00000, RZ, 0xfc, !PT ;  /* 0x3ff000000a0b7812 */ /* 0x000fe200078efcff */
[----:B------:R-:W-:Y:S01]  /*19a0*/  IMAD.MOV.U32 R10, RZ, RZ, R8 ;  /* 0x000000ffff0a7224 */ /* 0x000fe200078e0008 */
[C---:B------:R-:W-:Y:S02]  /*19b0*/  FSETP.GEU.AND P2, PT, |R7|.reuse, 1.469367938527859385e-39, PT ;  /* 0x001000000700780b */ /* 0x040fe40003f4e200 */
[----:B------:R-:W-:-:S02]  /*19c0*/  LOP3.LUT R26, R7, 0x7ff00000, RZ, 0xc0, !PT ;  /* 0x7ff00000071a7812 */ /* 0x000fc400078ec0ff */
[----:B------:R-:W-:Y:S01]  /*19d0*/  LOP3.LUT R29, R9, 0x7ff00000, RZ, 0xc0, !PT ;  /* 0x7ff00000091d7812 */ /* 0x000fe200078ec0ff */
[----:B------:R-:W-:-:S03]  /*19e0*/  @!P0 DMUL R10, R8, 8.98846567431157953865e+307 ;  /* 0x7fe00000080a8828 */ /* 0x000fc60000000000 */
[----:B------:R-:W-:-:S03]  /*19f0*/  ISETP.GE.U32.AND P1, PT, R26, R29, PT ;  /* 0x0000001d1a00720c */ /* 0x000fc60003f26070 */
[----:B------:R-:W0:Y:S02]  /*1a00*/  MUFU.RCP64H R19, R11 ;  /* 0x0000000b00137308 */ /* 0x000e240000001800 */
[----:B------:R-:W-:Y:S02]  /*1a10*/  @!P2 LOP3.LUT R21, R9, 0x7ff00000, RZ, 0xc0, !PT ;  /* 0x7ff000000915a812 */ /* 0x000fe400078ec0ff */
[----:B------:R-:W-:Y:S02]  /*1a20*/  @!P0 LOP3.LUT R29, R11, 0x7ff00000, RZ, 0xc0, !PT ;  /* 0x7ff000000b1d8812 */ /* 0x000fe400078ec0ff */
[----:B------:R-:W-:-:S04]  /*1a30*/  @!P2 ISETP.GE.U32.AND P3, PT, R26, R21, PT ;  /* 0x000000151a00a20c */ /* 0x000fc80003f66070 */
[----:B------:R-:W-:-:S04]  /*1a40*/  @!P2 SEL R21, R27, 0x63400000, !P3 ;  /* 0x634000001b15a807 */ /* 0x000fc80005800000 */
[----:B------:R-:W-:Y:S01]  /*1a50*/  @!P2 LOP3.LUT R24, R21, 0x80000000, R7, 0xf8, !PT ;  /* 0x800000001518a812 */ /* 0x000fe200078ef807 */
[----:B0-----:R-:W-:-:S03]  /*1a60*/  DFMA R22, R18, -R10, 1 ;  /* 0x3ff000001216742b */ /* 0x001fc6000000080a */
[----:B------:R-:W-:Y:S01]  /*1a70*/  @!P2 LOP3.LUT R25, R24, 0x100000, RZ, 0xfc, !PT ;  /* 0x001000001819a812 */ /* 0x000fe200078efcff */
[----:B------:R-:W-:-:S04]  /*1a80*/  @!P2 IMAD.MOV.U32 R24, RZ, RZ, RZ ;  /* 0x000000ffff18a224 */ /* 0x000fc800078e00ff */
[----:B------:R-:W-:-:S08]  /*1a90*/  DFMA R22, R22, R22, R22 ;  /* 0x000000161616722b */ /* 0x000fd00000000016 */
[----:B------:R-:W-:Y:S01]  /*1aa0*/  DFMA R22, R18, R22, R18 ;  /* 0x000000161216722b */ /* 0x000fe20000000012 */
[----:B------:R-:W-:Y:S01]  /*1ab0*/  SEL R19, R27, 0x63400000, !P1 ;  /* 0x634000001b137807 */ /* 0x000fe20004800000 */
[----:B------:R-:W-:-:S03]  /*1ac0*/  IMAD.MOV.U32 R18, RZ, RZ, R6 ;  /* 0x000000ffff127224 */ /* 0x000fc600078e0006 */
[----:B------:R-:W-:-:S03]  /*1ad0*/  LOP3.LUT R19, R19, 0x800fffff, R7, 0xf8, !PT ;  /* 0x800fffff13137812 */ /* 0x000fc600078ef807 */
[----:B------:R-:W-:-:S03]  /*1ae0*/  DFMA R20, R22, -R10, 1 ;  /* 0x3ff000001614742b */ /* 0x000fc6000000080a */
[----:B------:R-:W-:-:S05]  /*1af0*/  @!P2 DFMA R18, R18, 2, -R24 ;  /* 0x400000001212a82b */ /* 0x000fca0000000818 */
[----:B------:R-:W-:-:S08]  /*1b00*/  DFMA R20, R22, R20, R22 ;  /* 0x000000141614722b */ /* 0x000fd00000000016 */
[----:B------:R-:W-:-:S08]  /*1b10*/  DMUL R22, R20, R18 ;  /* 0x0000001214167228 */ /* 0x000fd00000000000 */
[----:B------:R-:W-:-:S08]  /*1b20*/  DFMA R24, R22, -R10, R18 ;  /* 0x8000000a1618722b */ /* 0x000fd00000000012 */
[----:B------:R-:W-:Y:S01]  /*1b30*/  DFMA R24, R20, R24, R22 ;  /* 0x000000181418722b */ /* 0x000fe20000000016 */
[----:B------:R-:W-:Y:S01]  /*1b40*/  IMAD.MOV.U32 R22, RZ, RZ, R26 ;  /* 0x000000ffff167224 */ /* 0x000fe200078e001a */
[----:B------:R-:W-:Y:S01]  /*1b50*/  @!P2 LOP3.LUT R22, R19, 0x7ff00000, RZ, 0xc0, !PT ;  /* 0x7ff000001316a812 */ /* 0x000fe200078ec0ff */
[----:B------:R-:W-:-:S04]  /*1b60*/  VIADD R21, R29, 0xffffffff ;  /* 0xffffffff1d157836 */ /* 0x000fc80000000000 */
[----:B------:R-:W-:-:S05]  /*1b70*/  VIADD R20, R22, 0xffffffff ;  /* 0xffffffff16147836 */ /* 0x000fca0000000000 */
[----:B------:R-:W-:-:S04]  /*1b80*/  ISETP.GT.U32.AND P0, PT, R20, 0x7feffffe, PT ;  /* 0x7feffffe1400780c */ /* 0x000fc80003f04070 */
[----:B------:R-:W-:-:S13]  /*1b90*/  ISETP.GT.U32.OR P0, PT, R21, 0x7feffffe, P0 ;  /* 0x7feffffe1500780c */ /* 0x000fda0000704470 */
[----:B------:R-:W-:Y:S05]  /*1ba0*/  @P0 BRA `(.L_x_24) ;  /* 0x00000000006c0947 */ /* 0x000fea0003800000 */
[----:B------:R-:W-:-:S04]  /*1bb0*/  LOP3.LUT R7, R9, 0x7ff00000, RZ, 0xc0, !PT ;  /* 0x7ff0000009077812 */ /* 0x000fc800078ec0ff */
[CC--:B------:R-:W-:Y:S02]  /*1bc0*/  VIADDMNMX R6, R26.reuse, -R7.reuse, 0xb9600000, !PT ;  /* 0xb96000001a067446 */ /* 0x0c0fe40007800907 */
[----:B------:R-:W-:Y:S02]  /*1bd0*/  ISETP.GE.U32.AND P0, PT, R26, R7, PT ;  /* 0x000000071a00720c */ /* 0x000fe40003f06070 */
[----:B------:R-:W-:Y:S02]  /*1be0*/  VIMNMX R6, PT, PT, R6, 0x46a00000, PT ;  /* 0x46a0000006067848 */ /* 0x000fe40003fe0100 */
[----:B------:R-:W-:-:S05]  /*1bf0*/  SEL R27, R27, 0x63400000, !P0 ;  /* 0x634000001b1b7807 */ /* 0x000fca0004000000 */
[----:B------:R-:W-:Y:S02]  /*1c00*/  IMAD.IADD R22, R6, 0x1, -R27 ;  /* 0x0000000106167824 */ /* 0x000fe400078e0a1b */
[----:B------:R-:W-:Y:S02]  /*1c10*/  IMAD.MOV.U32 R6, RZ, RZ, RZ ;  /* 0x000000ffff067224 */ /* 0x000fe400078e00ff */
[----:B------:R-:W-:-:S06]  /*1c20*/  VIADD R7, R22, 0x7fe00000 ;  /* 0x7fe0000016077836 */ /* 0x000fcc0000000000 */
[----:B------:R-:W-:-:S10]  /*1c30*/  DMUL R20, R24, R6 ;  /* 0x0000000618147228 */ /* 0x000fd40000000000 */
[----:B------:R-:W-:-:S13]  /*1c40*/  FSETP.GTU.AND P0, PT, |R21|, 1.469367938527859385e-39, PT ;  /* 0x001000001500780b */ /* 0x000fda0003f0c200 */
[----:B------:R-:W-:Y:S05]  /*1c50*/  @P0 BRA `(.L_x_25) ;  /* 0x0000000000940947 */ /* 0x000fea0003800000 */
[----:B------:R-:W-:-:S06]  /*1c60*/  DFMA R10, R24, -R10, R18 ;  /* 0x8000000a180a722b */ /* 0x000fcc0000000012 */
[----:B------:R-:W-:-:S04]  /*1c70*/  IMAD.MOV.U32 R10, RZ, RZ, RZ ;  /* 0x000000ffff0a7224 */ /* 0x000fc800078e00ff */
[C---:B------:R-:W-:Y:S02]  /*1c80*/  FSETP.NEU.AND P0, PT, R11.reuse, RZ, PT ;  /* 0x000000ff0b00720b */ /* 0x040fe40003f0d000 */
[----:B------:R-:W-:-:S04]  /*1c90*/  LOP3.LUT R9, R11, 0x80000000, R9, 0x48, !PT ;  /* 0x800000000b097812 */ /* 0x000fc800078e4809 */
[----:B------:R-:W-:-:S07]  /*1ca0*/  LOP3.LUT R11, R9, R7, RZ, 0xfc, !PT ;  /* 0x00000007090b7212 */ /* 0x000fce00078efcff */
[----:B------:R-:W-:Y:S05]  /*1cb0*/  @!P0 BRA `(.L_x_25) ;  /* 0x00000000007c8947 */ /* 0x000fea0003800000 */
[----:B------:R-:W-:Y:S01]  /*1cc0*/  IMAD.MOV R7, RZ, RZ, -R22 ;  /* 0x000000ffff077224 */ /* 0x000fe200078e0a16 */
[----:B------:R-:W-:Y:S01]  /*1cd0*/  MOV R6, RZ ;  /* 0x000000ff00067202 */ /* 0x000fe20000000f00 */
[----:B------:R-:W-:-:S05]  /*1ce0*/  DMUL.RP R10, R24, R10 ;  /* 0x0000000a180a7228 */ /* 0x000fca0000008000 */
[----:B------:R-:W-:-:S05]  /*1cf0*/  DFMA R6, R20, -R6, R24 ;  /* 0x800000061406722b */ /* 0x000fca0000000018 */
[----:B------:R-:W-:Y:S02]  /*1d00*/  LOP3.LUT R9, R11, R9, RZ, 0x3c, !PT ;  /* 0x000000090b097212 */ /* 0x000fe400078e3cff */
[----:B------:R-:W-:-:S04]  /*1d10*/  IADD3 R6, PT, PT, -R22, -0x43300000, RZ ;  /* 0xbcd0000016067810 */ /* 0x000fc80007ffe1ff */
[----:B------:R-:W-:-:S04]  /*1d20*/  FSETP.NEU.AND P0, PT, |R7|, R6, PT ;  /* 0x000000060700720b */ /* 0x000fc80003f0d200 */
[----:B------:R-:W-:Y:S02]  /*1d30*/  FSEL R20, R10, R20, !P0 ;  /* 0x000000140a147208 */ /* 0x000fe40004000000 */
[----:B------:R-:W-:Y:S01]  /*1d40*/  FSEL R21, R9, R21, !P0 ;  /* 0x0000001509157208 */ /* 0x000fe20004000000 */
[----:B------:R-:W-:Y:S06]  /*1d50*/  BRA `(.L_x_25) ;  /* 0x0000000000547947 */ /* 0x000fec0003800000 */
.L_x_24:
[----:B------:R-:W-:-:S14]  /*1d60*/  DSETP.NAN.AND P0, PT, R6, R6, PT ;  /* 0x000000060600722a */ /* 0x000fdc0003f08000 */
[----:B------:R-:W-:Y:S05]  /*1d70*/  @P0 BRA `(.L_x_26) ;  /* 0x0000000000440947 */ /* 0x000fea0003800000 */
[----:B------:R-:W-:-:S14]  /*1d80*/  DSETP.NAN.AND P0, PT, R8, R8, PT ;  /* 0x000000080800722a */ /* 0x000fdc0003f08000 */
[----:B------:R-:W-:Y:S05]  /*1d90*/  @P0 BRA `(.L_x_27) ;  /* 0x0000000000300947 */ /* 0x000fea0003800000 */
[----:B------:R-:W-:Y:S01]  /*1da0*/  ISETP.NE.AND P0, PT, R22, R29, PT ;  /* 0x0000001d1600720c */ /* 0x000fe20003f05270 */
[----:B------:R-:W-:Y:S02]  /*1db0*/  IMAD.MOV.U32 R20, RZ, RZ, 0x0 ;  /* 0x00000000ff147424 */ /* 0x000fe400078e00ff */
[----:B------:R-:W-:-:S10]  /*1dc0*/  IMAD.MOV.U32 R21, RZ, RZ, -0x80000 ;  /* 0xfff80000ff157424 */ /* 0x000fd400078e00ff */
[----:B------:R-:W-:Y:S05]  /*1dd0*/  @!P0 BRA `(.L_x_25) ;  /* 0x0000000000348947 */ /* 0x000fea0003800000 */
[----:B------:R-:W-:Y:S02]  /*1de0*/  ISETP.NE.AND P0, PT, R22, 0x7ff00000, PT ;  /* 0x7ff000001600780c */ /* 0x000fe40003f05270 */
[----:B------:R-:W-:Y:S02]  /*1df0*/  LOP3.LUT R21, R7, 0x80000000, R9, 0x48, !PT ;  /* 0x8000000007157812 */ /* 0x000fe400078e4809 */
[----:B------:R-:W-:-:S13]  /*1e00*/  ISETP.EQ.OR P0, PT, R29, RZ, !P0 ;  /* 0x000000ff1d00720c */ /* 0x000fda0004702670 */
[----:B------:R-:W-:Y:S01]  /*1e10*/  @P0 LOP3.LUT R6, R21, 0x7ff00000, RZ, 0xfc, !PT ;  /* 0x7ff0000015060812 */ /* 0x000fe200078efcff */
[----:B------:R-:W-:Y:S02]  /*1e20*/  @!P0 IMAD.MOV.U32 R20, RZ, RZ, RZ ;  /* 0x000000ffff148224 */ /* 0x000fe400078e00ff */
[----:B------:R-:W-:Y:S02]  /*1e30*/  @P0 IMAD.MOV.U32 R20, RZ, RZ, RZ ;  /* 0x000000ffff140224 */ /* 0x000fe400078e00ff */
[----:B------:R-:W-:Y:S01]  /*1e40*/  @P0 IMAD.MOV.U32 R21, RZ, RZ, R6 ;  /* 0x000000ffff150224 */ /* 0x000fe200078e0006 */
[----:B------:R-:W-:Y:S06]  /*1e50*/  BRA `(.L_x_25) ;  /* 0x0000000000147947 */ /* 0x000fec0003800000 */
.L_x_27:
[----:B------:R-:W-:Y:S01]  /*1e60*/  LOP3.LUT R21, R9, 0x80000, RZ, 0xfc, !PT ;  /* 0x0008000009157812 */ /* 0x000fe200078efcff */
[----:B------:R-:W-:Y:S01]  /*1e70*/  IMAD.MOV.U32 R20, RZ, RZ, R8 ;  /* 0x000000ffff147224 */ /* 0x000fe200078e0008 */
[----:B------:R-:W-:Y:S06]  /*1e80*/  BRA `(.L_x_25) ;  /* 0x0000000000087947 */ /* 0x000fec0003800000 */
.L_x_26:
[----:B------:R-:W-:Y:S01]  /*1e90*/  LOP3.LUT R21, R7, 0x80000, RZ, 0xfc, !PT ;  /* 0x0008000007157812 */ /* 0x000fe200078efcff */
[----:B------:R-:W-:-:S07]  /*1ea0*/  IMAD.MOV.U32 R20, RZ, RZ, R6 ;  /* 0x000000ffff147224 */ /* 0x000fce00078e0006 */
.L_x_25:
[----:B------:R-:W-:Y:S05]  /*1eb0*/  BSYNC.RECONVERGENT B1 ;  /* 0x0000000000017941 */ /* 0x000fea0003800200 */
.L_x_23:
[----:B------:R-:W-:Y:S02]  /*1ec0*/  IMAD.MOV.U32 R6, RZ, RZ, R0 ;  /* 0x000000ffff067224 */ /* 0x000fe400078e0000 */
[----:B------:R-:W-:-:S04]  /*1ed0*/  IMAD.MOV.U32 R7, RZ, RZ, 0x0 ;  /* 0x00000000ff077424 */ /* 0x000fc800078e00ff */
[----:B------:R-:W-:Y:S05]  /*1ee0*/  RET.REL.NODEC R6 `(_Z38nppiWarpPerspectiveBack_32s_C4R_kernelPKi8NppiSizei8NppiRectPiiS2_dddddddddi) ;  /* 0xffffffe006447950 */ /* 0x000fea0003c3ffff */
.L_x_28:
[----:B------:R-:W-:-:S00]  /*1ef0*/  BRA `(.L_x_28) ;  /* 0xfffffffc00fc7947 */ /* 0x000fc0000383ffff */
[----:B------:R-:W-:-:S00]  /*1f00*/  NOP ;  /* 0x0000000000007918 */ /* 0x000fc00000000000 */
[----:B------:R-:W-:-:S00]  /*1f10*/  NOP ;  /* 0x0000000000007918 */ /* 0x000fc00000000000 */
[----:B------:R-:W-:-:S00]  /*1f20*/  NOP ;  /* 0x0000000000007918 */ /* 0x000fc00000000000 */
[----:B------:R-:W-:-:S00]  /*1f30*/  NOP ;  /* 0x0000000000007918 */ /* 0x000fc00000000000 */
[----:B------:R-:W-:-:S00]  /*1f40*/  NOP ;  /* 0x0000000000007918 */ /* 0x000fc00000000000 */
[----:B------:R-:W-:-:S00]  /*1f50*/  NOP ;  /* 0x0000000000007918 */ /* 0x000fc00000000000 */
[----:B------:R-:W-:-:S00]  /*1f60*/  NOP ;  /* 0x0000000000007918 */ /* 0x000fc00000000000 */
[----:B------:R-:W-:-:S00]  /*1f70*/  NOP ;  /* 0x0000000000007918 */ /* 0x000fc00000000000 */
.L_x_519:


//--------------------- .text._Z38nppiWarpPerspectiveBack_32s_C3R_kernelPKi8NppiSizei8NppiRectPiiS2_dddddddddi --------------------------
	.section	.text._Z38nppiWarpPerspectiveBack_32s_C3R_kernelPKi8NppiSizei8NppiRectPiiS2_dddddddddi,"ax",@progbits
	.align	128
        .global         _Z38nppiWarpPerspectiveBack_32s_C3R_kernelPKi8NppiSizei8NppiRectPiiS2_dddddddddi
        .type           _Z38nppiWarpPerspectiveBack_32s_C3R_kernelPKi8NppiSizei8NppiRectPiiS2_dddddddddi,@function
        .size           _Z38nppiWarpPerspectiveBack_32s_C3R_kernelPKi8NppiSizei8NppiRectPiiS2_dddddddddi,(.L_x_520 - _Z38nppiWarpPerspectiveBack_32s_C3R_kernelPKi8NppiSizei8NppiRectPiiS2_dddddddddi)
        .other          _Z38nppiWarpPerspectiveBack_32s_C3R_kernelPKi8NppiSizei8NppiRectPiiS2_dddddddddi,@"STO_CUDA_ENTRY STV_DEFAULT"
_Z38nppiWarpPerspectiveBack_32s_C3R_kernelPKi8NppiSizei8NppiRectPiiS2_dddddddddi:
.text._Z38nppiWarpPerspectiveBack_32s_C3R_kernelPKi8NppiSizei8NppiRectPiiS2_dddddddddi:
        /* <DEDUP_REMOVED lines=31> */
[----:B------:R-:W-:Y:S01]  /*01f0*/  IMAD R5, R5, 0x3, RZ ;  /* 0x0000000305057824 */ /* 0x000fe200078e02ff */
[----:B------:R-:W2:Y:S01]  /*0200*/  LDCU.64 UR8, c[0x0][0x3a8] ;  /* 0x00007500ff0877ac */ /* 0x000ea20008000a00 */
[----:B-1----:R-:W-:-:S05]  /*0210*/  IMAD R4, R4, UR6, RZ ;  /* 0x0000000604047c24 */ /* 0x002fca000f8e02ff */
[----:B--2---:R-:W-:-:S04]  /*0220*/  IADD3 R2, P0, PT, R4, UR8, RZ ;  /* 0x0000000804027c10 */ /* 0x004fc8000ff1e0ff */
[----:B------:R-:W-:-:S03]  /*0230*/  LEA.HI.X.SX32 R3, R4, UR9, 0x1, P0 ;  /* 0x0000000904037c11 */ /* 0x000fc600080f0eff */
[----:B------:R-:W-:-:S05]  /*0240*/  IMAD.WIDE R2, R5, 0x4, R2 ;  /* 0x0000000405027825 */ /* 0x000fca00078e0202 */
[----:B0-----:R-:W-:Y:S04]  /*0250*/  STG.E desc[UR4][R2.64+0x8], RZ ;  /* 0x000008ff02007986 */ /* 0x001fe8000c101904 */
[----:B------:R-:W-:Y:S04]  /*0260*/  STG.E desc[UR4][R2.64+0x4], RZ ;  /* 0x000004ff02007986 */ /* 0x000fe8000c101904 */
[----:B------:R-:W-:Y:S01]  /*0270*/  STG.E desc[UR4][R2.64], RZ ;  /* 0x000000ff02007986 */ /* 0x000fe2000c101904 */
[----:B------:R-:W-:Y:S05]  /*0280*/  EXIT ;  /* 0x000000000000794d */ /* 0x000fea0003800000 */
.L_x_29:
        /* <DEDUP_REMOVED lines=23> */
[----:B0-----:R-:W-:Y:S05]  /*0400*/  CALL.REL.NOINC `($__internal_1_$__cuda_sm20_div_rn_f64_full) ;  /* 0x0000001000547944 */ /* 0x001fea0003c00000 */
[----:B------:R-:W-:Y:S02]  /*0410*/  IMAD.MOV.U32 R2, RZ, RZ, R20 ;  /* 0x000000ffff027224 */ /* 0x000fe400078e0014 */
[----:B------:R-:W-:-:S07]  /*0420*/  IMAD.MOV.U32 R3, RZ, RZ, R21 ;  /* 0x000000ffff037224 */ /* 0x000fce00078e0015 */
.L_x_31:
[----:B0-----:R-:W-:Y:S05]  /*0430*/  BSYNC.RECONVERGENT B0 ;  /* 0x0000000000007941 */ /* 0x001fea0003800200 */
.L_x_30:
        /* <DEDUP_REMOVED lines=25> */
[----:B------:R-:W-:Y:S05]  /*05d0*/  CALL.REL.NOINC `($__internal_1_$__cuda_sm20_div_rn_f64_full) ;  /* 0x0000000c00e07944 */ /* 0x000fea0003c00000 */
[----:B------:R-:W-:Y:S02]  /*05e0*/  IMAD.MOV.U32 R6, RZ, RZ, R20 ;  /* 0x000000ffff067224 */ /* 0x000fe400078e0014 */
[----:B------:R-:W-:-:S07]  /*05f0*/  IMAD.MOV.U32 R7, RZ, RZ, R21 ;  /* 0x000000ffff077224 */ /* 0x000fce00078e0015 */
.L_x_33:
[----:B------:R-:W-:Y:S05]  /*0600*/  BSYNC.RECONVERGENT B0 ;  /* 0x0000000000007941 */ /* 0x000fea0003800200 */
.L_x_32:
[----:B------:R-:W0:Y:S01]  /*0610*/  LDCU UR6, c[0x0][0x410] ;  /* 0x00008200ff0677ac */ /* 0x000e220008000800 */
[----:B------:R-:W1:Y:S01]  /*0620*/  LDC.64 R12, c[0x0][0x388] ;  /* 0x0000e200ff0c7b82 */ /* 0x000e620000000a00 */
[----:B------:R2:W3:Y:S01]  /*0630*/  F2F.F32.F64 R6, R6 ;  /* 0x0000000600067310 */ /* 0x0004e20000301000 */
[----:B------:R-:W-:Y:S01]  /*0640*/  IMAD R11, R5, 0x3, RZ ;  /* 0x00000003050b7824 */ /* 0x000fe200078e02ff */
[----:B------:R-:W4:Y:S01]  /*0650*/  LDCU UR7, c[0x0][0x3b0] ;  /* 0x00007600ff0777ac */ /* 0x000f220008000800 */
[----:B------:R-:W5:Y:S05]  /*0660*/  LDCU.64 UR8, c[0x0][0x3a8] ;  /* 0x00007500ff0877ac */ /* 0x000f6a0008000a00 */
[----:B------:R2:W1:Y:S01]  /*0670*/  F2F.F32.F64 R15, R2 ;  /* 0x00000002000f7310 */ /* 0x0004620000301000 */
[----:B0-----:R-:W-:Y:S01]  /*0680*/  UISETP.NE.AND UP0, UPT, UR6, 0x2, UPT ;  /* 0x000000020600788c */ /* 0x001fe2000bf05270 */
[----:B----4-:R-:W-:Y:S01]  /*0690*/  IMAD R4, R4, UR7, RZ ;  /* 0x0000000704047c24 */ /* 0x010fe2000f8e02ff */
[----:B-1----:R-:W-:-:S04]  /*06a0*/  IADD3 R0, PT, PT, R13, -0x1, RZ ;  /* 0xffffffff0d007810 */ /* 0x002fc80007ffe0ff */
        /* <DEDUP_REMOVED lines=25> */
[----:B------:R-:W-:Y:S01]  /*0840*/  IMAD R7, R7, 0x3, RZ ;  /* 0x0000000307077824 */ /* 0x000fe200078e02ff */
[----:B------:R-:W-:-:S03]  /*0850*/  LEA.HI.X.SX32 R3, R3, UR9, 0x1, P1 ;  /* 0x0000000903037c11 */ /* 0x000fc600088f0eff */
[----:B------:R-:W-:-:S04]  /*0860*/  IMAD.WIDE.U32 R2, R7, 0x4, R2 ;  /* 0x0000000407027825 */ /* 0x000fc800078e0002 */
[----:B------:R-:W-:-:S04]  /*0870*/  IMAD.MOV.U32 R7, RZ, RZ, RZ ;  /* 0x000000ffff077224 */ /* 0x000fc800078e00ff */
[----:B------:R-:W-:Y:S05]  /*0880*/  @!P0 BRA `(.L_x_37) ;  /* 0x0000000000048947 */ /* 0x000fea0003800000 */
[----:B------:R0:W5:Y:S02]  /*0890*/  LDG.E R5, desc[UR4][R2.64] ;  /* 0x0000000402057981 */ /* 0x000164000c1e1900 */
.L_x_37:
[----:B------:R-:W-:Y:S05]  /*08a0*/  BSYNC.RECONVERGENT B0 ;  /* 0x0000000000007941 */ /* 0x000fea0003800200 */
.L_x_36:
[----:B-----5:R1:W-:Y:S01]  /*08b0*/  STG.E desc[UR4][R8.64], R5 ;  /* 0x0000000508007986 */ /* 0x0203e2000c101904 */
[----:B------:R-:W-:Y:S04]  /*08c0*/  BSSY.RECONVERGENT B0, `(.L_x_38) ;  /* 0x0000003000007945 */ /* 0x000fe80003800200 */
[----:B------:R-:W-:Y:S05]  /*08d0*/  @!P0 BRA `(.L_x_39) ;  /* 0x0000000000048947 */ /* 0x000fea0003800000 */
[----:B------:R2:W5:Y:S02]  /*08e0*/  LDG.E R7, desc[UR4][R2.64+0x4] ;  /* 0x0000040402077981 */ /* 0x000564000c1e1900 */
.L_x_39:
[----:B------:R-:W-:Y:S05]  /*08f0*/  BSYNC.RECONVERGENT B0 ;  /* 0x0000000000007941 */ /* 0x000fea0003800200 */
.L_x_38:
[----:B-----5:R3:W-:Y:S01]  /*0900*/  STG.E desc[UR4][R8.64+0x4], R7 ;  /* 0x0000040708007986 */ /* 0x0207e2000c101904 */
[----:B------:R-:W-:Y:S04]  /*0910*/  BSSY.RECONVERGENT B0, `(.L_x_40) ;  /* 0x0000003000007945 */ /* 0x000fe80003800200 */
[----:B------:R-:W-:Y:S05]  /*0920*/  @!P0 BRA `(.L_x_41) ;  /* 0x0000000000048947 */ /* 0x000fea0003800000 */
[----:B------:R4:W5:Y:S02]  /*0930*/  LDG.E R11, desc[UR4][R2.64+0x8] ;  /* 0x00000804020b7981 */ /* 0x000964000c1e1900 */
.L_x_41:
[----:B------:R-:W-:Y:S05]  /*0940*/  BSYNC.RECONVERGENT B0 ;  /* 0x0000000000007941 */ /* 0x000fea0003800200 */
.L_x_40:
[----:B-----5:R-:W-:Y:S01]  /*0950*/  STG.E desc[UR4][R8.64+0x8], R11 ;  /* 0x0000080b08007986 */ /* 0x020fe2000c101904 */
[----:B------:R-:W-:Y:S05]  /*0960*/  EXIT ;  /* 0x000000000000794d */ /* 0x000fea0003800000 */
.L_x_35:
        /* <DEDUP_REMOVED lines=8> */
[----:B------:R-:W-:Y:S01]  /*09f0*/  FADD.RZ R6, R6, R3 ;  /* 0x0000000306067221 */ /* 0x000fe2000000c000 */
[----:B------:R-:W-:-:S02]  /*0a00*/  IMAD.MOV.U32 R11, RZ, RZ, RZ ;  /* 0x000000ffff0b7224 */ /* 0x000fc400078e00ff */
[----:B------:R-:W-:Y:S01]  /*0a10*/  FADD.RZ R15, R15, R2 ;  /* 0x000000020f0f7221 */ /* 0x000fe2000000c000 */
        /* <DEDUP_REMOVED lines=14> */
.L_x_43:
[----:B------:R-:W-:Y:S05]  /*0b00*/  BSYNC.RECONVERGENT B0 ;  /* 0x0000000000007941 */ /* 0x000fea0003800200 */
.L_x_42:
[----:B-----5:R1:W-:Y:S01]  /*0b10*/  STG.E desc[UR4][R8.64], R5 ;  /* 0x0000000508007986 */ /* 0x0203e2000c101904 */
[----:B------:R-:W-:Y:S04]  /*0b20*/  BSSY.RECONVERGENT B0, `(.L_x_44) ;  /* 0x0000003000007945 */ /* 0x000fe80003800200 */
[----:B------:R-:W-:Y:S05]  /*0b30*/  @!P0 BRA `(.L_x_45) ;  /* 0x0000000000048947 */ /* 0x000fea0003800000 */
[----:B------:R2:W5:Y:S02]  /*0b40*/  LDG.E R7, desc[UR4][R2.64+0x4] ;  /* 0x0000040402077981 */ /* 0x000564000c1e1900 */
.L_x_45:
[----:B------:R-:W-:Y:S05]  /*0b50*/  BSYNC.RECONVERGENT B0 ;  /* 0x0000000000007941 */ /* 0x000fea0003800200 */
.L_x_44:
[----:B-----5:R3:W-:Y:S01]  /*0b60*/  STG.E desc[UR4][R8.64+0x4], R7 ;  /* 0x0000040708007986 */ /* 0x0207e2000c101904 */
[----:B------:R-:W-:Y:S04]  /*0b70*/  BSSY.RECONVERGENT B0, `(.L_x_46) ;  /* 0x0000003000007945 */ /* 0x000fe80003800200 */
[----:B------:R-:W-:Y:S05]  /*0b80*/  @!P0 BRA `(.L_x_47) ;  /* 0x0000000000048947 */ /* 0x000fea0003800000 */
[----:B------:R4:W5:Y:S02]  /*0b90*/  LDG.E R11, desc[UR4][R2.64+0x8] ;  /* 0x00000804020b7981 */ /* 0x000964000c1e1900 */
.L_x_47:
[----:B------:R-:W-:Y:S05]  /*0ba0*/  BSYNC.RECONVERGENT B0 ;  /* 0x0000000000007941 */ /* 0x000fea0003800200 */
.L_x_46:
[----:B-----5:R-:W-:Y:S01]  /*0bb0*/  STG.E desc[UR4][R8.64+0x8], R11 ;  /* 0x0000080b08007986 */ /* 0x020fe2000c101904 */
[----:B------:R-:W-:Y:S05]  /*0bc0*/  EXIT ;  /* 0x000000000000794d */ /* 0x000fea0003800000 */
.L_x_34:
[----:B------:R-:W-:Y:S01]  /*0bd0*/  I2FP.F32.S32 R5, R0 ;  /* 0x0000000000057245 */ /* 0x000fe20000201400 */
[----:B------:R-:W0:Y:S03]  /*0be0*/  LDCU UR6, c[0x0][0x390] ;  /* 0x00007200ff0677ac */ /* 0x000e260008000800 */
[----:B------:R-:W-:Y:S01]  /*0bf0*/  FMNMX R10, R6, R5, PT ;  /* 0x00000005060a7209 */ /* 0x000fe20003800000 */
[----:B------:R-:W1:Y:S01]  /*0c00*/  LDCU.64 UR8, c[0x0][0x380] ;  /* 0x00007000ff0877ac */ /* 0x000e620008000a00 */
[----:B------:R-:W-:Y:S02]  /*0c10*/  I2FP.F32.S32 R6, R4 ;  /* 0x0000000400067245 */ /* 0x000fe40000201400 */
[----:B------:R-:W-:Y:S02]  /*0c20*/  FMNMX R10, RZ, R10, !PT ;  /* 0x0000000aff0a7209 */ /* 0x000fe40007800000 */
[----:B------:R-:W-:-:S02]  /*0c30*/  FMNMX R7, R15, R6, PT ;  /* 0x000000060f077209 */ /* 0x000fc40003800000 */
[----:B------:R-:W0:Y:S02]  /*0c40*/  F2I.FLOOR.NTZ R13, R10 ;  /* 0x0000000a000d7305 */ /* 0x000e240000207100 */
[----:B------:R-:W-:-:S06]  /*0c50*/  FMNMX R7, RZ, R7, !PT ;  /* 0x00000007ff077209 */ /* 0x000fcc0007800000 */
[----:B------:R-:W2:Y:S01]  /*0c60*/  F2I.FLOOR.NTZ R17, R7 ;  /* 0x0000000700117305 */ /* 0x000ea20000207100 */
[C---:B0-----:R-:W-:Y:S01]  /*0c70*/  IMAD R12, R13.reuse, UR6, RZ ;  /* 0x000000060d0c7c24 */ /* 0x041fe2000f8e02ff */
[----:B------:R-:W-:-:S04]  /*0c80*/  VIADDMNMX R3, R13, 0x1, R0, PT ;  /* 0x000000010d037846 */ /* 0x000fc80003800100 */
[C---:B-1----:R-:W-:Y:S01]  /*0c90*/  IADD3 R14, P0, PT, R12.reuse, UR8, RZ ;  /* 0x000000080c0e7c10 */ /* 0x042fe2000ff1e0ff */
[----:B------:R-:W-:Y:S01]  /*0ca0*/  IMAD R3, R3, UR6, RZ ;  /* 0x0000000603037c24 */ /* 0x000fe2000f8e02ff */
[C---:B--2---:R-:W-:Y:S01]  /*0cb0*/  VIADDMNMX R2, R17.reuse, 0x1, R4, PT ;  /* 0x0000000111027846 */ /* 0x044fe20003800104 */
[----:B------:R-:W-:Y:S01]  /*0cc0*/  IMAD R21, R17, 0x3, RZ ;  /* 0x0000000311157824 */ /* 0x000fe200078e02ff */
[----:B------:R-:W-:-:S03]  /*0cd0*/  LEA.HI.X.SX32 R15, R12, UR9, 0x1, P0 ;  /* 0x000000090c0f7c11 */ /* 0x000fc600080f0eff */
[----:B------:R-:W-:Y:S01]  /*0ce0*/  IMAD R23, R2, 0x3, RZ ;  /* 0x0000000302177824 */ /* 0x000fe200078e02ff */
        /* <DEDUP_REMOVED lines=10> */
[----:B------:R-:W-:Y:S01]  /*0d90*/  I2FP.F32.S32 R12, R17 ;  /* 0x00000011000c7245 */ /* 0x000fe20000201400 */
[----:B------:R-:W-:Y:S01]  /*0da0*/  IMAD.WIDE R8, R11, 0x4, R8 ;  /* 0x000000040b087825 */ /* 0x000fe200078e0208 */
[----:B------:R-:W-:-:S02]  /*0db0*/  I2FP.F32.S32 R25, R13 ;  /* 0x0000000d00197245 */ /* 0x000fc40000201400 */
[----:B------:R-:W-:Y:S01]  /*0dc0*/  ISETP.NE.AND P0, PT, R4, R17, PT ;  /* 0x000000110400720c */ /* 0x000fe20003f05270 */
[----:B------:R-:W-:Y:S01]  /*0dd0*/  FADD R3, R7, -R12 ;  /* 0x8000000c07037221 */ /* 0x000fe20000000000 */
[----:B------:R-:W-:Y:S01]  /*0de0*/  ISETP.NE.AND P1, PT, R0, R13, PT ;  /* 0x0000000d0000720c */ /* 0x000fe20003f25270 */
[----:B------:R-:W-:Y:S01]  /*0df0*/  FADD R12, R10, -R25 ;  /* 0x800000190a0c7221 */ /* 0x000fe20000000000 */
[----:B------:R-:W-:Y:S02]  /*0e00*/  FMNMX R10, R5, R10, PT ;  /* 0x0000000a050a7209 */ /* 0x000fe40003800000 */
[----:B------:R-:W-:Y:S02]  /*0e10*/  FSEL R3, R3, RZ, P0 ;  /* 0x000000ff03037208 */ /* 0x000fe40000000000 */
[----:B------:R-:W-:Y:S02]  /*0e20*/  FSEL R12, R12, RZ, P1 ;  /* 0x000000ff0c0c7208 */ /* 0x000fe40000800000 */
[----:B------:R-:W-:Y:S01]  /*0e30*/  FMNMX R10, RZ, R10, !PT ;  /* 0x0000000aff0a7209 */ /* 0x000fe20007800000 */
[----:B0-----:R-:W-:Y:S01]  /*0e40*/  FADD R15, -R3, 1 ;  /* 0x3f800000030f7421 */ /* 0x001fe20000000100 */
[----:B------:R-:W-:Y:S01]  /*0e50*/  FMNMX R7, R6, R7, PT ;  /* 0x0000000706077209 */ /* 0x000fe20003800000 */
[----:B------:R-:W-:Y:S01]  /*0e60*/  FADD R17, -R12, 1 ;  /* 0x3f8000000c117421 */ /* 0x000fe20000000100 */
[----:B------:R-:W0:Y:S02]  /*0e70*/  F2I.FLOOR.NTZ R13, R10 ;  /* 0x0000000a000d7305 */ /* 0x000e240000207100 */
[----:B------:R-:W-:-:S02]  /*0e80*/  FMNMX R7, RZ, R7, !PT ;  /* 0x00000007ff077209 */ /* 0x000fc40007800000 */
        /* <DEDUP_REMOVED lines=8> */
[----:B------:R-:W-:Y:S01]  /*0f10*/  FFMA R19, R14, R17, R19 ;  /* 0x000000110e137223 */ /* 0x000fe20000000013 */
[----:B------:R-:W1:Y:S01]  /*0f20*/  F2I.FLOOR.NTZ R15, R7 ;  /* 0x00000007000f7305 */ /* 0x000e620000207100 */
[----:B0-----:R-:W-:-:S02]  /*0f30*/  IMAD R14, R13, UR6, RZ ;  /* 0x000000060d0e7c24 */ /* 0x001fc4000f8e02ff */
[----:B------:R-:W-:Y:S01]  /*0f40*/  FMUL R2, R3, R2 ;  /* 0x0000000203027220 */ /* 0x000fe20000400000 */
[----:B------:R-:W-:Y:S01]  /*0f50*/  FFMA R19, R12, R20, R19 ;  /* 0x000000140c137223 */ /* 0x000fe20000000013 */
[----:B------:R-:W-:Y:S02]  /*0f60*/  VIADDMNMX R3, R13, 0x1, R0, PT ;  /* 0x000000010d037846 */ /* 0x000fe40003800100 */
[----:B------:R-:W-:Y:S01]  /*0f70*/  IADD3 R16, P0, PT, R14, UR8, RZ ;  /* 0x000000080e107c10 */ /* 0x000fe2000ff1e0ff */
[----:B------:R-:W-:Y:S02]  /*0f80*/  FFMA R2, R12, R2, R19 ;  /* 0x000000020c027223 */ /* 0x000fe40000000013 */
[----:B------:R-:W-:Y:S01]  /*0f90*/  IMAD R3, R3, UR6, RZ ;  /* 0x0000000603037c24 */ /* 0x000fe2000f8e02ff */
[----:B------:R-:W-:Y:S01]  /*0fa0*/  LEA.HI.X.SX32 R17, R14, UR9, 0x1, P0 ;  /* 0x000000090e117c11 */ /* 0x000fe200080f0eff */
[----:B------:R-:W-:-:S04]  /*0fb0*/  FADD R12, R2, 0.5 ;  /* 0x3f000000020c7421 */ /* 0x000fc80000000000 */
[----:B------:R-:W0:Y:S01]  /*0fc0*/  F2I.TRUNC.NTZ R23, R12 ;  /* 0x0000000c00177305 */ /* 0x000e22000020f100 */
[C---:B-1----:R-:W-:Y:S01]  /*0fd0*/  VIADDMNMX R2, R15.reuse, 0x1, R4, PT ;  /* 0x000000010f027846 */ /* 0x042fe20003800104 */
[----:B------:R-:W-:-:S04]  /*0fe0*/  IMAD R21, R15, 0x3, RZ ;  /* 0x000000030f157824 */ /* 0x000fc800078e02ff */
[----:B------:R-:W-:Y:S01]  /*0ff0*/  IMAD R11, R2, 0x3, RZ ;  /* 0x00000003020b7824 */ /* 0x000fe200078e02ff */
[----:B------:R-:W-:-:S03]  /*1000*/  IADD3 R2, P0, PT, R3, UR8, RZ ;  /* 0x0000000803027c10 */ /* 0x000fc6000ff1e0ff */
[----:B------:R-:W-:Y:S01]  /*1010*/  IMAD.WIDE R18, R11, 0x4, R16 ;  /* 0x000000040b127825 */ /* 0x000fe200078e0210 */
[----:B------:R-:W-:-:S03]  /*1020*/  LEA.HI.X.SX32 R3, R3, UR9, 0x1, P0 ;  /* 0x0000000903037c11 */ /* 0x000fc600080f0eff */
[C---:B------:R-:W-:Y:S01]  /*1030*/  IMAD.WIDE R16, R21.reuse, 0x4, R16 ;  /* 0x0000000415107825 */ /* 0x040fe200078e0210 */
[----:B0-----:R-:W-:Y:S04]  /*1040*/  STG.E desc[UR4][R8.64], R23 ;  /* 0x0000001708007986 */ /* 0x001fe8000c101904 */
[----:B------:R-:W2:Y:S01]  /*1050*/  LDG.E R18, desc[UR4][R18.64+0x4] ;  /* 0x0000040412127981 */ /* 0x000ea2000c1e1900 */
[----:B------:R-:W-:-:S03]  /*1060*/  IMAD.WIDE R20, R21, 0x4, R2 ;  /* 0x0000000415147825 */ /* 0x000fc600078e0202 */
[----:B------:R-:W3:Y:S01]  /*1070*/  LDG.E R16, desc[UR4][R16.64+0x4] ;  /* 0x0000040410107981 */ /* 0x000ee2000c1e1900 */
[----:B------:R-:W-:-:S03]  /*1080*/  IMAD.WIDE R2, R11, 0x4, R2 ;  /* 0x000000040b027825 */ /* 0x000fc600078e0202 */
[----:B------:R-:W4:Y:S04]  /*1090*/  LDG.E R20, desc[UR4][R20.64+0x4] ;  /* 0x0000040414147981 */ /* 0x000f28000c1e1900 */
[----:B------:R0:W5:Y:S01]  /*10a0*/  LDG.E R3, desc[UR4][R2.64+0x4] ;  /* 0x0000040402037981 */ /* 0x000162000c1e1900 */
        /* <DEDUP_REMOVED lines=9> */
[----:B0-----:R-:W-:Y:S01]  /*1140*/  FMNMX R2, RZ, R5, !PT ;  /* 0x00000005ff027209 */ /* 0x001fe20007800000 */
[----:B------:R-:W-:Y:S01]  /*1150*/  FADD R13, -R11, 1 ;  /* 0x3f8000000b0d7421 */ /* 0x000fe20000000100 */
        /* <DEDUP_REMOVED lines=17> */
[----:B------:R-:W-:-:S03]  /*1270*/  VIADDMNMX R11, R5, 0x1, R0, PT ;  /* 0x00000001050b7846 */ /* 0x000fc60003800100 */
[----:B------:R-:W-:Y:S02]  /*1280*/  FFMA R10, R12, R10, R17 ;  /* 0x0000000a0c0a7223 */ /* 0x000fe40000000011 */
[----:B------:R-:W-:Y:S02]  /*1290*/  IMAD R16, R11, UR6, RZ ;  /* 0x000000060b107c24 */ /* 0x000fe4000f8e02ff */
[----:B------:R-:W-:Y:S01]  /*12a0*/  FADD R7, R10, 0.5 ;  /* 0x3f0000000a077421 */ /* 0x000fe20000000000 */
[----:B------:R-:W-:Y:S02]  /*12b0*/  IADD3 R10, P0, PT, R13, UR8, RZ ;  /* 0x000000080d0a7c10 */ /* 0x000fe4000ff1e0ff */
[C---:B-1----:R-:W-:Y:S01]  /*12c0*/  VIADDMNMX R12, R3.reuse, 0x1, R4, PT ;  /* 0x00000001030c7846 */ /* 0x042fe20003800104 */
[----:B------:R-:W-:Y:S02]  /*12d0*/  IMAD R17, R3, 0x3, RZ ;  /* 0x0000000303117824 */ /* 0x000fe400078e02ff */
[----:B------:R-:W0:Y:S01]  /*12e0*/  F2I.TRUNC.NTZ R7, R7 ;  /* 0x0000000700077305 */ /* 0x000e22000020f100 */
[----:B------:R-:W-:Y:S01]  /*12f0*/  LEA.HI.X.SX32 R11, R13, UR9, 0x1, P0 ;  /* 0x000000090d0b7c11 */ /* 0x000fe200080f0eff */
[----:B------:R-:W-:Y:S01]  /*1300*/  IMAD R19, R12, 0x3, RZ ;  /* 0x000000030c137824 */ /* 0x000fe200078e02ff */
[----:B------:R-:W-:-:S03]  /*1310*/  IADD3 R12, P0, PT, R16, UR8, RZ ;  /* 0x00000008100c7c10 */ /* 0x000fc6000ff1e0ff */
[----:B------:R-:W-:Y:S01]  /*1320*/  IMAD.WIDE R14, R19, 0x4, R10 ;  /* 0x00000004130e7825 */ /* 0x000fe200078e020a */
[----:B------:R-:W-:-:S03]  /*1330*/  LEA.HI.X.SX32 R13, R16, UR9, 0x1, P0 ;  /* 0x00000009100d7c11 */ /* 0x000fc600080f0eff */
[C---:B------:R-:W-:Y:S01]  /*1340*/  IMAD.WIDE R10, R17.reuse, 0x4, R10 ;  /* 0x00000004110a7825 */ /* 0x040fe200078e020a */
[----:B0-----:R0:W-:Y:S03]  /*1350*/  STG.E desc[UR4][R8.64+0x4], R7 ;  /* 0x0000040708007986 */ /* 0x0011e6000c101904 */
[--C-:B------:R-:W-:Y:S01]  /*1360*/  IMAD.WIDE R16, R17, 0x4, R12.reuse ;  /* 0x0000000411107825 */ /* 0x100fe200078e020c */
[----:B------:R-:W2:Y:S03]  /*1370*/  LDG.E R14, desc[UR4][R14.64+0x8] ;  /* 0x000008040e0e7981 */ /* 0x000ea6000c1e1900 */
[----:B------:R-:W-:Y:S01]  /*1380*/  IMAD.WIDE R12, R19, 0x4, R12 ;  /* 0x00000004130c7825 */ /* 0x000fe200078e020c */
[----:B------:R-:W3:Y:S04]  /*1390*/  LDG.E R10, desc[UR4][R10.64+0x8] ;  /* 0x000008040a0a7981 */ /* 0x000ee8000c1e1900 */
[----:B------:R-:W4:Y:S04]  /*13a0*/  LDG.E R16, desc[UR4][R16.64+0x8] ;  /* 0x0000080410107981 */ /* 0x000f28000c1e1900 */
[----:B------:R-:W5:Y:S01]  /*13b0*/  LDG.E R12, desc[UR4][R12.64+0x8] ;  /* 0x000008040c0c7981 */ /* 0x000f62000c1e1900 */
[----:B------:R-:W-:-:S02]  /*13c0*/  I2FP.F32.S32 R19, R3 ;  /* 0x0000000300137245 */ /* 0x000fc40000201400 */
        /* <DEDUP_REMOVED lines=14> */
[----:B0-----:R-:W-:Y:S01]  /*14b0*/  FMUL R7, R5, R14 ;  /* 0x0000000e05077220 */ /* 0x001fe20000400000 */
        /* <DEDUP_REMOVED lines=10> */
        .weak           $__internal_1_$__cuda_sm20_div_rn_f64_full
        .type           $__internal_1_$__cuda_sm20_div_rn_f64_full,@function
        .size           $__internal_1_$__cuda_sm20_div_rn_f64_full,(.L_x_520 - $__internal_1_$__cuda_sm20_div_rn_f64_full)
$__internal_1_$__cuda_sm20_div_rn_f64_full:
[C---:B------:R-:W-:Y:S01]  /*1560*/  FSETP.GEU.AND P0, PT, |R9|.reuse, 1.469367938527859385e-39, PT ;  /* 0x001000000900780b */ /* 0x040fe20003f0e200 */
[----:B------:R-:W-:Y:S01]  /*1570*/  IMAD.MOV.U32 R18, RZ, RZ, 0x1 ;  /* 0x00000001ff127424 */ /* 0x000fe200078e00ff */
[----:B------:R-:W-:Y:S01]  /*1580*/  LOP3.LUT R10, R9, 0x800fffff, RZ, 0xc0, !PT ;  /* 0x800fffff090a7812 */ /* 0x000fe200078ec0ff */
[----:B------:R-:W-:Y:S01]  /*1590*/  BSSY.RECONVERGENT B1, `(.L_x_48) ;  /* 0x0000054000017945 */ /* 0x000fe20003800200 */
[C---:B------:R-:W-:Y:S02]  /*15a0*/  FSETP.GEU.AND P2, PT, |R7|.reuse, 1.469367938527859385e-39, PT ;  /* 0x001000000700780b */ /* 0x040fe40003f4e200 */
[----:B------:R-:W-:Y:S01]  /*15b0*/  LOP3.LUT R11, R10, 0x3ff00000, RZ, 0xfc, !PT ;  /* 0x3ff000000a0b7812 */ /* 0x000fe200078efcff */
[----:B------:R-:W-:Y:S01]  /*15c0*/  IMAD.MOV.U32 R10, RZ, RZ, R8 ;  /* 0x000000ffff0a7224 */ /* 0x000fe200078e0008 */
[----:B------:R-:W-:Y:S02]  /*15d0*/  LOP3.LUT R26, R7, 0x7ff00000, RZ, 0xc0, !PT ;  /* 0x7ff00000071a7812 */ /* 0x000fe400078ec0ff */
[----:B------:R-:W-:-:S02]  /*15e0*/  MOV R27, 0x1ca00000 ;  /* 0x1ca00000001b7802 */ /* 0x000fc40000000f00 */
[----:B------:R-:W-:Y:S01]  /*15f0*/  LOP3.LUT R29, R9, 0x7ff00000, RZ, 0xc0, !PT ;  /* 0x7ff00000091d7812 */ /* 0x000fe200078ec0ff */
[----:B------:R-:W-:-:S03]  /*1600*/  @!P0 DMUL R10, R8, 8.98846567431157953865e+307 ;  /* 0x7fe00000080a8828 */ /* 0x000fc60000000000 */
[C---:B------:R-:W-:Y:S02]  /*1610*/  ISETP.GE.U32.AND P1, PT, R26.reuse, R29, PT ;  /* 0x0000001d1a00720c */ /* 0x040fe40003f26070 */
[----:B------:R-:W-:Y:S01]  /*1620*/  @!P2 LOP3.LUT R21, R9, 0x7ff00000, RZ, 0xc0, !PT ;  /* 0x7ff000000915a812 */ /* 0x000fe200078ec0ff */
[----:B------:R-:W0:Y:S03]  /*1630*/  MUFU.RCP64H R19, R11 ;  /* 0x0000000b00137308 */ /* 0x000e260000001800 */
[----:B------:R-:W-:Y:S02]  /*1640*/  @!P2 ISETP.GE.U32.AND P3, PT, R26, R21, PT ;  /* 0x000000151a00a20c */ /* 0x000fe40003f66070 */
[----:B------:R-:W-:Y:S02]  /*1650*/  @!P0 LOP3.LUT R29, R11, 0x7ff00000, RZ, 0xc0, !PT ;  /* 0x7ff000000b1d8812 */ /* 0x000fe400078ec0ff */
[----:B------:R-:W-:-:S04]  /*1660*/  @!P2 SEL R21, R27, 0x63400000, !P3 ;  /* 0x634000001b15a807 */ /* 0x000fc80005800000 */
[----:B------:R-:W-:-:S04]  /*1670*/  @!P2 LOP3.LUT R24, R21, 0x80000000, R7, 0xf8, !PT ;  /* 0x800000001518a812 */ /* 0x000fc800078ef807 */
[----:B------:R-:W-:Y:S01]  /*1680*/  @!P2 LOP3.LUT R25, R24, 0x100000, RZ, 0xfc, !PT ;  /* 0x001000001819a812 */ /* 0x000fe200078efcff */
[----:B------:R-:W-:Y:S01]  /*1690*/  @!P2 IMAD.MOV.U32 R24, RZ, RZ, RZ ;  /* 0x000000ffff18a224 */ /* 0x000fe200078e00ff */
[----:B0-----:R-:W-:-:S08]  /*16a0*/  DFMA R22, R18, -R10, 1 ;  /* 0x3ff000001216742b */ /* 0x001fd0000000080a */
        /* <DEDUP_REMOVED lines=45> */
.L_x_49:
        /* <DEDUP_REMOVED lines=16> */
.L_x_52:
[----:B------:R-:W-:Y:S01]  /*1a80*/  LOP3.LUT R21, R9, 0x80000, RZ, 0xfc, !PT ;  /* 0x0008000009157812 */ /* 0x000fe200078efcff */
[----:B------:R-:W-:Y:S01]  /*1a90*/  IMAD.MOV.U32 R20, RZ, RZ, R8 ;  /* 0x000000ffff147224 */ /* 0x000fe200078e0008 */
[----:B------:R-:W-:Y:S06]  /*1aa0*/  BRA `(.L_x_50) ;  /* 0x0000000000087947 */ /* 0x000fec0003800000 */
.L_x_51:
[----:B------:R-:W-:Y:S01]  /*1ab0*/  LOP3.LUT R21, R7, 0x80000, RZ, 0xfc, !PT ;  /* 0x0008000007157812 */ /* 0x000fe200078efcff */
[----:B------:R-:W-:-:S07]  /*1ac0*/  IMAD.MOV.U32 R20, RZ, RZ, R6 ;  /* 0x000000ffff147224 */ /* 0x000fce00078e0006 */
.L_x_50:
[----:B------:R-:W-:Y:S05]  /*1ad0*/  BSYNC.RECONVERGENT B1 ;  /* 0x0000000000017941 */ /* 0x000fea0003800200 */
.L_x_48:
[----:B------:R-:W-:Y:S02]  /*1ae0*/  IMAD.MOV.U32 R6, RZ, RZ, R0 ;  /* 0x000000ffff067224 */ /* 0x000fe400078e0000 */
[----:B------:R-:W-:-:S04]  /*1af0*/  IMAD.MOV.U32 R7, RZ, RZ, 0x0 ;  /* 0x00000000ff077424 */ /* 0x000fc800078e00ff */
[----:B------:R-:W-:Y:S05]  /*1b00*/  RET.REL.NODEC R6 `(_Z38nppiWarpPerspectiveBack_32s_C3R_kernelPKi8NppiSizei8NppiRectPiiS2_dddddddddi) ;  /* 0xffffffe4063c7950 */ /* 0x000fea0003c3ffff */
.L_x_53:
        /* <DEDUP_REMOVED lines=15> */
.L_x_520:


//--------------------- .text._Z38nppiWarpPerspectiveBack_32s_C1R_kernelPKi8NppiSizei8NppiRectPiiS2_dddddddddi --------------------------
	.section	.text._Z38nppiWarpPerspectiveBack_32s_C1R_kernelPKi8NppiSizei8NppiRectPiiS2_dddddddddi,"ax",@progbits
	.align	128
        .global         _Z38nppiWarpPerspectiveBack_32s_C1R_kernelPKi8NppiSizei8NppiRectPiiS2_dddddddddi
        .type           _Z38nppiWarpPerspectiveBack_32s_C1R_kernelPKi8NppiSizei8NppiRectPiiS2_dddddddddi,@function
        .size           _Z38nppiWarpPerspectiveBack_32s_C1R_kernelPKi8NppiSizei8NppiRectPiiS2_dddddddddi,(.L_x_521 - _Z38nppiWarpPerspectiveBack_32s_C1R_kernelPKi8NppiSizei8NppiRectPiiS2_dddddddddi)
        .other          _Z38nppiWarpPerspectiveBack_32s_C1R_kernelPKi8NppiSizei8NppiRectPiiS2_dddddddddi,@"STO_CUDA_ENTRY STV_DEFAULT"
_Z38nppiWarpPerspectiveBack_32s_C1R_kernelPKi8NppiSizei8NppiRectPiiS2_dddddddddi:
.text._Z38nppiWarpPerspectiveBack_32s_C1R_kernelPKi8NppiSizei8NppiRectPiiS2_dddddddddi:
        /* <DEDUP_REMOVED lines=31> */
[----:B------:R-:W2:Y:S01]  /*01f0*/  LDCU.64 UR8, c[0x0][0x3a8] ;  /* 0x00007500ff0877ac */ /* 0x000ea20008000a00 */
[----:B-1----:R-:W-:-:S05]  /*0200*/  IMAD R4, R4, UR6, RZ ;  /* 0x0000000604047c24 */ /* 0x002fca000f8e02ff */
[----:B--2---:R-:W-:-:S04]  /*0210*/  IADD3 R2, P0, PT, R4, UR8, RZ ;  /* 0x0000000804027c10 */ /* 0x004fc8000ff1e0ff */
[----:B------:R-:W-:-:S03]  /*0220*/  LEA.HI.X.SX32 R3, R4, UR9, 0x1, P0 ;  /* 0x0000000904037c11 */ /* 0x000fc600080f0eff */
[----:B------:R-:W-:-:S05]  /*0230*/  IMAD.WIDE R2, R5, 0x4, R2 ;  /* 0x0000000405027825 */ /* 0x000fca00078e0202 */
[----:B0-----:R-:W-:Y:S01]  /*0240*/  STG.E desc[UR4][R2.64], RZ ;  /* 0x000000ff02007986 */ /* 0x001fe2000c101904 */
[----:B------:R-:W-:Y:S05]  /*0250*/  EXIT ;  /* 0x000000000000794d */ /* 0x000fea0003800000 */
.L_x_54:
        /* <DEDUP_REMOVED lines=23> */
[----:B0-----:R-:W-:Y:S05]  /*03d0*/  CALL.REL.NOINC `($__internal_2_$__cuda_sm20_div_rn_f64_full) ;  /* 0x0000000c00307944 */ /* 0x001fea0003c00000 */
[----:B------:R-:W-:Y:S02]  /*03e0*/  IMAD.MOV.U32 R2, RZ, RZ, R20 ;  /* 0x000000ffff027224 */ /* 0x000fe400078e0014 */
[----:B------:R-:W-:-:S07]  /*03f0*/  IMAD.MOV.U32 R3, RZ, RZ, R21 ;  /* 0x000000ffff037224 */ /* 0x000fce00078e0015 */
.L_x_56:
[----:B0-----:R-:W-:Y:S05]  /*0400*/  BSYNC.RECONVERGENT B0 ;  /* 0x0000000000007941 */ /* 0x001fea0003800200 */
.L_x_55:
        /* <DEDUP_REMOVED lines=25> */
[----:B------:R-:W-:Y:S05]  /*05a0*/  CALL.REL.NOINC `($__internal_2_$__cuda_sm20_div_rn_f64_full) ;  /* 0x0000000800bc7944 */ /* 0x000fea0003c00000 */
[----:B------:R-:W-:Y:S02]  /*05b0*/  IMAD.MOV.U32 R6, RZ, RZ, R20 ;  /* 0x000000ffff067224 */ /* 0x000fe400078e0014 */
[----:B------:R-:W-:-:S07]  /*05c0*/  IMAD.MOV.U32 R7, RZ, RZ, R21 ;  /* 0x000000ffff077224 */ /* 0x000fce00078e0015 */
.L_x_58:
[----:B------:R-:W-:Y:S05]  /*05d0*/  BSYNC.RECONVERGENT B0 ;  /* 0x0000000000007941 */ /* 0x000fea0003800200 */
.L_x_57:
[----:B------:R-:W0:Y:S01]  /*05e0*/  LDCU UR6, c[0x0][0x410] ;  /* 0x00008200ff0677ac */ /* 0x000e220008000800 */
[----:B------:R1:W2:Y:S01]  /*05f0*/  F2F.F32.F64 R2, R2 ;  /* 0x0000000200027310 */ /* 0x0002a20000301000 */
[----:B------:R-:W-:Y:S07]  /*0600*/  BSSY.RECONVERGENT B0, `(.L_x_59) ;  /* 0x00000a1000007945 */ /* 0x000fee0003800200 */
[----:B------:R1:W3:Y:S01]  /*0610*/  F2F.F32.F64 R6, R6 ;  /* 0x0000000600067310 */ /* 0x0002e20000301000 */
[----:B0-----:R-:W-:-:S09]  /*0620*/  UISETP.NE.AND UP0, UPT, UR6, 0x4, UPT ;  /* 0x000000040600788c */ /* 0x001fd2000bf05270 */
[----:B-123--:R-:W-:Y:S05]  /*0630*/  BRA.U !UP0, `(.L_x_60) ;  /* 0x00000005086c7547 */ /* 0x00efea000b800000 */
[----:B------:R-:W-:-:S09]  /*0640*/  UISETP.NE.AND UP0, UPT, UR6, 0x2, UPT ;  /* 0x000000020600788c */ /* 0x000fd2000bf05270 */
[----:B------:R-:W-:Y:S05]  /*0650*/  BRA.U !UP0, `(.L_x_61) ;  /* 0x0000000108587547 */ /* 0x000fea000b800000 */
[----:B------:R-:W-:Y:S01]  /*0660*/  UISETP.NE.AND UP0, UPT, UR6, 0x1, UPT ;  /* 0x000000010600788c */ /* 0x000fe2000bf05270 */
[----:B------:R-:W-:-:S08]  /*0670*/  IMAD.MOV.U32 R7, RZ, RZ, RZ ;  /* 0x000000ffff077224 */ /* 0x000fd000078e00ff */
[----:B------:R-:W-:Y:S05]  /*0680*/  BRA.U UP0, `(.L_x_62) ;  /* 0x0000000900607547 */ /* 0x000fea000b800000 */
[----:B------:R-:W-:Y:S01]  /*0690*/  FADD R6, R6, 0.5 ;  /* 0x3f00000006067421 */ /* 0x000fe20000000000 */
[----:B------:R-:W-:Y:S01]  /*06a0*/  FADD R2, R2, 0.5 ;  /* 0x3f00000002027421 */ /* 0x000fe20000000000 */
[----:B------:R-:W0:Y:S03]  /*06b0*/  LDCU.64 UR6, c[0x0][0x388] ;  /* 0x00007100ff0677ac */ /* 0x000e260008000a00 */
[----:B------:R-:W0:Y:S08]  /*06c0*/  F2I.TRUNC.NTZ R9, R2 ;  /* 0x0000000200097305 */ /* 0x000e30000020f100 */
[----:B------:R-:W1:Y:S01]  /*06d0*/  F2I.TRUNC.NTZ R6, R6 ;  /* 0x0000000600067305 */ /* 0x000e62000020f100 */
[----:B0-----:R-:W-:-:S04]  /*06e0*/  ISETP.GE.AND P0, PT, R9, UR6, PT ;  /* 0x0000000609007c0c */ /* 0x001fc8000bf06270 */
[----:B------:R-:W-:Y:S02]  /*06f0*/  ISETP.LT.OR P0, PT, R9, RZ, P0 ;  /* 0x000000ff0900720c */ /* 0x000fe40000701670 */
[----:B-1----:R-:W-:-:S04]  /*0700*/  ISETP.GE.AND P1, PT, R6, UR7, PT ;  /* 0x0000000706007c0c */ /* 0x002fc8000bf26270 */
[----:B------:R-:W-:-:S04]  /*0710*/  ISETP.LT.OR P1, PT, R6, RZ, P1 ;  /* 0x000000ff0600720c */ /* 0x000fc80000f21670 */
[----:B------:R-:W-:-:S13]  /*0720*/  PLOP3.LUT P0, PT, P0, P1, PT, 0xf8, 0x8f ;  /* 0x00000000008f781c */ /* 0x000fda0000703f70 */
[----:B------:R-:W-:Y:S05]  /*0730*/  @P0 BRA `(.L_x_62) ;  /* 0x0000000800340947 */ /* 0x000fea0003800000 */
[----:B------:R-:W0:Y:S01]  /*0740*/  LDCU UR6, c[0x0][0x390] ;  /* 0x00007200ff0677ac */ /* 0x000e220008000800 */
[----:B------:R-:W1:Y:S01]  /*0750*/  LDCU.64 UR8, c[0x0][0x380] ;  /* 0x00007000ff0877ac */ /* 0x000e620008000a00 */
[----:B0-----:R-:W-:-:S05]  /*0760*/  IMAD R0, R6, UR6, RZ ;  /* 0x0000000606007c24 */ /* 0x001fca000f8e02ff */
[----:B-1----:R-:W-:-:S04]  /*0770*/  IADD3 R2, P0, PT, R0, UR8, RZ ;  /* 0x0000000800027c10 */ /* 0x002fc8000ff1e0ff */
[----:B------:R-:W-:-:S03]  /*0780*/  LEA.HI.X.SX32 R3, R0, UR9, 0x1, P0 ;  /* 0x0000000900037c11 */ /* 0x000fc600080f0eff */
[----:B------:R-:W-:-:S05]  /*0790*/  IMAD.WIDE.U32 R2, R9, 0x4, R2 ;  /* 0x0000000409027825 */ /* 0x000fca00078e0002 */
[----:B------:R2:W5:Y:S01]  /*07a0*/  LDG.E R7, desc[UR4][R2.64] ;  /* 0x0000000402077981 */ /* 0x000562000c1e1900 */
[----:B------:R-:W-:Y:S05]  /*07b0*/  BRA `(.L_x_62) ;  /* 0x0000000800147947 */ /* 0x000fea0003800000 */
.L_x_61:
[----:B------:R-:W0:Y:S01]  /*07c0*/  LDC.64 R8, c[0x0][0x388] ;  /* 0x0000e200ff087b82 */ /* 0x000e220000000a00 */
[----:B------:R-:W1:Y:S08]  /*07d0*/  F2I.FLOOR.NTZ R0, R6 ;  /* 0x0000000600007305 */ /* 0x000e700000207100 */
[----:B------:R-:W2:Y:S01]  /*07e0*/  F2I.FLOOR.NTZ R7, R2 ;  /* 0x0000000200077305 */ /* 0x000ea20000207100 */
[----:B-1----:R-:W-:-:S02]  /*07f0*/  VIADD R10, R0, 0x1 ;  /* 0x00000001000a7836 */ /* 0x002fc40000000000 */
[C---:B--2---:R-:W-:Y:S01]  /*0800*/  VIADD R11, R7.reuse, 0x1 ;  /* 0x00000001070b7836 */ /* 0x044fe20000000000 */
[----:B------:R-:W-:Y:S02]  /*0810*/  LOP3.LUT R3, R7, R0, RZ, 0xfc, !PT ;  /* 0x0000000007037212 */ /* 0x000fe400078efcff */
[----:B0-----:R-:W-:Y:S02]  /*0820*/  ISETP.GE.AND P0, PT, R10, R9, PT ;  /* 0x000000090a00720c */ /* 0x001fe40003f06270 */
[----:B------:R-:W-:Y:S02]  /*0830*/  ISETP.GT.AND P1, PT, R3, -0x1, PT ;  /* 0xffffffff0300780c */ /* 0x000fe40003f24270 */
[----:B------:R-:W-:-:S13]  /*0840*/  ISETP.LT.AND P0, PT, R11, R8, !P0 ;  /* 0x000000080b00720c */ /* 0x000fda0004701270 */
[----:B------:R-:W-:Y:S05]  /*0850*/  @P0 BRA P1, `(.L_x_63) ;  /* 0x0000000000500947 */ /* 0x000fea0000800000 */
[----:B------:R-:W-:Y:S01]  /*0860*/  FADD R3, R6, 0.5 ;  /* 0x3f00000006037421 */ /* 0x000fe20000000000 */
[----:B------:R-:W-:Y:S01]  /*0870*/  FADD R6, R2, 0.5 ;  /* 0x3f00000002067421 */ /* 0x000fe20000000000 */
[----:B------:R-:W0:Y:S02]  /*0880*/  LDCU UR6, c[0x0][0x390] ;  /* 0x00007200ff0677ac */ /* 0x000e240008000800 */
[----:B------:R-:W1:Y:S01]  /*0890*/  F2I.TRUNC.NTZ R0, R3 ;  /* 0x0000000300007305 */ /* 0x000e62000020f100 */
[----:B------:R-:W2:Y:S07]  /*08a0*/  LDCU.64 UR8, c[0x0][0x380] ;  /* 0x00007000ff0877ac */ /* 0x000eae0008000a00 */
[----:B------:R-:W3:Y:S01]  /*08b0*/  F2I.TRUNC.NTZ R7, R6 ;  /* 0x0000000600077305 */ /* 0x000ee2000020f100 */
[----:B-1----:R-:W-:-:S02]  /*08c0*/  ISETP.GE.AND P1, PT, R0, R9, PT ;  /* 0x000000090000720c */ /* 0x002fc40003f26270 */
[----:B------:R-:W-:-:S11]  /*08d0*/  ISETP.GE.AND P0, PT, R0, RZ, PT ;  /* 0x000000ff0000720c */ /* 0x000fd60003f06270 */
[----:B------:R-:W-:Y:S01]  /*08e0*/  @P1 VIADD R0, R9, 0xffffffff ;  /* 0xffffffff09001836 */ /* 0x000fe20000000000 */
[----:B---3--:R-:W-:-:S04]  /*08f0*/  ISETP.GE.AND P1, PT, R7, R8, PT ;  /* 0x000000080700720c */ /* 0x008fc80003f26270 */
[----:B------:R-:W-:Y:S02]  /*0900*/  SEL R0, R0, RZ, P0 ;  /* 0x000000ff00007207 */ /* 0x000fe40000000000 */
[----:B------:R-:W-:-:S03]  /*0910*/  ISETP.GE.AND P0, PT, R7, RZ, PT ;  /* 0x000000ff0700720c */ /* 0x000fc60003f06270 */
[----:B0-----:R-:W-:-:S04]  /*0920*/  IMAD R0, R0, UR6, RZ ;  /* 0x0000000600007c24 */ /* 0x001fc8000f8e02ff */
[----:B------:R-:W-:Y:S01]  /*0930*/  @P1 VIADD R7, R8, 0xffffffff ;  /* 0xffffffff08071836 */ /* 0x000fe20000000000 */
[----:B--2---:R-:W-:-:S04]  /*0940*/  IADD3 R2, P2, PT, R0, UR8, RZ ;  /* 0x0000000800027c10 */ /* 0x004fc8000ff5e0ff */
[----:B------:R-:W-:Y:S02]  /*0950*/  LEA.HI.X.SX32 R3, R0, UR9, 0x1, P2 ;  /* 0x0000000900037c11 */ /* 0x000fe400090f0eff */
[----:B------:R-:W-:-:S05]  /*0960*/  SEL R7, R7, RZ, P0 ;  /* 0x000000ff07077207 */ /* 0x000fca0000000000 */
[----:B------:R-:W-:-:S05]  /*0970*/  IMAD.WIDE R2, R7, 0x4, R2 ;  /* 0x0000000407027825 */ /* 0x000fca00078e0202 */
[----:B------:R0:W5:Y:S01]  /*0980*/  LDG.E R7, desc[UR4][R2.64] ;  /* 0x0000000402077981 */ /* 0x000162000c1e1900 */
[----:B------:R-:W-:Y:S05]  /*0990*/  BRA `(.L_x_62) ;  /* 0x00000004009c7947 */ /* 0x000fea0003800000 */
.L_x_63:
[----:B------:R-:W0:Y:S01]  /*09a0*/  LDC R3, c[0x0][0x390] ;  /* 0x0000e400ff037b82 */ /* 0x000e220000000800 */
[----:B------:R-:W1:Y:S01]  /*09b0*/  LDCU.64 UR6, c[0x0][0x380] ;  /* 0x00007000ff0677ac */ /* 0x000e620008000a00 */
[----:B0-----:R-:W-:-:S05]  /*09c0*/  IMAD R9, R0, R3, RZ ;  /* 0x0000000300097224 */ /* 0x001fca00078e02ff */
[----:B-1----:R-:W-:-:S04]  /*09d0*/  IADD3 R8, P0, PT, R9, UR6, RZ ;  /* 0x0000000609087c10 */ /* 0x002fc8000ff1e0ff */
[----:B------:R-:W-:Y:S02]  /*09e0*/  LEA.HI.X.SX32 R9, R9, UR7, 0x1, P0 ;  /* 0x0000000709097c11 */ /* 0x000fe400080f0eff */
[----:B------:R-:W-:-:S04]  /*09f0*/  IADD3 R12, P0, PT, R8, R3, RZ ;  /* 0x00000003080c7210 */ /* 0x000fc80007f1e0ff */
[----:B------:R-:W-:-:S03]  /*0a00*/  LEA.HI.X.SX32 R13, R3, R9, 0x1, P0 ;  /* 0x00000009030d7211 */ /* 0x000fc600000f0eff */
[----:B------:R-:W-:-:S04]  /*0a10*/  IMAD.WIDE.U32 R14, R11, 0x4, R12 ;  /* 0x000000040b0e7825 */ /* 0x000fc800078e000c */
[----:B------:R-:W-:Y:S02]  /*0a20*/  IMAD.WIDE.U32 R10, R11, 0x4, R8 ;  /* 0x000000040b0a7825 */ /* 0x000fe400078e0008 */
[----:B------:R-:W2:Y:S02]  /*0a30*/  LDG.E R14, desc[UR4][R14.64] ;  /* 0x000000040e0e7981 */ /* 0x000ea4000c1e1900 */
[C---:B------:R-:W-:Y:S02]  /*0a40*/  IMAD.WIDE.U32 R12, R7.reuse, 0x4, R12 ;  /* 0x00000004070c7825 */ /* 0x040fe400078e000c */
[----:B------:R-:W3:Y:S02]  /*0a50*/  LDG.E R10, desc[UR4][R10.64] ;  /* 0x000000040a0a7981 */ /* 0x000ee4000c1e1900 */
[----:B------:R-:W-:Y:S02]  /*0a60*/  IMAD.WIDE.U32 R8, R7, 0x4, R8 ;  /* 0x0000000407087825 */ /* 0x000fe400078e0008 */
[----:B------:R-:W4:Y:S04]  /*0a70*/  LDG.E R12, desc[UR4][R12.64] ;  /* 0x000000040c0c7981 */ /* 0x000f28000c1e1900 */
[----:B------:R-:W5:Y:S01]  /*0a80*/  LDG.E R8, desc[UR4][R8.64] ;  /* 0x0000000408087981 */ /* 0x000f62000c1e1900 */
[----:B------:R-:W-:-:S05]  /*0a90*/  I2FP.F32.S32 R3, R7 ;  /* 0x0000000700037245 */ /* 0x000fca0000201400 */
[----:B------:R-:W-:-:S04]  /*0aa0*/  FADD R3, R2, -R3 ;  /* 0x8000000302037221 */ /* 0x000fc80000000000 */
[----:B------:R-:W-:Y:S01]  /*0ab0*/  FADD R7, -R3, 1 ;  /* 0x3f80000003077421 */ /* 0x000fe20000000100 */
[----:B--2---:R-:W-:Y:S02]  /*0ac0*/  I2FP.F32.S32 R2, R14 ;  /* 0x0000000e00027245 */ /* 0x004fe40000201400 */
[----:B---3--:R-:W-:-:S03]  /*0ad0*/  I2FP.F32.S32 R16, R10 ;  /* 0x0000000a00107245 */ /* 0x008fc60000201400 */
[C---:B------:R-:W-:Y:S01]  /*0ae0*/  FMUL R14, R3.reuse, R2 ;  /* 0x00000002030e7220 */ /* 0x040fe20000400000 */
[----:B----4-:R-:W-:Y:S01]  /*0af0*/  I2FP.F32.S32 R18, R12 ;  /* 0x0000000c00127245 */ /* 0x010fe20000201400 */
[----:B------:R-:W-:Y:S01]  /*0b00*/  FMUL R3, R3, R16 ;  /* 0x0000001003037220 */ /* 0x000fe20000400000 */
[----:B-----5:R-:W-:-:S03]  /*0b10*/  I2FP.F32.S32 R2, R8 ;  /* 0x0000000800027245 */ /* 0x020fc60000201400 */
[----:B------:R-:W-:Y:S02]  /*0b20*/  FFMA R14, R7, R18, R14 ;  /* 0x00000012070e7223 */ /* 0x000fe4000000000e */
[----:B------:R-:W-:-:S04]  /*0b30*/  FFMA R2, R2, R7, R3 ;  /* 0x0000000702027223 */ /* 0x000fc80000000003 */
[----:B------:R-:W0:Y:S01]  /*0b40*/  F2I.TRUNC.NTZ R14, R14 ;  /* 0x0000000e000e7305 */ /* 0x000e22000020f100 */
[----:B------:R-:W-:-:S07]  /*0b50*/  I2FP.F32.S32 R3, R0 ;  /* 0x0000000000037245 */ /* 0x000fce0000201400 */
[----:B------:R-:W1:Y:S01]  /*0b60*/  F2I.TRUNC.NTZ R2, R2 ;  /* 0x0000000200027305 */ /* 0x000e62000020f100 */
[----:B------:R-:W-:Y:S01]  /*0b70*/  FADD R3, R6, -R3 ;  /* 0x8000000306037221 */ /* 0x000fe20000000000 */
[----:B0-----:R-:W-:-:S03]  /*0b80*/  I2FP.F32.S32 R6, R14 ;  /* 0x0000000e00067245 */ /* 0x001fc60000201400 */
[C---:B------:R-:W-:Y:S02]  /*0b90*/  FADD R7, -R3.reuse, 1 ;  /* 0x3f80000003077421 */ /* 0x040fe40000000100 */
[----:B------:R-:W-:Y:S01]  /*0ba0*/  FMUL R3, R3, R6 ;  /* 0x0000000603037220 */ /* 0x000fe20000400000 */
[----:B-1----:R-:W-:-:S05]  /*0bb0*/  I2FP.F32.S32 R0, R2 ;  /* 0x0000000200007245 */ /* 0x002fca0000201400 */
[----:B------:R-:W-:-:S06]  /*0bc0*/  FFMA R7, R0, R7, R3 ;  /* 0x0000000700077223 */ /* 0x000fcc0000000003 */
[----:B------:R-:W1:Y:S01]  /*0bd0*/  F2I.TRUNC.NTZ R7, R7 ;  /* 0x0000000700077305 */ /* 0x000e62000020f100 */
[----:B------:R-:W-:Y:S05]  /*0be0*/  BRA `(.L_x_62) ;  /* 0x0000000400087947 */ /* 0x000fea0003800000 */
.L_x_60:
        /* <DEDUP_REMOVED lines=30> */
.L_x_64:
        /* <DEDUP_REMOVED lines=35> */
[----:B------:R-:W4:Y:S02]  /*1000*/  F2I.TRUNC.NTZ R7, R7 ;  /* 0x0000000700077305 */ /* 0x000f24000020f100 */
.L_x_62:
[----:B------:R-:W-:Y:S05]  /*1010*/  BSYNC.RECONVERGENT B0 ;  /* 0x0000000000007941 */ /* 0x000fea0003800200 */
.L_x_59:
[----:B------:R-:W0:Y:S01]  /*1020*/  LDCU UR6, c[0x0][0x3b0] ;  /* 0x00007600ff0677ac */ /* 0x000e220008000800 */
[----:B------:R-:W2:Y:S01]  /*1030*/  LDCU.64 UR8, c[0x0][0x3a8] ;  /* 0x00007500ff0877ac */ /* 0x000ea20008000a00 */
[----:B0-----:R-:W-:-:S05]  /*1040*/  IMAD R4, R4, UR6, RZ ;  /* 0x0000000604047c24 */ /* 0x001fca000f8e02ff */
[----:B--23--:R-:W-:-:S04]  /*1050*/  IADD3 R2, P0, PT, R4, UR8, RZ ;  /* 0x0000000804027c10 */ /* 0x00cfc8000ff1e0ff */
[----:B------:R-:W-:-:S03]  /*1060*/  LEA.HI.X.SX32 R3, R4, UR9, 0x1, P0 ;  /* 0x0000000904037c11 */ /* 0x000fc600080f0eff */
[----:B------:R-:W-:-:S05]  /*1070*/  IMAD.WIDE R2, R5, 0x4, R2 ;  /* 0x0000000405027825 */ /* 0x000fca00078e0202 */
[----:B-1--45:R-:W-:Y:S01]  /*1080*/  STG.E desc[UR4][R2.64], R7 ;  /* 0x0000000702007986 */ /* 0x032fe2000c101904 */
[----:B------:R-:W-:Y:S05]  /*1090*/  EXIT ;  /* 0x000000000000794d */ /* 0x000fea0003800000 */
        .weak           $__internal_2_$__cuda_sm20_div_rn_f64_full
        .type           $__internal_2_$__cuda_sm20_div_rn_f64_full,@function
        .size           $__internal_2_$__cuda_sm20_div_rn_f64_full,(.L_x_521 - $__internal_2_$__cuda_sm20_div_rn_f64_full)
$__internal_2_$__cuda_sm20_div_rn_f64_full:
[C---:B------:R-:W-:Y:S01]  /*10a0*/  FSETP.GEU.AND P0, PT, |R9|.reuse, 1.469367938527859385e-39, PT ;  /* 0x001000000900780b */ /* 0x040fe20003f0e200 */
[----:B------:R-:W-:Y:S01]  /*10b0*/  IMAD.MOV.U32 R18, RZ, RZ, 0x1 ;  /* 0x00000001ff127424 */ /* 0x000fe200078e00ff */
[----:B------:R-:W-:Y:S01]  /*10c0*/  LOP3.LUT R10, R9, 0x800fffff, RZ, 0xc0, !PT ;  /* 0x800fffff090a7812 */ /* 0x000fe200078ec0ff */
[----:B------:R-:W-:Y:S01]  /*10d0*/  IMAD.MOV.U32 R27, RZ, RZ, 0x1ca00000 ;  /* 0x1ca00000ff1b7424 */ /* 0x000fe200078e00ff */
[C---:B------:R-:W-:Y:S01]  /*10e0*/  FSETP.GEU.AND P2, PT, |R7|.reuse, 1.469367938527859385e-39, PT ;  /* 0x001000000700780b */ /* 0x040fe20003f4e200 */
[----:B------:R-:W-:Y:S01]  /*10f0*/  BSSY.RECONVERGENT B1, `(.L_x_65) ;  /* 0x0000052000017945 */ /* 0x000fe20003800200 */
[----:B------:R-:W-:Y:S01]  /*1100*/  LOP3.LUT R11, R10, 0x3ff00000, RZ, 0xfc, !PT ;  /* 0x3ff000000a0b7812 */ /* 0x000fe200078efcff */
[----:B------:R-:W-:Y:S01]  /*1110*/  IMAD.MOV.U32 R10, RZ, RZ, R8 ;  /* 0x000000ffff0a7224 */ /* 0x000fe200078e0008 */
[----:B------:R-:W-:Y:S02]  /*1120*/  LOP3.LUT R26, R7, 0x7ff00000, RZ, 0xc0, !PT ;  /* 0x7ff00000071a7812 */ /* 0x000fe400078ec0ff */
[----:B------:R-:W-:-:S03]  /*1130*/  LOP3.LUT R29, R9, 0x7ff00000, RZ, 0xc0, !PT ;  /* 0x7ff00000091d7812 */ /* 0x000fc600078ec0ff */
[----:B------:R-:W-:Y:S01]  /*1140*/  @!P0 DMUL R10, R8, 8.98846567431157953865e+307 ;  /* 0x7fe00000080a8828 */ /* 0x000fe20000000000 */
[----:B------:R-:W-:-:S03]  /*1150*/  ISETP.GE.U32.AND P1, PT, R26, R29, PT ;  /* 0x0000001d1a00720c */ /* 0x000fc60003f26070 */
[----:B------:R-:W-:Y:S02]  /*1160*/  @!P2 LOP3.LUT R21, R9, 0x7ff00000, RZ, 0xc0, !PT ;  /* 0x7ff000000915a812 */ /* 0x000fe400078ec0ff */
[----:B------:R-:W0:Y:S02]  /*1170*/  MUFU.RCP64H R19, R11 ;  /* 0x0000000b00137308 */ /* 0x000e240000001800 */
        /* <DEDUP_REMOVED lines=43> */
[----:B------:R-:W-:Y:S01]  /*1430*/  DMUL.RP R10, R24, R10 ;  /* 0x0000000a180a7228 */ /* 0x000fe20000008000 */
[----:B------:R-:W-:-:S06]  /*1440*/  IMAD.MOV.U32 R6, RZ, RZ, RZ ;  /* 0x000000ffff067224 */ /* 0x000fcc00078e00ff */
[----:B------:R-:W-:-:S03]  /*1450*/  DFMA R6, R20, -R6, R24 ;  /* 0x800000061406722b */ /* 0x000fc60000000018 */
[----:B------:R-:W-:-:S03]  /*1460*/  LOP3.LUT R9, R11, R9, RZ, 0x3c, !PT ;  /* 0x000000090b097212 */ /* 0x000fc600078e3cff */
[----:B------:R-:W-:-:S04]  /*1470*/  IADD3 R6, PT, PT, -R22, -0x43300000, RZ ;  /* 0xbcd0000016067810 */ /* 0x000fc80007ffe1ff */
[----:B------:R-:W-:-:S04]  /*1480*/  FSETP.NEU.AND P0, PT, |R7|, R6, PT ;  /* 0x000000060700720b */ /* 0x000fc80003f0d200 */
[----:B------:R-:W-:Y:S02]  /*1490*/  FSEL R20, R10, R20, !P0 ;  /* 0x000000140a147208 */ /* 0x000fe40004000000 */
[----:B------:R-:W-:Y:S01]  /*14a0*/  FSEL R21, R9, R21, !P0 ;  /* 0x0000001509157208 */ /* 0x000fe20004000000 */
[----:B------:R-:W-:Y:S06]  /*14b0*/  BRA `(.L_x_67) ;  /* 0x0000000000547947 */ /* 0x000fec0003800000 */
.L_x_66:
        /* <DEDUP_REMOVED lines=16> */
.L_x_69:
[----:B------:R-:W-:Y:S01]  /*15c0*/  LOP3.LUT R21, R9, 0x80000, RZ, 0xfc, !PT ;  /* 0x0008000009157812 */ /* 0x000fe200078efcff */
[----:B------:R-:W-:Y:S01]  /*15d0*/  IMAD.MOV.U32 R20, RZ, RZ, R8 ;  /* 0x000000ffff147224 */ /* 0x000fe200078e0008 */
[----:B------:R-:W-:Y:S06]  /*15e0*/  BRA `(.L_x_67) ;  /* 0x0000000000087947 */ /* 0x000fec0003800000 */
.L_x_68:
[----:B------:R-:W-:Y:S01]  /*15f0*/  LOP3.LUT R21, R7, 0x80000, RZ, 0xfc, !PT ;  /* 0x0008000007157812 */ /* 0x000fe200078efcff */
[----:B------:R-:W-:-:S07]  /*1600*/  IMAD.MOV.U32 R20, RZ, RZ, R6 ;  /* 0x000000ffff147224 */ /* 0x000fce00078e0006 */
.L_x_67:
[----:B------:R-:W-:Y:S05]  /*1610*/  BSYNC.RECONVERGENT B1 ;  /* 0x0000000000017941 */ /* 0x000fea0003800200 */
.L_x_65:
[----:B------:R-:W-:Y:S02]  /*1620*/  IMAD.MOV.U32 R6, RZ, RZ, R0 ;  /* 0x000000ffff067224 */ /* 0x000fe400078e0000 */
[----:B------:R-:W-:-:S04]  /*1630*/  IMAD.MOV.U32 R7, RZ, RZ, 0x0 ;  /* 0x00000000ff077424 */ /* 0x000fc800078e00ff */
[----:B------:R-:W-:Y:S05]  /*1640*/  RET.REL.NODEC R6 `(_Z38nppiWarpPerspectiveBack_32s_C1R_kernelPKi8NppiSizei8NppiRectPiiS2_dddddddddi) ;  /* 0xffffffe8066c7950 */ /* 0x000fea0003c3ffff */
.L_x_70:
        /* <DEDUP_REMOVED lines=11> */
.L_x_521:


//--------------------- .text._Z38nppiWarpPerspectiveBack_32f_C4R_kernelPKf8NppiSizei8NppiRectPfiS2_dddddddddi --------------------------
	.section	.text._Z38nppiWarpPerspectiveBack_32f_C4R_kernelPKf8NppiSizei8NppiRectPfiS2_dddddddddi,"ax",@progbits
	.align	128
        .global         _Z38nppiWarpPerspectiveBack_32f_C4R_kernelPKf8NppiSizei8NppiRectPfiS2_dddddddddi
        .type           _Z38nppiWarpPerspectiveBack_32f_C4R_kernelPKf8NppiSizei8NppiRectPfiS2_dddddddddi,@function
        .size           _Z38nppiWarpPerspectiveBack_32f_C4R_kernelPKf8NppiSizei8NppiRectPfiS2_dddddddddi,(.L_x_522 - _Z38nppiWarpPerspectiveBack_32f_C4R_kernelPKf8NppiSizei8NppiRectPfiS2_dddddddddi)
        .other          _Z38nppiWarpPerspectiveBack_32f_C4R_kernelPKf8NppiSizei8NppiRectPfiS2_dddddddddi,@"STO_CUDA_ENTRY STV_DEFAULT"
_Z38nppiWarpPerspectiveBack_32f_C4R_kernelPKf8NppiSizei8NppiRectPfiS2_dddddddddi:
.text._Z38nppiWarpPerspectiveBack_32f_C4R_kernelPKf8NppiSizei8NppiRectPfiS2_dddddddddi:
        /* <DEDUP_REMOVED lines=42> */
.L_x_71:
        /* <DEDUP_REMOVED lines=23> */
[----:B0-----:R-:W-:Y:S05]  /*0410*/  CALL.REL.NOINC `($__internal_3_$__cuda_sm20_div_rn_f64_full) ;  /* 0x0000001000e87944 */ /* 0x001fea0003c00000 */
[----:B------:R-:W-:Y:S01]  /*0420*/  MOV R2, R20 ;  /* 0x0000001400027202 */ /* 0x000fe20000000f00 */
[----:B------:R-:W-:-:S07]  /*0430*/  IMAD.MOV.U32 R3, RZ, RZ, R21 ;  /* 0x000000ffff037224 */ /* 0x000fce00078e0015 */
.L_x_73:
[----:B0-----:R-:W-:Y:S05]  /*0440*/  BSYNC.RECONVERGENT B0 ;  /* 0x0000000000007941 */ /* 0x001fea0003800200 */
.L_x_72:
        /* <DEDUP_REMOVED lines=21> */
[----:B------:R-:W-:Y:S01]  /*05a0*/  MOV R9, R13 ;  /* 0x0000000d00097202 */ /* 0x000fe20000000f00 */
[----:B------:R-:W-:Y:S01]  /*05b0*/  IMAD.MOV.U32 R7, RZ, RZ, R17 ;  /* 0x000000ffff077224 */ /* 0x000fe200078e0011 */
[----:B------:R-:W-:Y:S01]  /*05c0*/  MOV R0, 0x5f0 ;  /* 0x000005f000007802 */ /* 0x000fe20000000f00 */
[----:B------:R-:W-:-:S07]  /*05d0*/  IMAD.MOV.U32 R8, RZ, RZ, R12 ;  /* 0x000000ffff087224 */ /* 0x000fce00078e000c */
[----:B------:R-:W-:Y:S05]  /*05e0*/  CALL.REL.NOINC `($__internal_3_$__cuda_sm20_div_rn_f64_full) ;  /* 0x0000001000747944 */ /* 0x000fea0003c00000 */
[----:B------:R-:W-:Y:S02]  /*05f0*/  IMAD.MOV.U32 R6, RZ, RZ, R20 ;  /* 0x000000ffff067224 */ /* 0x000fe400078e0014 */
[----:B------:R-:W-:-:S07]  /*0600*/  IMAD.MOV.U32 R7, RZ, RZ, R21 ;  /* 0x000000ffff077224 */ /* 0x000fce00078e0015 */
.L_x_75:
[----:B------:R-:W-:Y:S05]  /*0610*/  BSYNC.RECONVERGENT B0 ;  /* 0x0000000000007941 */ /* 0x000fea0003800200 */
.L_x_74:
[----:B------:R-:W0:Y:S01]  /*0620*/  LDCU UR6, c[0x0][0x410] ;  /* 0x00008200ff0677ac */ /* 0x000e220008000800 */
[----:B------:R-:W1:Y:S01]  /*0630*/  LDC.64 R12, c[0x0][0x388] ;  /* 0x0000e200ff0c7b82 */ /* 0x000e620000000a00 */
[----:B------:R2:W3:Y:S01]  /*0640*/  F2F.F32.F64 R7, R6 ;  /* 0x0000000600077310 */ /* 0x0004e20000301000 */
[----:B------:R-:W-:Y:S01]  /*0650*/  IMAD.SHL.U32 R11, R5, 0x4, RZ ;  /* 0x00000004050b7824 */ /* 0x000fe200078e00ff */
        /* <DEDUP_REMOVED lines=12> */
[----:B------:R-:W-:Y:S01]  /*0720*/  MOV R3, 0x3f000000 ;  /* 0x3f00000000037802 */ /* 0x000fe20000000f00 */
[----:B------:R-:W0:Y:S01]  /*0730*/  LDCU UR6, c[0x0][0x390] ;  /* 0x00007200ff0677ac */ /* 0x000e220008000800 */
[----:B------:R-:W-:Y:S01]  /*0740*/  BSSY.RECONVERGENT B0, `(.L_x_78) ;  /* 0x0000017000007945 */ /* 0x000fe20003800200 */
[----:B------:R-:W-:Y:S01]  /*0750*/  IMAD.WIDE R8, R11, 0x4, R8 ;  /* 0x000000040b087825 */ /* 0x000fe200078e0208 */
[----:B------:R-:W-:Y:S01]  /*0760*/  LOP3.LUT R2, R3, 0x80000000, R7, 0xb8, !PT ;  /* 0x8000000003027812 */ /* 0x000fe200078eb807 */
[----:B------:R-:W1:Y:S02]  /*0770*/  LDCU.64 UR8, c[0x0][0x380] ;  /* 0x00007000ff0877ac */ /* 0x000e640008000a00 */
[----:B------:R-:W-:Y:S02]  /*0780*/  IMAD.MOV.U32 R11, RZ, RZ, RZ ;  /* 0x000000ffff0b7224 */ /* 0x000fe400078e00ff */
        /* <DEDUP_REMOVED lines=18> */
.L_x_79:
[----:B------:R-:W-:Y:S05]  /*08b0*/  BSYNC.RECONVERGENT B0 ;  /* 0x0000000000007941 */ /* 0x000fea0003800200 */
.L_x_78:
[----:B-----5:R1:W-:Y:S01]  /*08c0*/  STG.E desc[UR4][R8.64], R5 ;  /* 0x0000000508007986 */ /* 0x0203e2000c101904 */
[----:B------:R-:W-:Y:S01]  /*08d0*/  BSSY.RECONVERGENT B0, `(.L_x_80) ;  /* 0x0000004000007945 */ /* 0x000fe20003800200 */
[----:B------:R-:W-:-:S03]  /*08e0*/  IMAD.MOV.U32 R7, RZ, RZ, RZ ;  /* 0x000000ffff077224 */ /* 0x000fc600078e00ff */
[----:B------:R-:W-:Y:S05]  /*08f0*/  @!P0 BRA `(.L_x_81) ;  /* 0x0000000000048947 */ /* 0x000fea0003800000 */
[----:B------:R2:W5:Y:S02]  /*0900*/  LDG.E R7, desc[UR4][R2.64+0x4] ;  /* 0x0000040402077981 */ /* 0x000564000c1e1900 */
.L_x_81:
[----:B------:R-:W-:Y:S05]  /*0910*/  BSYNC.RECONVERGENT B0 ;  /* 0x0000000000007941 */ /* 0x000fea0003800200 */
.L_x_80:
[----:B-----5:R3:W-:Y:S01]  /*0920*/  STG.E desc[UR4][R8.64+0x4], R7 ;  /* 0x0000040708007986 */ /* 0x0207e2000c101904 */
[----:B------:R-:W-:Y:S04]  /*0930*/  BSSY.RECONVERGENT B0, `(.L_x_82) ;  /* 0x0000003000007945 */ /* 0x000fe80003800200 */
[----:B------:R-:W-:Y:S05]  /*0940*/  @!P0 BRA `(.L_x_83) ;  /* 0x0000000000048947 */ /* 0x000fea0003800000 */
[----:B------:R4:W5:Y:S02]  /*0950*/  LDG.E R11, desc[UR4][R2.64+0x8] ;  /* 0x00000804020b7981 */ /* 0x000964000c1e1900 */
.L_x_83:
[----:B------:R-:W-:Y:S05]  /*0960*/  BSYNC.RECONVERGENT B0 ;  /* 0x0000000000007941 */ /* 0x000fea0003800200 */
.L_x_82:
[----:B-----5:R0:W-:Y:S01]  /*0970*/  STG.E desc[UR4][R8.64+0x8], R11 ;  /* 0x0000080b08007986 */ /* 0x0201e2000c101904 */
[----:B------:R-:W-:Y:S04]  /*0980*/  BSSY.RECONVERGENT B0, `(.L_x_84) ;  /* 0x0000003000007945 */ /* 0x000fe80003800200 */
[----:B------:R-:W-:Y:S05]  /*0990*/  @!P0 BRA `(.L_x_85) ;  /* 0x0000000000048947 */ /* 0x000fea0003800000 */
[----:B------:R0:W5:Y:S02]  /*09a0*/  LDG.E R13, desc[UR4][R2.64+0xc] ;  /* 0x00000c04020d7981 */ /* 0x000164000c1e1900 */
.L_x_85:
[----:B------:R-:W-:Y:S05]  /*09b0*/  BSYNC.RECONVERGENT B0 ;  /* 0x0000000000007941 */ /* 0x000fea0003800200 */
.L_x_84:
[----:B-----5:R-:W-:Y:S01]  /*09c0*/  STG.E desc[UR4][R8.64+0xc], R13 ;  /* 0x00000c0d08007986 */ /* 0x020fe2000c101904 */
[----:B------:R-:W-:Y:S05]  /*09d0*/  EXIT ;  /* 0x000000000000794d */ /* 0x000fea0003800000 */
.L_x_77:
[----:B------:R-:W-:Y:S01]  /*09e0*/  HFMA2 R2, -RZ, RZ, 1.75, 0 ;  /* 0x3f000000ff027431 */ /* 0x000fe200000001ff */
[----:B------:R-:W0:Y:S01]  /*09f0*/  LDCU UR6, c[0x0][0x390] ;  /* 0x00007200ff0677ac */ /* 0x000e220008000800 */
[----:B------:R-:W-:Y:S01]  /*0a00*/  BSSY.RECONVERGENT B0, `(.L_x_86) ;  /* 0x0000017000007945 */ /* 0x000fe20003800200 */
[----:B------:R-:W-:Y:S01]  /*0a10*/  IMAD.WIDE R8, R11, 0x4, R8 ;  /* 0x000000040b087825 */ /* 0x000fe200078e0208 */
[----:B------:R-:W1:Y:S03]  /*0a20*/  LDCU.64 UR8, c[0x0][0x380] ;  /* 0x00007000ff0877ac */ /* 0x000e660008000a00 */
[----:B------:R-:W-:Y:S01]  /*0a30*/  IMAD.MOV.U32 R11, RZ, RZ, RZ ;  /* 0x000000ffff0b7224 */ /* 0x000fe200078e00ff */
[C---:B------:R-:W-:Y:S02]  /*0a40*/  LOP3.LUT R6, R2.reuse, 0x80000000, R7, 0xb8, !PT ;  /* 0x8000000002067812 */ /* 0x040fe400078eb807 */
[----:B------:R-:W-:-:S03]  /*0a50*/  LOP3.LUT R3, R2, 0x80000000, R10, 0xb8, !PT ;  /* 0x8000000002037812 */ /* 0x000fc600078eb80a */
[----:B------:R-:W-:Y:S02]  /*0a60*/  FADD.RZ R6, R7, R6 ;  /* 0x0000000607067221 */ /* 0x000fe4000000c000 */
        /* <DEDUP_REMOVED lines=12> */
[----:B------:R-:W-:-:S04]  /*0b30*/  IMAD.WIDE.U32 R2, R13, 0x4, R2 ;  /* 0x000000040d027825 */ /* 0x000fc800078e0002 */
[----:B------:R-:W-:-:S04]  /*0b40*/  IMAD.MOV.U32 R13, RZ, RZ, RZ ;  /* 0x000000ffff0d7224 */ /* 0x000fc800078e00ff */
[----:B------:R-:W-:Y:S05]  /*0b50*/  @!P0 BRA `(.L_x_87) ;  /* 0x0000000000048947 */ /* 0x000fea0003800000 */
[----:B------:R0:W5:Y:S02]  /*0b60*/  LDG.E R5, desc[UR4][R2.64] ;  /* 0x0000000402057981 */ /* 0x000164000c1e1900 */
.L_x_87:
[----:B------:R-:W-:Y:S05]  /*0b70*/  BSYNC.RECONVERGENT B0 ;  /* 0x0000000000007941 */ /* 0x000fea0003800200 */
.L_x_86:
[----:B-----5:R1:W-:Y:S01]  /*0b80*/  STG.E desc[UR4][R8.64], R5 ;  /* 0x0000000508007986 */ /* 0x0203e2000c101904 */
[----:B------:R-:W-:Y:S01]  /*0b90*/  BSSY.RECONVERGENT B0, `(.L_x_88) ;  /* 0x0000004000007945 */ /* 0x000fe20003800200 */
[----:B------:R-:W-:-:S03]  /*0ba0*/  IMAD.MOV.U32 R7, RZ, RZ, RZ ;  /* 0x000000ffff077224 */ /* 0x000fc600078e00ff */
[----:B------:R-:W-:Y:S05]  /*0bb0*/  @!P0 BRA `(.L_x_89) ;  /* 0x0000000000048947 */ /* 0x000fea0003800000 */
[----:B------:R2:W5:Y:S02]  /*0bc0*/  LDG.E R7, desc[UR4][R2.64+0x4] ;  /* 0x0000040402077981 */ /* 0x000564000c1e1900 */
.L_x_89:
[----:B------:R-:W-:Y:S05]  /*0bd0*/  BSYNC.RECONVERGENT B0 ;  /* 0x0000000000007941 */ /* 0x000fea0003800200 */
.L_x_88:
[----:B-----5:R3:W-:Y:S01]  /*0be0*/  STG.E desc[UR4][R8.64+0x4], R7 ;  /* 0x0000040708007986 */ /* 0x0207e2000c101904 */
[----:B------:R-:W-:Y:S04]  /*0bf0*/  BSSY.RECONVERGENT B0, `(.L_x_90) ;  /* 0x0000003000007945 */ /* 0x000fe80003800200 */
[----:B------:R-:W-:Y:S05]  /*0c00*/  @!P0 BRA `(.L_x_91) ;  /* 0x0000000000048947 */ /* 0x000fea0003800000 */
[----:B------:R4:W5:Y:S02]  /*0c10*/  LDG.E R11, desc[UR4][R2.64+0x8] ;  /* 0x00000804020b7981 */ /* 0x000964000c1e1900 */
.L_x_91:
[----:B------:R-:W-:Y:S05]  /*0c20*/  BSYNC.RECONVERGENT B0 ;  /* 0x0000000000007941 */ /* 0x000fea0003800200 */
.L_x_90:
[----:B-----5:R0:W-:Y:S01]  /*0c30*/  STG.E desc[UR4][R8.64+0x8], R11 ;  /* 0x0000080b08007986 */ /* 0x0201e2000c101904 */
[----:B------:R-:W-:Y:S04]  /*0c40*/  BSSY.RECONVERGENT B0, `(.L_x_92) ;  /* 0x0000003000007945 */ /* 0x000fe80003800200 */
[----:B------:R-:W-:Y:S05]  /*0c50*/  @!P0 BRA `(.L_x_93) ;  /* 0x0000000000048947 */ /* 0x000fea0003800000 */
[----:B------:R0:W5:Y:S02]  /*0c60*/  LDG.E R13, desc[UR4][R2.64+0xc] ;  /* 0x00000c04020d7981 */ /* 0x000164000c1e1900 */
.L_x_93:
[----:B------:R-:W-:Y:S05]  /*0c70*/  BSYNC.RECONVERGENT B0 ;  /* 0x0000000000007941 */ /* 0x000fea0003800200 */
.L_x_92:
[----:B-----5:R-:W-:Y:S01]  /*0c80*/  STG.E desc[UR4][R8.64+0xc], R13 ;  /* 0x00000c0d08007986 */ /* 0x020fe2000c101904 */
[----:B------:R-:W-:Y:S05]  /*0c90*/  EXIT ;  /* 0x000000000000794d */ /* 0x000fea0003800000 */
.L_x_76:
        /* <DEDUP_REMOVED lines=16> */
[----:B------:R-:W-:Y:S02]  /*0da0*/  LEA.HI.X.SX32 R17, R12, UR9, 0x1, P0 ;  /* 0x000000090c117c11 */ /* 0x000fe400080f0eff */
[----:B------:R-:W-:Y:S02]  /*0db0*/  SHF.L.U32 R23, R2, 0x2, RZ ;  /* 0x0000000202177819 */ /* 0x000fe400000006ff */
[----:B------:R-:W-:-:S03]  /*0dc0*/  IADD3 R2, P0, PT, R3, UR8, RZ ;  /* 0x0000000803027c10 */ /* 0x000fc6000ff1e0ff */
[----:B------:R-:W-:Y:S01]  /*0dd0*/  IMAD.WIDE R18, R23, 0x4, R16 ;  /* 0x0000000417127825 */ /* 0x000fe200078e0210 */
[----:B------:R-:W-:-:S03]  /*0de0*/  LEA.HI.X.SX32 R3, R3, UR9, 0x1, P0 ;  /* 0x0000000903037c11 */ /* 0x000fc600080f0eff */
[C---:B------:R-:W-:Y:S01]  /*0df0*/  IMAD.WIDE R16, R21.reuse, 0x4, R16 ;  /* 0x0000000415107825 */ /* 0x040fe200078e0210 */
[----:B------:R-:W2:Y:S03]  /*0e00*/  LDG.E R14, desc[UR4][R18.64] ;  /* 0x00000004120e7981 */ /* 0x000ea6000c1e1900 */
[--C-:B------:R-:W-:Y:S02]  /*0e10*/  IMAD.WIDE R20, R21, 0x4, R2.reuse ;  /* 0x0000000415147825 */ /* 0x100fe400078e0202 */
[----:B------:R0:W3:Y:S02]  /*0e20*/  LDG.E R16, desc[UR4][R16.64] ;  /* 0x0000000410107981 */ /* 0x0000e4000c1e1900 */
[----:B------:R-:W-:Y:S02]  /*0e30*/  IMAD.WIDE R22, R23, 0x4, R2 ;  /* 0x0000000417167825 */ /* 0x000fe400078e0202 */
[----:B------:R1:W4:Y:S04]  /*0e40*/  LDG.E R20, desc[UR4][R20.64] ;  /* 0x0000000414147981 */ /* 0x000328000c1e1900 */
[----:B------:R-:W5:Y:S01]  /*0e50*/  LDG.E R22, desc[UR4][R22.64] ;  /* 0x0000000416167981 */ /* 0x000f62000c1e1900 */
[----:B------:R-:W-:-:S02]  /*0e60*/  FMNMX R12, R6, R15, PT ;  /* 0x0000000f060c7209 */ /* 0x000fc40003800000 */
[----:B------:R-:W-:Y:S02]  /*0e70*/  I2FP.F32.S32 R3, R7 ;  /* 0x0000000700037245 */ /* 0x000fe40000201400 */
[----:B------:R-:W-:Y:S02]  /*0e80*/  I2FP.F32.S32 R2, R13 ;  /* 0x0000000d00027245 */ /* 0x000fe40000201400 */
[----:B------:R-:W-:Y:S01]  /*0e90*/  ISETP.NE.AND P0, PT, R0, R7, PT ;  /* 0x000000070000720c */ /* 0x000fe20003f05270 */
[----:B------:R-:W-:Y:S01]  /*0ea0*/  FADD R3, R10, -R3 ;  /* 0x800000030a037221 */ /* 0x000fe20000000000 */
[----:B------:R-:W-:Y:S01]  /*0eb0*/  FMNMX R7, RZ, R12, !PT ;  /* 0x0000000cff077209 */ /* 0x000fe20007800000 */
[----:B------:R-:W-:Y:S01]  /*0ec0*/  FADD R2, R15, -R2 ;  /* 0x800000020f027221 */ /* 0x000fe20000000000 */
[----:B------:R-:W-:Y:S02]  /*0ed0*/  FMNMX R12, R5, R10, PT ;  /* 0x0000000a050c7209 */ /* 0x000fe40003800000 */
[----:B------:R-:W-:-:S02]  /*0ee0*/  ISETP.NE.AND P1, PT, R4, R13, PT ;  /* 0x0000000d0400720c */ /* 0x000fc40003f25270 */
[----:B------:R-:W3:Y:S01]  /*0ef0*/  F2I.FLOOR.NTZ R13, R7 ;  /* 0x00000007000d7305 */ /* 0x000ee20000207100 */
[----:B------:R-:W-:Y:S02]  /*0f00*/  FMNMX R12, RZ, R12, !PT ;  /* 0x0000000cff0c7209 */ /* 0x000fe40007800000 */
[----:B0-----:R-:W-:Y:S02]  /*0f10*/  FSEL R17, R3, RZ, P0 ;  /* 0x000000ff03117208 */ /* 0x001fe40000000000 */
[----:B------:R-:W-:-:S03]  /*0f20*/  FSEL R10, R2, RZ, P1 ;  /* 0x000000ff020a7208 */ /* 0x000fc60000800000 */
[----:B------:R-:W0:Y:S01]  /*0f30*/  F2I.FLOOR.NTZ R15, R12 ;  /* 0x0000000c000f7305 */ /* 0x000e220000207100 */
[C---:B------:R-:W-:Y:S01]  /*0f40*/  FADD R3, -R17.reuse, 1 ;  /* 0x3f80000011037421 */ /* 0x040fe20000000100 */
[----:B------:R-:W-:Y:S01]  /*0f50*/  FADD R19, -R10, 1 ;  /* 0x3f8000000a137421 */ /* 0x000fe20000000100 */
[----:B--2---:R-:W-:-:S04]  /*0f60*/  FMUL R14, R17, R14 ;  /* 0x0000000e110e7220 */ /* 0x004fc80000400000 */
[----:B-1----:R-:W-:Y:S01]  /*0f70*/  FMUL R21, R19, R14 ;  /* 0x0000000e13157220 */ /* 0x002fe20000400000 */
[----:B---3--:R-:W-:Y:S01]  /*0f80*/  FMUL R16, R16, R3 ;  /* 0x0000000310107220 */ /* 0x008fe20000400000 */
[----:B------:R-:W-:Y:S02]  /*0f90*/  IMAD R14, R13, UR6, RZ ;  /* 0x000000060d0e7c24 */ /* 0x000fe4000f8e02ff */
[----:B----4-:R-:W-:Y:S01]  /*0fa0*/  FMUL R20, R3, R20 ;  /* 0x0000001403147220 */ /* 0x010fe20000400000 */
[----:B------:R-:W-:Y:S01]  /*0fb0*/  IMAD.WIDE R2, R11, 0x4, R8 ;  /* 0x000000040b027825 */ /* 0x000fe200078e0208 */
[----:B------:R-:W-:-:S03]  /*0fc0*/  VIADDMNMX R9, R13, 0x1, R4, PT ;  /* 0x000000010d097846 */ /* 0x000fc60003800104 */
[----:B------:R-:W-:Y:S01]  /*0fd0*/  FFMA R21, R16, R19, R21 ;  /* 0x0000001310157223 */ /* 0x000fe20000000015 */
[----:B------:R-:W-:Y:S01]  /*0fe0*/  IADD3 R8, P0, PT, R14, UR8, RZ ;  /* 0x000000080e087c10 */ /* 0x000fe2000ff1e0ff */
[----:B-----5:R-:W-:Y:S01]  /*0ff0*/  FMUL R22, R17, R22 ;  /* 0x0000001611167220 */ /* 0x020fe20000400000 */
[----:B0-----:R-:W-:Y:S01]  /*1000*/  VIADDMNMX R19, R15, 0x1, R0, PT ;  /* 0x000000010f137846 */ /* 0x001fe20003800100 */
[----:B------:R-:W-:Y:S02]  /*1010*/  IMAD R11, R9, UR6, RZ ;  /* 0x00000006090b7c24 */ /* 0x000fe4000f8e02ff */
[----:B------:R-:W-:Y:S01]  /*1020*/  FFMA R21, R10, R20, R21 ;  /* 0x000000140a157223 */ /* 0x000fe20000000015 */
[----:B------:R-:W-:Y:S01]  /*1030*/  LEA.HI.X.SX32 R9, R14, UR9, 0x1, P0 ;  /* 0x000000090e097c11 */ /* 0x000fe200080f0eff */
[----:B------:R-:W-:Y:S02]  /*1040*/  IMAD.SHL.U32 R19, R19, 0x4, RZ ;  /* 0x0000000413137824 */ /* 0x000fe400078e00ff */
[----:B------:R-:W-:Y:S01]  /*1050*/  FFMA R23, R10, R22, R21 ;  /* 0x000000160a177223 */ /* 0x000fe20000000015 */
[----:B------:R-:W-:Y:S01]  /*1060*/  IMAD.SHL.U32 R21, R15, 0x4, RZ ;  /* 0x000000040f157824 */ /* 0x000fe200078e00ff */
[----:B------:R-:W-:Y:S01]  /*1070*/  IADD3 R10, P0, PT, R11, UR8, RZ ;  /* 0x000000080b0a7c10 */ /* 0x000fe2000ff1e0ff */
[----:B------:R-:W-:-:S02]  /*1080*/  IMAD.WIDE R16, R19, 0x4, R8 ;  /* 0x0000000413107825 */ /* 0x000fc400078e0208 */
[----:B------:R0:W-:Y:S01]  /*1090*/  STG.E desc[UR4][R2.64], R23 ;  /* 0x0000001702007986 */ /* 0x0001e2000c101904 */
[----:B------:R-:W-:Y:S01]  /*10a0*/  LEA.HI.X.SX32 R11, R11, UR9, 0x1, P0 ;  /* 0x000000090b0b7c11 */ /* 0x000fe200080f0eff */
[C---:B------:R-:W-:Y:S02]  /*10b0*/  IMAD.WIDE R8, R21.reuse, 0x4, R8 ;  /* 0x0000000415087825 */ /* 0x040fe400078e0208 */
[----:B------:R-:W2:Y:S02]  /*10c0*/  LDG.E R16, desc[UR4][R16.64+0x4] ;  /* 0x0000040410107981 */ /* 0x000ea4000c1e1900 */
[--C-:B------:R-:W-:Y:S02]  /*10d0*/  IMAD.WIDE R20, R21, 0x4, R10.reuse ;  /* 0x0000000415147825 */ /* 0x100fe400078e020a */
[----:B------:R1:W3:Y:S02]  /*10e0*/  LDG.E R8, desc[UR4][R8.64+0x4] ;  /* 0x0000040408087981 */ /* 0x0002e4000c1e1900 */
[----:B------:R-:W-:-:S02]  /*10f0*/  IMAD.WIDE R10, R19, 0x4, R10 ;  /* 0x00000004130a7825 */ /* 0x000fc400078e020a */
[----:B------:R-:W4:Y:S04]  /*1100*/  LDG.E R14, desc[UR4][R20.64+0x4] ;  /* 0x00000404140e7981 */ /* 0x000f28000c1e1900 */
[----:B------:R5:W4:Y:S01]  /*1110*/  LDG.E R10, desc[UR4][R10.64+0x4] ;  /* 0x000004040a0a7981 */ /* 0x000b22000c1e1900 */
[----:B------:R-:W-:Y:S02]  /*1120*/  I2FP.F32.S32 R19, R15 ;  /* 0x0000000f00137245 */ /* 0x000fe40000201400 */
[----:B------:R-:W-:Y:S02]  /*1130*/  FMNMX R22, R6, R7, PT ;  /* 0x0000000706167209 */ /* 0x000fe40003800000 */
[----:B------:R-:W-:Y:S01]  /*1140*/  I2FP.F32.S32 R18, R13 ;  /* 0x0000000d00127245 */ /* 0x000fe20000201400 */
[----:B------:R-:W-:Y:S01]  /*1150*/  FADD R19, R12, -R19 ;  /* 0x800000130c137221 */ /* 0x000fe20000000000 */
[----:B------:R-:W-:-:S02]  /*1160*/  ISETP.NE.AND P0, PT, R0, R15, PT ;  /* 0x0000000f0000720c */ /* 0x000fc40003f05270 */
[----:B------:R-:W-:Y:S01]  /*1170*/  FMNMX R15, RZ, R22, !PT ;  /* 0x00000016ff0f7209 */ /* 0x000fe20007800000 */
[----:B------:R-:W-:Y:S01]  /*1180*/  FADD R18, R7, -R18 ;  /* 0x8000001207127221 */ /* 0x000fe20000000000 */
[----:B------:R-:W-:Y:S02]  /*1190*/  FMNMX R12, R5, R12, PT ;  /* 0x0000000c050c7209 */ /* 0x000fe40003800000 */
[----:B------:R-:W-:Y:S01]  /*11a0*/  ISETP.NE.AND P1, PT, R4, R13, PT ;  /* 0x0000000d0400720c */ /* 0x000fe20003f25270 */
[----:B------:R-:W0:Y:S01]  /*11b0*/  F2I.FLOOR.NTZ R7, R15 ;  /* 0x0000000f00077305 */ /* 0x000e220000207100 */
[----:B------:R-:W-:Y:S02]  /*11c0*/  FMNMX R12, RZ, R12, !PT ;  /* 0x0000000cff0c7209 */ /* 0x000fe40007800000 */
[----:B-1----:R-:W-:Y:S02]  /*11d0*/  FSEL R9, R19, RZ, P0 ;  /* 0x000000ff13097208 */ /* 0x002fe40000000000 */
[----:B-----5:R-:W-:-:S03]  /*11e0*/  FSEL R11, R18, RZ, P1 ;  /* 0x000000ff120b7208 */ /* 0x020fc60000800000 */
[----:B------:R-:W1:Y:S01]  /*11f0*/  F2I.FLOOR.NTZ R13, R12 ;  /* 0x0000000c000d7305 */ /* 0x000e620000207100 */
[----:B------:R-:W-:Y:S01]  /*1200*/  FADD R17, -R9, 1 ;  /* 0x3f80000009117421 */ /* 0x000fe20000000100 */
[----:B------:R-:W-:Y:S01]  /*1210*/  FADD R19, -R11, 1 ;  /* 0x3f8000000b137421 */ /* 0x000fe20000000100 */
[----:B0-----:R-:W-:Y:S02]  /*1220*/  IMAD R18, R7, UR6, RZ ;  /* 0x0000000607127c24 */ /* 0x001fe4000f8e02ff */
[----:B--2---:R-:W-:Y:S01]  /*1230*/  FMUL R16, R9, R16 ;  /* 0x0000001009107220 */ /* 0x004fe20000400000 */
[----:B---3--:R-:W-:-:S03]  /*1240*/  FMUL R8, R8, R17 ;  /* 0x0000001108087220 */ /* 0x008fc60000400000 */
[----:B------:R-:W-:Y:S01]  /*1250*/  FMUL R21, R19, R16 ;  /* 0x0000001013157220 */ /* 0x000fe20000400000 */
[----:B-1----:R-:W-:Y:S01]  /*1260*/  VIADDMNMX R16, R13, 0x1, R0, PT ;  /* 0x000000010d107846 */ /* 0x002fe20003800100 */
[----:B----4-:R-:W-:Y:S02]  /*1270*/  FMUL R14, R17, R14 ;  /* 0x0000000e110e7220 */ /* 0x010fe40000400000 */
[----:B------:R-:W-:Y:S01]  /*1280*/  FFMA R8, R8, R19, R21 ;  /* 0x0000001308087223 */ /* 0x000fe20000000015 */
[----:B------:R-:W-:Y:S01]  /*1290*/  VIADDMNMX R17, R7, 0x1, R4, PT ;  /* 0x0000000107117846 */ /* 0x000fe20003800104 */
[----:B------:R-:W-:Y:S02]  /*12a0*/  IMAD.SHL.U32 R25, R16, 0x4, RZ ;  /* 0x0000000410197824 */ /* 0x000fe400078e00ff */
[----:B------:R-:W-:Y:S01]  /*12b0*/  FMUL R10, R9, R10 ;  /* 0x0000000a090a7220 */ /* 0x000fe20000400000 */
[----:B------:R-:W-:Y:S01]  /*12c0*/  FFMA R14, R11, R14, R8 ;  /* 0x0000000e0b0e7223 */ /* 0x000fe20000000008 */
[----:B------:R-:W-:Y:S01]  /*12d0*/  IADD3 R8, P0, PT, R18, UR8, RZ ;  /* 0x0000000812087c10 */ /* 0x000fe2000ff1e0ff */
[----:B------:R-:W-:-:S02]  /*12e0*/  IMAD R19, R17, UR6, RZ ;  /* 0x0000000611137c24 */ /* 0x000fc4000f8e02ff */
[----:B------:R-:W-:Y:S01]  /*12f0*/  FFMA R23, R11, R10, R14 ;  /* 0x0000000a0b177223 */ /* 0x000fe2000000000e */
[----:B------:R-:W-:Y:S01]  /*1300*/  LEA.HI.X.SX32 R9, R18, UR9, 0x1, P0 ;  /* 0x0000000912097c11 */ /* 0x000fe200080f0eff */
[----:B------:R-:W-:Y:S01]  /*1310*/  IMAD.SHL.U32 R21, R13, 0x4, RZ ;  /* 0x000000040d157824 */ /* 0x000fe200078e00ff */
[----:B------:R-:W-:Y:S02]  /*1320*/  IADD3 R10, P0, PT, R19, UR8, RZ ;  /* 0x00000008130a7c10 */ /* 0x000fe4000ff1e0ff */
[----:B------:R-:W-:Y:S01]  /*1330*/  STG.E desc[UR4][R2.64+0x4], R23 ;  /* 0x0000041702007986 */ /* 0x000fe2000c101904 */
[----:B------:R-:W-:Y:S01]  /*1340*/  IMAD.WIDE R16, R25, 0x4, R8 ;  /* 0x0000000419107825 */ /* 0x000fe200078e0208 */
[----:B------:R-:W-:-:S03]  /*1350*/  LEA.HI.X.SX32 R11, R19, UR9, 0x1, P0 ;  /* 0x00000009130b7c11 */ /* 0x000fc600080f0eff */
[C---:B------:R-:W-:Y:S02]  /*1360*/  IMAD.WIDE R18, R21.reuse, 0x4, R8 ;  /* 0x0000000415127825 */ /* 0x040fe400078e0208 */
[----:B------:R-:W2:Y:S02]  /*1370*/  LDG.E R8, desc[UR4][R16.64+0x8] ;  /* 0x0000080410087981 */ /* 0x000ea4000c1e1900 */
[--C-:B------:R-:W-:Y:S02]  /*1380*/  IMAD.WIDE R20, R21, 0x4, R10.reuse ;  /* 0x0000000415147825 */ /* 0x100fe400078e020a */
[----:B------:R-:W3:Y:S02]  /*1390*/  LDG.E R9, desc[UR4][R18.64+0x8] ;  /* 0x0000080412097981 */ /* 0x000ee4000c1e1900 */
[----:B------:R-:W-:Y:S02]  /*13a0*/  IMAD.WIDE R10, R25, 0x4, R10 ;  /* 0x00000004190a7825 */ /* 0x000fe400078e020a */
[----:B------:R-:W4:Y:S04]  /*13b0*/  LDG.E R20, desc[UR4][R20.64+0x8] ;  /* 0x0000080414147981 */ /* 0x000f28000c1e1900 */
[----:B------:R0:W5:Y:S01]  /*13c0*/  LDG.E R10, desc[UR4][R10.64+0x8] ;  /* 0x000008040a0a7981 */ /* 0x000162000c1e1900 */
[----:B------:R-:W-:-:S02]  /*13d0*/  FMNMX R6, R6, R15, PT ;  /* 0x0000000f06067209 */ /* 0x000fc40003800000 */
[----:B------:R-:W-:Y:S02]  /*13e0*/  I2FP.F32.S32 R25, R13 ;  /* 0x0000000d00197245 */ /* 0x000fe40000201400 */
[-C--:B------:R-:W-:Y:S02]  /*13f0*/  I2FP.F32.S32 R14, R7.reuse ;  /* 0x00000007000e7245 */ /* 0x080fe40000201400 */
[----:B------:R-:W-:Y:S01]  /*1400*/  FMNMX R6, RZ, R6, !PT ;  /* 0x00000006ff067209 */ /* 0x000fe20007800000 */
[----:B------:R-:W-:Y:S01]  /*1410*/  FADD R25, R12, -R25 ;  /* 0x800000190c197221 */ /* 0x000fe20000000000 */
[----:B------:R-:W-:Y:S01]  /*1420*/  ISETP.NE.AND P1, PT, R4, R7, PT ;  /* 0x000000070400720c */ /* 0x000fe20003f25270 */
[----:B------:R-:W-:Y:S01]  /*1430*/  FADD R14, R15, -R14 ;  /* 0x8000000e0f0e7221 */ /* 0x000fe20000000000 */
[----:B------:R-:W-:Y:S02]  /*1440*/  FMNMX R7, R5, R12, PT ;  /* 0x0000000c05077209 */ /* 0x000fe40003800000 */
[----:B------:R-:W1:Y:S01]  /*1450*/  F2I.FLOOR.NTZ R5, R6 ;  /* 0x0000000600057305 */ /* 0x000e620000207100 */
[----:B------:R-:W-:-:S02]  /*1460*/  ISETP.NE.AND P0, PT, R0, R13, PT ;  /* 0x0000000d0000720c */ /* 0x000fc40003f05270 */
[----:B------:R-:W-:Y:S02]  /*1470*/  FMNMX R7, RZ, R7, !PT ;  /* 0x00000007ff077209 */ /* 0x000fe40007800000 */
[----:B------:R-:W-:Y:S02]  /*1480*/  FSEL R25, R25, RZ, P0 ;  /* 0x000000ff19197208 */ /* 0x000fe40000000000 */
[----:B------:R-:W-:Y:S01]  /*1490*/  FSEL R12, R14, RZ, P1 ;  /* 0x000000ff0e0c7208 */ /* 0x000fe20000800000 */
[----:B0-----:R-:W0:Y:S02]  /*14a0*/  F2I.FLOOR.NTZ R11, R7 ;  /* 0x00000007000b7305 */ /* 0x001e240000207100 */
[----:B------:R-:W-:Y:S02]  /*14b0*/  FADD R13, -R25, 1 ;  /* 0x3f800000190d7421 */ /* 0x000fe40000000100 */
[----:B------:R-:W-:Y:S01]  /*14c0*/  FADD R14, -R12, 1 ;  /* 0x3f8000000c0e7421 */ /* 0x000fe20000000100 */
[----:B-1----:R-:W-:-:S02]  /*14d0*/  IMAD R16, R5, UR6, RZ ;  /* 0x0000000605107c24 */ /* 0x002fc4000f8e02ff */
[----:B0-----:R-:W-:Y:S02]  /*14e0*/  IMAD.SHL.U32 R17, R11, 0x4, RZ ;  /* 0x000000040b117824 */ /* 0x001fe400078e00ff */
[----:B--2---:R-:W-:Y:S01]  /*14f0*/  FMUL R15, R25, R8 ;  /* 0x00000008190f7220 */ /* 0x004fe20000400000 */
[----:B---3--:R-:W-:-:S03]  /*1500*/  FMUL R9, R9, R13 ;  /* 0x0000000d09097220 */ /* 0x008fc60000400000 */
[----:B------:R-:W-:Y:S01]  /*1510*/  FMUL R8, R14, R15 ;  /* 0x0000000f0e087220 */ /* 0x000fe20000400000 */
[----:B------:R-:W-:Y:S01]  /*1520*/  VIADDMNMX R15, R5, 0x1, R4, PT ;  /* 0x00000001050f7846 */ /* 0x000fe20003800104 */
[----:B----4-:R-:W-:Y:S02]  /*1530*/  FMUL R20, R13, R20 ;  /* 0x000000140d147220 */ /* 0x010fe40000400000 */
[----:B------:R-:W-:Y:S01]  /*1540*/  FFMA R9, R9, R14, R8 ;  /* 0x0000000e09097223 */ /* 0x000fe20000000008 */
[----:B------:R-:W-:Y:S01]  /*1550*/  IADD3 R8, P0, PT, R16, UR8, RZ ;  /* 0x0000000810087c10 */ /* 0x000fe2000ff1e0ff */
[----:B------:R-:W-:Y:S01]  /*1560*/  IMAD R18, R15, UR6, RZ ;  /* 0x000000060f127c24 */ /* 0x000fe2000f8e02ff */
[----:B------:R-:W-:Y:S01]  /*1570*/  VIADDMNMX R14, R11, 0x1, R0, PT ;  /* 0x000000010b0e7846 */ /* 0x000fe20003800100 */
[----:B------:R-:W-:Y:S01]  /*1580*/  FFMA R13, R12, R20, R9 ;  /* 0x000000140c0d7223 */ /* 0x000fe20000000009 */
[----:B-----5:R-:W-:Y:S01]  /*1590*/  FMUL R10, R25, R10 ;  /* 0x0000000a190a7220 */ /* 0x020fe20000400000 */
[----:B------:R-:W-:-:S02]  /*15a0*/  LEA.HI.X.SX32 R9, R16, UR9, 0x1, P0 ;  /* 0x0000000910097c11 */ /* 0x000fc400080f0eff */
[----:B------:R-:W-:Y:S01]  /*15b0*/  SHF.L.U32 R21, R14, 0x2, RZ ;  /* 0x000000020e157819 */ /* 0x000fe200000006ff */
[----:B------:R-:W-:Y:S01]  /*15c0*/  FFMA R19, R12, R10, R13 ;  /* 0x0000000a0c137223 */ /* 0x000fe2000000000d */
[----:B------:R-:W-:-:S03]  /*15d0*/  IADD3 R12, P0, PT, R18, UR8, RZ ;  /* 0x00000008120c7c10 */ /* 0x000fc6000ff1e0ff */
[--C-:B------:R-:W-:Y:S01]  /*15e0*/  IMAD.WIDE R14, R21, 0x4, R8.reuse ;  /* 0x00000004150e7825 */ /* 0x100fe200078e0208 */
[----:B------:R-:W-:Y:S01]  /*15f0*/  LEA.HI.X.SX32 R13, R18, UR9, 0x1, P0 ;  /* 0x00000009120d7c11 */ /* 0x000fe200080f0eff */
[----:B------:R-:W-:Y:S02]  /*1600*/  STG.E desc[UR4][R2.64+0x8], R19 ;  /* 0x0000081302007986 */ /* 0x000fe4000c101904 */
[C---:B------:R-:W-:Y:S02]  /*1610*/  IMAD.WIDE R8, R17.reuse, 0x4, R8 ;  /* 0x0000000411087825 */ /* 0x040fe400078e0208 */
[----:B------:R-:W2:Y:S02]  /*1620*/  LDG.E R14, desc[UR4][R14.64+0xc] ;  /* 0x00000c040e0e7981 */ /* 0x000ea4000c1e1900 */
[--C-:B------:R-:W-:Y:S02]  /*1630*/  IMAD.WIDE R16, R17, 0x4, R12.reuse ;  /* 0x0000000411107825 */ /* 0x100fe400078e020c */
[----:B------:R0:W3:Y:S02]  /*1640*/  LDG.E R8, desc[UR4][R8.64+0xc] ;  /* 0x00000c0408087981 */ /* 0x0000e4000c1e1900 */
[----:B------:R-:W-:-:S02]  /*1650*/  IMAD.WIDE R12, R21, 0x4, R12 ;  /* 0x00000004150c7825 */ /* 0x000fc400078e020c */
        /* <DEDUP_REMOVED lines=11> */
[----:B0-----:R-:W-:Y:S01]  /*1710*/  FADD R9, -R21, 1 ;  /* 0x3f80000015097421 */ /* 0x001fe20000000100 */
[----:B--2---:R-:W-:Y:S01]  /*1720*/  FMUL R14, R5, R14 ;  /* 0x0000000e050e7220 */ /* 0x004fe20000400000 */
[----:B---3--:R-:W-:-:S03]  /*1730*/  FMUL R8, R8, R7 ;  /* 0x0000000708087220 */ /* 0x008fc60000400000 */
[----:B------:R-:W-:Y:S01]  /*1740*/  FMUL R11, R9, R14 ;  /* 0x0000000e090b7220 */ /* 0x000fe20000400000 */
[----:B----4-:R-:W-:-:S03]  /*1750*/  FMUL R16, R7, R16 ;  /* 0x0000001007107220 */ /* 0x010fc60000400000 */
[----:B------:R-:W-:Y:S01]  /*1760*/  FFMA R8, R8, R9, R11 ;  /* 0x0000000908087223 */ /* 0x000fe2000000000b */
[----:B-----5:R-:W-:-:S03]  /*1770*/  FMUL R5, R5, R12 ;  /* 0x0000000c05057220 */ /* 0x020fc60000400000 */
[----:B------:R-:W-:-:S04]  /*1780*/  FFMA R8, R21, R16, R8 ;  /* 0x0000001015087223 */ /* 0x000fc80000000008 */
[----:B------:R-:W-:-:S05]  /*1790*/  FFMA R5, R21, R5, R8 ;  /* 0x0000000515057223 */ /* 0x000fca0000000008 */
[----:B------:R-:W-:Y:S01]  /*17a0*/  STG.E desc[UR4][R2.64+0xc], R5 ;  /* 0x00000c0502007986 */ /* 0x000fe2000c101904 */
[----:B------:R-:W-:Y:S05]  /*17b0*/  EXIT ;  /* 0x000000000000794d */ /* 0x000fea0003800000 */
        .weak           $__internal_3_$__cuda_sm20_div_rn_f64_full
        .type           $__internal_3_$__cuda_sm20_div_rn_f64_full,@function
        .size           $__internal_3_$__cuda_sm20_div_rn_f64_full,(.L_x_522 - $__internal_3_$__cuda_sm20_div_rn_f64_full)
$__internal_3_$__cuda_sm20_div_rn_f64_full:
        /* <DEDUP_REMOVED lines=18> */
[----:B------:R-:W-:Y:S02]  /*18e0*/  @!P2 LOP3.LUT R25, R24, 0x100000, RZ, 0xfc, !PT ;  /* 0x001000001819a812 */ /* 0x000fe400078efcff */
[----:B------:R-:W-:Y:S01]  /*18f0*/  @!P2 MOV R24, RZ ;  /* 0x000000ff0018a202 */ /* 0x000fe20000000f00 */
        /* <DEDUP_REMOVED lines=25> */
[----:B------:R-:W-:-:S03]  /*1a90*/  IMAD.MOV.U32 R6, RZ, RZ, RZ ;  /* 0x000000ffff067224 */ /* 0x000fc600078e00ff */
[----:B------:R-:W-:-:S06]  /*1aa0*/  IADD3 R7, PT, PT, R22, 0x7fe00000, RZ ;  /* 0x7fe0000016077810 */ /* 0x000fcc0007ffe0ff */
        /* <DEDUP_REMOVED lines=19> */
.L_x_95:
[----:B------:R-:W-:-:S14]  /*1be0*/  DSETP.NAN.AND P0, PT, R6, R6, PT ;  /* 0x000000060600722a */ /* 0x000fdc0003f08000 */
[----:B------:R-:W-:Y:S05]  /*1bf0*/  @P0 BRA `(.L_x_97) ;  /* 0x0000000000440947 */ /* 0x000fea0003800000 */
[----:B------:R-:W-:-:S14]  /*1c00*/  DSETP.NAN.AND P0, PT, R8, R8, PT ;  /* 0x000000080800722a */ /* 0x000fdc0003f08000 */
[----:B------:R-:W-:Y:S05]  /*1c10*/  @P0 BRA `(.L_x_98) ;  /* 0x0000000000300947 */ /* 0x000fea0003800000 */
[----:B------:R-:W-:Y:S01]  /*1c20*/  ISETP.NE.AND P0, PT, R22, R29, PT ;  /* 0x0000001d1600720c */ /* 0x000fe20003f05270 */
[----:B------:R-:W-:Y:S01]  /*1c30*/  IMAD.MOV.U32 R21, RZ, RZ, -0x80000 ;  /* 0xfff80000ff157424 */ /* 0x000fe200078e00ff */
[----:B------:R-:W-:-:S11]  /*1c40*/  MOV R20, 0x0 ;  /* 0x0000000000147802 */ /* 0x000fd60000000f00 */
        /* <DEDUP_REMOVED lines=9> */
.L_x_98:
[----:B------:R-:W-:Y:S02]  /*1ce0*/  LOP3.LUT R21, R9, 0x80000, RZ, 0xfc, !PT ;  /* 0x0008000009157812 */ /* 0x000fe400078efcff */
[----:B------:R-:W-:Y:S01]  /*1cf0*/  MOV R20, R8 ;  /* 0x0000000800147202 */ /* 0x000fe20000000f00 */
[----:B------:R-:W-:Y:S06]  /*1d00*/  BRA `(.L_x_96) ;  /* 0x0000000000087947 */ /* 0x000fec0003800000 */
.L_x_97:
[----:B------:R-:W-:Y:S01]  /*1d10*/  LOP3.LUT R21, R7, 0x80000, RZ, 0xfc, !PT ;  /* 0x0008000007157812 */ /* 0x000fe200078efcff */
[----:B------:R-:W-:-:S07]  /*1d20*/  IMAD.MOV.U32 R20, RZ, RZ, R6 ;  /* 0x000000ffff147224 */ /* 0x000fce00078e0006 */
.L_x_96:
[----:B------:R-:W-:Y:S05]  /*1d30*/  BSYNC.RECONVERGENT B1 ;  /* 0x0000000000017941 */ /* 0x000fea0003800200 */
.L_x_94:
[----:B------:R-:W-:Y:S02]  /*1d40*/  IMAD.MOV.U32 R6, RZ, RZ, R0 ;  /* 0x000000ffff067224 */ /* 0x000fe400078e0000 */
[----:B------:R-:W-:-:S04]  /*1d50*/  IMAD.MOV.U32 R7, RZ, RZ, 0x0 ;  /* 0x00000000ff077424 */ /* 0x000fc800078e00ff */
[----:B------:R-:W-:Y:S05]  /*1d60*/  RET.REL.NODEC R6 `(_Z38nppiWarpPerspectiveBack_32f_C4R_kernelPKf8NppiSizei8NppiRectPfiS2_dddddddddi) ;  /* 0xffffffe006a47950 */ /* 0x000fea0003c3ffff */
.L_x_99:
        /* <DEDUP_REMOVED lines=9> */
.L_x_522:


//--------------------- .text._Z38nppiWarpPerspectiveBack_32f_C3R_kernelPKf8NppiSizei8NppiRectPfiS2_dddddddddi --------------------------
	.section	.text._Z38nppiWarpPerspectiveBack_32f_C3R_kernelPKf8NppiSizei8NppiRectPfiS2_dddddddddi,"ax",@progbits
	.align	128
        .global         _Z38nppiWarpPerspectiveBack_32f_C3R_kernelPKf8NppiSizei8NppiRectPfiS2_dddddddddi
        .type           _Z38nppiWarpPerspectiveBack_32f_C3R_kernelPKf8NppiSizei8NppiRectPfiS2_dddddddddi,@function
        .size           _Z38nppiWarpPerspectiveBack_32f_C3R_kernelPKf8NppiSizei8NppiRectPfiS2_dddddddddi,(.L_x_523 - _Z38nppiWarpPerspectiveBack_32f_C3R_kernelPKf8NppiSizei8NppiRectPfiS2_dddddddddi)
        .other          _Z38nppiWarpPerspectiveBack_32f_C3R_kernelPKf8NppiSizei8NppiRectPfiS2_dddddddddi,@"STO_CUDA_ENTRY STV_DEFAULT"
_Z38nppiWarpPerspectiveBack_32f_C3R_kernelPKf8NppiSizei8NppiRectPfiS2_dddddddddi:
.text._Z38nppiWarpPerspectiveBack_32f_C3R_kernelPKf8NppiSizei8NppiRectPfiS2_dddddddddi:
        /* <DEDUP_REMOVED lines=41> */
.L_x_100:
        /* <DEDUP_REMOVED lines=23> */
[----:B0-----:R-:W-:Y:S05]  /*0400*/  CALL.REL.NOINC `($__internal_4_$__cuda_sm20_div_rn_f64_full) ;  /* 0x00000010000c7944 */ /* 0x001fea0003c00000 */
[----:B------:R-:W-:Y:S01]  /*0410*/  IMAD.MOV.U32 R2, RZ, RZ, R20 ;  /* 0x000000ffff027224 */ /* 0x000fe200078e0014 */
[----:B------:R-:W-:-:S07]  /*0420*/  MOV R3, R21 ;  /* 0x0000001500037202 */ /* 0x000fce0000000f00 */
.L_x_102:
[----:B0-----:R-:W-:Y:S05]  /*0430*/  BSYNC.RECONVERGENT B0 ;  /* 0x0000000000007941 */ /* 0x001fea0003800200 */
.L_x_101:
        /* <DEDUP_REMOVED lines=25> */
[----:B------:R-:W-:Y:S05]  /*05d0*/  CALL.REL.NOINC `($__internal_4_$__cuda_sm20_div_rn_f64_full) ;  /* 0x0000000c00987944 */ /* 0x000fea0003c00000 */
[----:B------:R-:W-:Y:S01]  /*05e0*/  MOV R6, R20 ;  /* 0x0000001400067202 */ /* 0x000fe20000000f00 */
[----:B------:R-:W-:-:S07]  /*05f0*/  IMAD.MOV.U32 R7, RZ, RZ, R21 ;  /* 0x000000ffff077224 */ /* 0x000fce00078e0015 */
.L_x_104:
[----:B------:R-:W-:Y:S05]  /*0600*/  BSYNC.RECONVERGENT B0 ;  /* 0x0000000000007941 */ /* 0x000fea0003800200 */
.L_x_103:
        /* <DEDUP_REMOVED lines=18> */
[----:B------:R-:W-:Y:S01]  /*0730*/  IMAD.WIDE R8, R11, 0x4, R8 ;  /* 0x000000040b087825 */ /* 0x000fe200078e0208 */
[----:B------:R-:W-:Y:S03]  /*0740*/  BSSY.RECONVERGENT B0, `(.L_x_107) ;  /* 0x0000016000007945 */ /* 0x000fe60003800200 */
[----:B------:R-:W-:Y:S01]  /*0750*/  HFMA2 R11, -RZ, RZ, 0, 0 ;  /* 0x00000000ff0b7431 */ /* 0x000fe200000001ff */
[----:B------:R-:W-:Y:S01]  /*0760*/  LOP3.LUT R2, R3, 0x80000000, R7, 0xb8, !PT ;  /* 0x8000000003027812 */ /* 0x000fe200078eb807 */
[----:B------:R-:W1:Y:S04]  /*0770*/  LDCU.64 UR8, c[0x0][0x380] ;  /* 0x00007000ff0877ac */ /* 0x000e680008000a00 */
        /* <DEDUP_REMOVED lines=18> */
.L_x_108:
[----:B------:R-:W-:Y:S05]  /*08a0*/  BSYNC.RECONVERGENT B0 ;  /* 0x0000000000007941 */ /* 0x000fea0003800200 */
.L_x_107:
[----:B-----5:R1:W-:Y:S01]  /*08b0*/  STG.E desc[UR4][R8.64], R5 ;  /* 0x0000000508007986 */ /* 0x0203e2000c101904 */
[----:B------:R-:W-:Y:S04]  /*08c0*/  BSSY.RECONVERGENT B0, `(.L_x_109) ;  /* 0x0000003000007945 */ /* 0x000fe80003800200 */
[----:B------:R-:W-:Y:S05]  /*08d0*/  @!P0 BRA `(.L_x_110) ;  /* 0x0000000000048947 */ /* 0x000fea0003800000 */
[----:B------:R2:W5:Y:S02]  /*08e0*/  LDG.E R7, desc[UR4][R2.64+0x4] ;  /* 0x0000040402077981 */ /* 0x000564000c1e1900 */
.L_x_110:
[----:B------:R-:W-:Y:S05]  /*08f0*/  BSYNC.RECONVERGENT B0 ;  /* 0x0000000000007941 */ /* 0x000fea0003800200 */
.L_x_109:
[----:B-----5:R3:W-:Y:S01]  /*0900*/  STG.E desc[UR4][R8.64+0x4], R7 ;  /* 0x0000040708007986 */ /* 0x0207e2000c101904 */
[----:B------:R-:W-:Y:S04]  /*0910*/  BSSY.RECONVERGENT B0, `(.L_x_111) ;  /* 0x0000003000007945 */ /* 0x000fe80003800200 */
[----:B------:R-:W-:Y:S05]  /*0920*/  @!P0 BRA `(.L_x_112) ;  /* 0x0000000000048947 */ /* 0x000fea0003800000 */
[----:B------:R4:W5:Y:S02]  /*0930*/  LDG.E R11, desc[UR4][R2.64+0x8] ;  /* 0x00000804020b7981 */ /* 0x000964000c1e1900 */
.L_x_112:
[----:B------:R-:W-:Y:S05]  /*0940*/  BSYNC.RECONVERGENT B0 ;  /* 0x0000000000007941 */ /* 0x000fea0003800200 */
.L_x_111:
[----:B-----5:R-:W-:Y:S01]  /*0950*/  STG.E desc[UR4][R8.64+0x8], R11 ;  /* 0x0000080b08007986 */ /* 0x020fe2000c101904 */
[----:B------:R-:W-:Y:S05]  /*0960*/  EXIT ;  /* 0x000000000000794d */ /* 0x000fea0003800000 */
.L_x_106:
        /* <DEDUP_REMOVED lines=19> */
[----:B------:R-:W-:Y:S01]  /*0aa0*/  LEA.HI.X.SX32 R3, R7, UR9, 0x1, P1 ;  /* 0x0000000907037c11 */ /* 0x000fe200088f0eff */
[----:B------:R-:W-:Y:S02]  /*0ab0*/  IMAD.MOV.U32 R7, RZ, RZ, RZ ;  /* 0x000000ffff077224 */ /* 0x000fe400078e00ff */
[----:B------:R-:W-:-:S04]  /*0ac0*/  IMAD.WIDE.U32 R2, R5, 0x4, R2 ;  /* 0x0000000405027825 */ /* 0x000fc800078e0002 */
[----:B------:R-:W-:-:S04]  /*0ad0*/  IMAD.MOV.U32 R5, RZ, RZ, RZ ;  /* 0x000000ffff057224 */ /* 0x000fc800078e00ff */
[----:B------:R-:W-:Y:S05]  /*0ae0*/  @!P0 BRA `(.L_x_114) ;  /* 0x0000000000048947 */ /* 0x000fea0003800000 */
[----:B------:R0:W5:Y:S02]  /*0af0*/  LDG.E R5, desc[UR4][R2.64] ;  /* 0x0000000402057981 */ /* 0x000164000c1e1900 */
.L_x_114:
[----:B------:R-:W-:Y:S05]  /*0b00*/  BSYNC.RECONVERGENT B0 ;  /* 0x0000000000007941 */ /* 0x000fea0003800200 */
.L_x_113:
[----:B-----5:R1:W-:Y:S01]  /*0b10*/  STG.E desc[UR4][R8.64], R5 ;  /* 0x0000000508007986 */ /* 0x0203e2000c101904 */
[----:B------:R-:W-:Y:S04]  /*0b20*/  BSSY.RECONVERGENT B0, `(.L_x_115) ;  /* 0x0000003000007945 */ /* 0x000fe80003800200 */
[----:B------:R-:W-:Y:S05]  /*0b30*/  @!P0 BRA `(.L_x_116) ;  /* 0x0000000000048947 */ /* 0x000fea0003800000 */
[----:B------:R2:W5:Y:S02]  /*0b40*/  LDG.E R7, desc[UR4][R2.64+0x4] ;  /* 0x0000040402077981 */ /* 0x000564000c1e1900 */
.L_x_116:
[----:B------:R-:W-:Y:S05]  /*0b50*/  BSYNC.RECONVERGENT B0 ;  /* 0x0000000000007941 */ /* 0x000fea0003800200 */
.L_x_115:
[----:B-----5:R3:W-:Y:S01]  /*0b60*/  STG.E desc[UR4][R8.64+0x4], R7 ;  /* 0x0000040708007986 */ /* 0x0207e2000c101904 */
[----:B------:R-:W-:Y:S04]  /*0b70*/  BSSY.RECONVERGENT B0, `(.L_x_117) ;  /* 0x0000003000007945 */ /* 0x000fe80003800200 */
[----:B------:R-:W-:Y:S05]  /*0b80*/  @!P0 BRA `(.L_x_118) ;  /* 0x0000000000048947 */ /* 0x000fea0003800000 */
[----:B------:R4:W5:Y:S02]  /*0b90*/  LDG.E R11, desc[UR4][R2.64+0x8] ;  /* 0x00000804020b7981 */ /* 0x000964000c1e1900 */
.L_x_118:
[----:B------:R-:W-:Y:S05]  /*0ba0*/  BSYNC.RECONVERGENT B0 ;  /* 0x0000000000007941 */ /* 0x000fea0003800200 */
.L_x_117:
[----:B-----5:R-:W-:Y:S01]  /*0bb0*/  STG.E desc[UR4][R8.64+0x8], R11 ;  /* 0x0000080b08007986 */ /* 0x020fe2000c101904 */
[----:B------:R-:W-:Y:S05]  /*0bc0*/  EXIT ;  /* 0x000000000000794d */ /* 0x000fea0003800000 */
.L_x_105:
        /* <DEDUP_REMOVED lines=28> */
[----:B------:R-:W-:Y:S01]  /*0d90*/  I2FP.F32.S32 R2, R7 ;  /* 0x0000000700027245 */ /* 0x000fe20000201400 */
[----:B------:R-:W-:Y:S01]  /*0da0*/  IMAD.WIDE R8, R11, 0x4, R8 ;  /* 0x000000040b087825 */ /* 0x000fe200078e0208 */
[----:B------:R-:W-:-:S02]  /*0db0*/  FMNMX R3, R6, R13, PT ;  /* 0x0000000d06037209 */ /* 0x000fc40003800000 */
[----:B------:R-:W-:Y:S01]  /*0dc0*/  I2FP.F32.S32 R25, R17 ;  /* 0x0000001100197245 */ /* 0x000fe20000201400 */
[----:B------:R-:W-:Y:S01]  /*0dd0*/  FADD R13, R13, -R2 ;  /* 0x800000020d0d7221 */ /* 0x000fe20000000000 */
[----:B------:R-:W-:Y:S02]  /*0de0*/  FMNMX R3, RZ, R3, !PT ;  /* 0x00000003ff037209 */ /* 0x000fe40007800000 */
[----:B------:R-:W-:Y:S01]  /*0df0*/  FMNMX R2, R5, R10, PT ;  /* 0x0000000a05027209 */ /* 0x000fe20003800000 */
[----:B------:R-:W-:Y:S01]  /*0e00*/  FADD R25, R10, -R25 ;  /* 0x800000190a197221 */ /* 0x000fe20000000000 */
[----:B------:R-:W-:Y:S02]  /*0e10*/  ISETP.NE.AND P1, PT, R4, R7, PT ;  /* 0x000000070400720c */ /* 0x000fe40003f25270 */
[----:B------:R-:W1:Y:S01]  /*0e20*/  F2I.FLOOR.NTZ R7, R3 ;  /* 0x0000000300077305 */ /* 0x000e620000207100 */
[----:B------:R-:W-:Y:S02]  /*0e30*/  FMNMX R2, RZ, R2, !PT ;  /* 0x00000002ff027209 */ /* 0x000fe40007800000 */
[----:B------:R-:W-:-:S02]  /*0e40*/  ISETP.NE.AND P0, PT, R0, R17, PT ;  /* 0x000000110000720c */ /* 0x000fc40003f05270 */
[----:B------:R-:W-:Y:S02]  /*0e50*/  FSEL R13, R13, RZ, P1 ;  /* 0x000000ff0d0d7208 */ /* 0x000fe40000800000 */
[----:B------:R-:W-:Y:S01]  /*0e60*/  FSEL R25, R25, RZ, P0 ;  /* 0x000000ff19197208 */ /* 0x000fe20000000000 */
[----:B0-----:R-:W0:Y:S02]  /*0e70*/  F2I.FLOOR.NTZ R15, R2 ;  /* 0x00000002000f7305 */ /* 0x001e240000207100 */
[----:B------:R-:W-:Y:S02]  /*0e80*/  FADD R19, -R13, 1 ;  /* 0x3f8000000d137421 */ /* 0x000fe40000000100 */
[----:B------:R-:W-:Y:S01]  /*0e90*/  FADD R17, -R25, 1 ;  /* 0x3f80000019117421 */ /* 0x000fe20000000100 */
[----:B-1----:R-:W-:-:S05]  /*0ea0*/  IMAD R18, R7, UR6, RZ ;  /* 0x0000000607127c24 */ /* 0x002fca000f8e02ff */
[----:B------:R-:W-:-:S04]  /*0eb0*/  IADD3 R10, P0, PT, R18, UR8, RZ ;  /* 0x00000008120a7c10 */ /* 0x000fc8000ff1e0ff */
[----:B------:R-:W-:Y:S01]  /*0ec0*/  LEA.HI.X.SX32 R11, R18, UR9, 0x1, P0 ;  /* 0x00000009120b7c11 */ /* 0x000fe200080f0eff */
[----:B--2---:R-:W-:-:S04]  /*0ed0*/  FMUL R12, R25, R12 ;  /* 0x0000000c190c7220 */ /* 0x004fc80000400000 */
[----:B------:R-:W-:Y:S01]  /*0ee0*/  FMUL R21, R19, R12 ;  /* 0x0000000c13157220 */ /* 0x000fe20000400000 */
[----:B---3--:R-:W-:Y:S01]  /*0ef0*/  FMUL R14, R14, R17 ;  /* 0x000000110e0e7220 */ /* 0x008fe20000400000 */
[----:B0-----:R-:W-:Y:S01]  /*0f00*/  VIADDMNMX R12, R15, 0x1, R0, PT ;  /* 0x000000010f0c7846 */ /* 0x001fe20003800100 */
[----:B----4-:R-:W-:Y:S01]  /*0f10*/  FMUL R20, R17, R20 ;  /* 0x0000001411147220 */ /* 0x010fe20000400000 */
[----:B------:R-:W-:Y:S01]  /*0f20*/  VIADDMNMX R17, R7, 0x1, R4, PT ;  /* 0x0000000107117846 */ /* 0x000fe20003800104 */
[----:B------:R-:W-:Y:S01]  /*0f30*/  FFMA R14, R14, R19, R21 ;  /* 0x000000130e0e7223 */ /* 0x000fe20000000015 */
[----:B------:R-:W-:Y:S02]  /*0f40*/  IMAD R21, R15, 0x3, RZ ;  /* 0x000000030f157824 */ /* 0x000fe400078e02ff */
[----:B-----5:R-:W-:Y:S01]  /*0f50*/  FMUL R16, R25, R16 ;  /* 0x0000001019107220 */ /* 0x020fe20000400000 */
[----:B------:R-:W-:Y:S02]  /*0f60*/  IMAD R25, R12, 0x3, RZ ;  /* 0x000000030c197824 */ /* 0x000fe400078e02ff */
[----:B------:R-:W-:Y:S01]  /*0f70*/  FFMA R14, R13, R20, R14 ;  /* 0x000000140d0e7223 */ /* 0x000fe2000000000e */
[----:B------:R-:W-:-:S03]  /*0f80*/  IMAD R19, R17, UR6, RZ ;  /* 0x0000000611137c24 */ /* 0x000fc6000f8e02ff */
[----:B------:R-:W-:Y:S01]  /*0f90*/  FFMA R23, R13, R16, R14 ;  /* 0x000000100d177223 */ /* 0x000fe2000000000e */
[----:B------:R-:W-:Y:S01]  /*0fa0*/  IMAD.WIDE R16, R25, 0x4, R10 ;  /* 0x0000000419107825 */ /* 0x000fe200078e020a */
[----:B------:R-:W-:-:S03]  /*0fb0*/  IADD3 R12, P0, PT, R19, UR8, RZ ;  /* 0x00000008130c7c10 */ /* 0x000fc6000ff1e0ff */
[----:B------:R-:W-:Y:S01]  /*0fc0*/  STG.E desc[UR4][R8.64], R23 ;  /* 0x0000001708007986 */ /* 0x000fe2000c101904 */
[----:B------:R-:W-:Y:S01]  /*0fd0*/  LEA.HI.X.SX32 R13, R19, UR9, 0x1, P0 ;  /* 0x00000009130d7c11 */ /* 0x000fe200080f0eff */
[C---:B------:R-:W-:Y:S02]  /*0fe0*/  IMAD.WIDE R18, R21.reuse, 0x4, R10 ;  /* 0x0000000415127825 */ /* 0x040fe400078e020a */
[----:B------:R-:W2:Y:S02]  /*0ff0*/  LDG.E R10, desc[UR4][R16.64+0x4] ;  /* 0x00000404100a7981 */ /* 0x000ea4000c1e1900 */
[--C-:B------:R-:W-:Y:S02]  /*1000*/  IMAD.WIDE R20, R21, 0x4, R12.reuse ;  /* 0x0000000415147825 */ /* 0x100fe400078e020c */
[----:B------:R-:W3:Y:S02]  /*1010*/  LDG.E R11, desc[UR4][R18.64+0x4] ;  /* 0x00000404120b7981 */ /* 0x000ee4000c1e1900 */
[----:B------:R-:W-:-:S02]  /*1020*/  IMAD.WIDE R12, R25, 0x4, R12 ;  /* 0x00000004190c7825 */ /* 0x000fc400078e020c */
[----:B------:R-:W4:Y:S04]  /*1030*/  LDG.E R20, desc[UR4][R20.64+0x4] ;  /* 0x0000040414147981 */ /* 0x000f28000c1e1900 */
[----:B------:R0:W5:Y:S01]  /*1040*/  LDG.E R12, desc[UR4][R12.64+0x4] ;  /* 0x000004040c0c7981 */ /* 0x000162000c1e1900 */
[----:B------:R-:W-:Y:S02]  /*1050*/  I2FP.F32.S32 R25, R15 ;  /* 0x0000000f00197245 */ /* 0x000fe40000201400 */
[----:B------:R-:W-:Y:S02]  /*1060*/  I2FP.F32.S32 R14, R7 ;  /* 0x00000007000e7245 */ /* 0x000fe40000201400 */
[----:B------:R-:W-:Y:S01]  /*1070*/  FMNMX R6, R6, R3, PT ;  /* 0x0000000306067209 */ /* 0x000fe20003800000 */
[----:B------:R-:W-:Y:S01]  /*1080*/  FADD R25, R2, -R25 ;  /* 0x8000001902197221 */ /* 0x000fe20000000000 */
[----:B------:R-:W-:Y:S01]  /*1090*/  ISETP.NE.AND P0, PT, R0, R15, PT ;  /* 0x0000000f0000720c */ /* 0x000fe20003f05270 */
[----:B------:R-:W-:Y:S01]  /*10a0*/  FADD R14, R3, -R14 ;  /* 0x8000000e030e7221 */ /* 0x000fe20000000000 */
[----:B------:R-:W-:-:S02]  /*10b0*/  FMNMX R6, RZ, R6, !PT ;  /* 0x00000006ff067209 */ /* 0x000fc40007800000 */
[----:B------:R-:W-:Y:S02]  /*10c0*/  ISETP.NE.AND P1, PT, R4, R7, PT ;  /* 0x000000070400720c */ /* 0x000fe40003f25270 */
[----:B------:R-:W-:Y:S01]  /*10d0*/  FMNMX R2, R5, R2, PT ;  /* 0x0000000205027209 */ /* 0x000fe20003800000 */
[----:B------:R-:W-:Y:S01]  /*10e0*/  F2I.FLOOR.NTZ R3, R6 ;  /* 0x0000000600037305 */ /* 0x000fe20000207100 */
[----:B------:R-:W-:Y:S02]  /*10f0*/  FSEL R25, R25, RZ, P0 ;  /* 0x000000ff19197208 */ /* 0x000fe40000000000 */
[----:B------:R-:W-:Y:S02]  /*1100*/  FSEL R7, R14, RZ, P1 ;  /* 0x000000ff0e077208 */ /* 0x000fe40000800000 */
[----:B------:R-:W-:Y:S01]  /*1110*/  FMNMX R2, RZ, R2, !PT ;  /* 0x00000002ff027209 */ /* 0x000fe20007800000 */
[----:B0-----:R-:W-:Y:S02]  /*1120*/  FADD R13, -R25, 1 ;  /* 0x3f800000190d7421 */ /* 0x001fe40000000100 */
[----:B------:R-:W-:Y:S01]  /*1130*/  FADD R14, -R7, 1 ;  /* 0x3f800000070e7421 */ /* 0x000fe20000000100 */
[----:B------:R-:W0:Y:S02]  /*1140*/  F2I.FLOOR.NTZ R5, R2 ;  /* 0x0000000200057305 */ /* 0x000e240000207100 */
[----:B0-----:R-:W-:-:S02]  /*1150*/  IMAD R17, R5, 0x3, RZ ;  /* 0x0000000305117824 */ /* 0x001fc400078e02ff */
[----:B--2---:R-:W-:Y:S01]  /*1160*/  FMUL R15, R25, R10 ;  /* 0x0000000a190f7220 */ /* 0x004fe20000400000 */
[----:B---3--:R-:W-:-:S03]  /*1170*/  FMUL R11, R11, R13 ;  /* 0x0000000d0b0b7220 */ /* 0x008fc60000400000 */
[----:B------:R-:W-:Y:S01]  /*1180*/  FMUL R10, R14, R15 ;  /* 0x0000000f0e0a7220 */ /* 0x000fe20000400000 */
[----:B----4-:R-:W-:-:S03]  /*1190*/  FMUL R20, R13, R20 ;  /* 0x000000140d147220 */ /* 0x010fc60000400000 */
[----:B------:R-:W-:Y:S01]  /*11a0*/  FFMA R10, R11, R14, R10 ;  /* 0x0000000e0b0a7223 */ /* 0x000fe2000000000a */
[C---:B------:R-:W-:Y:S01]  /*11b0*/  IMAD R14, R3.reuse, UR6, RZ ;  /* 0x00000006030e7c24 */ /* 0x040fe2000f8e02ff */
[----:B------:R-:W-:Y:S01]  /*11c0*/  VIADDMNMX R11, R3, 0x1, R4, PT ;  /* 0x00000001030b7846 */ /* 0x000fe20003800104 */
[----:B-----5:R-:W-:Y:S01]  /*11d0*/  FMUL R12, R25, R12 ;  /* 0x0000000c190c7220 */ /* 0x020fe20000400000 */
[----:B------:R-:W-:Y:S01]  /*11e0*/  FFMA R20, R7, R20, R10 ;  /* 0x0000001407147223 */ /* 0x000fe2000000000a */
[----:B------:R-:W-:Y:S02]  /*11f0*/  VIADDMNMX R13, R5, 0x1, R0, PT ;  /* 0x00000001050d7846 */ /* 0x000fe40003800100 */
[C---:B------:R-:W-:Y:S01]  /*1200*/  IADD3 R10, P0, PT, R14.reuse, UR8, RZ ;  /* 0x000000080e0a7c10 */ /* 0x040fe2000ff1e0ff */
[----:B------:R-:W-:Y:S02]  /*1210*/  IMAD R16, R11, UR6, RZ ;  /* 0x000000060b107c24 */ /* 0x000fe4000f8e02ff */
[----:B------:R-:W-:Y:S01]  /*1220*/  FFMA R7, R7, R12, R20 ;  /* 0x0000000c07077223 */ /* 0x000fe20000000014 */
[----:B------:R-:W-:Y:S01]  /*1230*/  IMAD R19, R13, 0x3, RZ ;  /* 0x000000030d137824 */ /* 0x000fe200078e02ff */
[----:B------:R-:W-:-:S02]  /*1240*/  LEA.HI.X.SX32 R11, R14, UR9, 0x1, P0 ;  /* 0x000000090e0b7c11 */ /* 0x000fc400080f0eff */
[C---:B------:R-:W-:Y:S01]  /*1250*/  IADD3 R12, P0, PT, R16.reuse, UR8, RZ ;  /* 0x00000008100c7c10 */ /* 0x040fe2000ff1e0ff */
[----:B------:R0:W-:Y:S01]  /*1260*/  STG.E desc[UR4][R8.64+0x4], R7 ;  /* 0x0000040708007986 */ /* 0x0001e2000c101904 */
[--C-:B------:R-:W-:Y:S02]  /*1270*/  IMAD.WIDE R14, R19, 0x4, R10.reuse ;  /* 0x00000004130e7825 */ /* 0x100fe400078e020a */
[----:B------:R-:W-:Y:S02]  /*1280*/  LEA.HI.X.SX32 R13, R16, UR9, 0x1, P0 ;  /* 0x00000009100d7c11 */ /* 0x000fe400080f0eff */
[C---:B------:R-:W-:Y:S02]  /*1290*/  IMAD.WIDE R10, R17.reuse, 0x4, R10 ;  /* 0x00000004110a7825 */ /* 0x040fe400078e020a */
[----:B------:R-:W2:Y:S02]  /*12a0*/  LDG.E R14, desc[UR4][R14.64+0x8] ;  /* 0x000008040e0e7981 */ /* 0x000ea4000c1e1900 */
[----:B------:R-:W-:-:S02]  /*12b0*/  IMAD.WIDE R16, R17, 0x4, R12 ;  /* 0x0000000411107825 */ /* 0x000fc400078e020c */
[----:B------:R-:W3:Y:S02]  /*12c0*/  LDG.E R10, desc[UR4][R10.64+0x8] ;  /* 0x000008040a0a7981 */ /* 0x000ee4000c1e1900 */
[----:B------:R-:W-:Y:S02]  /*12d0*/  IMAD.WIDE R12, R19, 0x4, R12 ;  /* 0x00000004130c7825 */ /* 0x000fe400078e020c */
[----:B------:R-:W4:Y:S04]  /*12e0*/  LDG.E R16, desc[UR4][R16.64+0x8] ;  /* 0x0000080410107981 */ /* 0x000f28000c1e1900 */
[----:B------:R-:W5:Y:S01]  /*12f0*/  LDG.E R12, desc[UR4][R12.64+0x8] ;  /* 0x000008040c0c7981 */ /* 0x000f62000c1e1900 */
[----:B------:R-:W-:Y:S02]  /*1300*/  I2FP.F32.S32 R19, R5 ;  /* 0x0000000500137245 */ /* 0x000fe40000201400 */
[----:B------:R-:W-:-:S02]  /*1310*/  I2FP.F32.S32 R21, R3 ;  /* 0x0000000300157245 */ /* 0x000fc40000201400 */
        /* <DEDUP_REMOVED lines=8> */
[----:B--2---:R-:W-:Y:S01]  /*13a0*/  FMUL R14, R19, R14 ;  /* 0x0000000e130e7220 */ /* 0x004fe20000400000 */
[----:B---3--:R-:W-:-:S03]  /*13b0*/  FMUL R10, R10, R3 ;  /* 0x000000030a0a7220 */ /* 0x008fc60000400000 */
[----:B0-----:R-:W-:Y:S01]  /*13c0*/  FMUL R7, R5, R14 ;  /* 0x0000000e05077220 */ /* 0x001fe20000400000 */
[----:B----4-:R-:W-:-:S03]  /*13d0*/  FMUL R16, R3, R16 ;  /* 0x0000001003107220 */ /* 0x010fc60000400000 */
[----:B------:R-:W-:Y:S01]  /*13e0*/  FFMA R10, R10, R5, R7 ;  /* 0x000000050a0a7223 */ /* 0x000fe20000000007 */
[----:B-----5:R-:W-:-:S03]  /*13f0*/  FMUL R19, R19, R12 ;  /* 0x0000000c13137220 */ /* 0x020fc60000400000 */
[----:B------:R-:W-:-:S04]  /*1400*/  FFMA R10, R21, R16, R10 ;  /* 0x00000010150a7223 */ /* 0x000fc8000000000a */
[----:B------:R-:W-:-:S05]  /*1410*/  FFMA R19, R21, R19, R10 ;  /* 0x0000001315137223 */ /* 0x000fca000000000a */
[----:B------:R-:W-:Y:S01]  /*1420*/  STG.E desc[UR4][R8.64+0x8], R19 ;  /* 0x0000081308007986 */ /* 0x000fe2000c101904 */
[----:B------:R-:W-:Y:S05]  /*1430*/  EXIT ;  /* 0x000000000000794d */ /* 0x000fea0003800000 */
        .weak           $__internal_4_$__cuda_sm20_div_rn_f64_full
        .type           $__internal_4_$__cuda_sm20_div_rn_f64_full,@function
        .size           $__internal_4_$__cuda_sm20_div_rn_f64_full,(.L_x_523 - $__internal_4_$__cuda_sm20_div_rn_f64_full)
$__internal_4_$__cuda_sm20_div_rn_f64_full:
[C---:B------:R-:W-:Y:S01]  /*1440*/  FSETP.GEU.AND P0, PT, |R9|.reuse, 1.469367938527859385e-39, PT ;  /* 0x001000000900780b */ /* 0x040fe20003f0e200 */
[----:B------:R-:W-:Y:S01]  /*1450*/  IMAD.MOV.U32 R18, RZ, RZ, 0x1 ;  /* 0x00000001ff127424 */ /* 0x000fe200078e00ff */
[----:B------:R-:W-:Y:S01]  /*1460*/  LOP3.LUT R10, R9, 0x800fffff, RZ, 0xc0, !PT ;  /* 0x800fffff090a7812 */ /* 0x000fe200078ec0ff */
[----:B------:R-:W-:Y:S01]  /*1470*/  IMAD.MOV.U32 R27, RZ, RZ, 0x1ca00000 ;  /* 0x1ca00000ff1b7424 */ /* 0x000fe200078e00ff */
[C---:B------:R-:W-:Y:S01]  /*1480*/  FSETP.GEU.AND P2, PT, |R7|.reuse, 1.469367938527859385e-39, PT ;  /* 0x001000000700780b */ /* 0x040fe20003f4e200 */
[----:B------:R-:W-:Y:S01]  /*1490*/  BSSY.RECONVERGENT B1, `(.L_x_119) ;  /* 0x0000052000017945 */ /* 0x000fe20003800200 */
[----:B------:R-:W-:Y:S02]  /*14a0*/  LOP3.LUT R11, R10, 0x3ff00000, RZ, 0xfc, !PT ;  /* 0x3ff000000a0b7812 */ /* 0x000fe400078efcff */
[----:B------:R-:W-:Y:S02]  /*14b0*/  MOV R10, R8 ;  /* 0x00000008000a7202 */ /* 0x000fe40000000f00 */
[----:B------:R-:W-:-:S02]  /*14c0*/  LOP3.LUT R26, R7, 0x7ff00000, RZ, 0xc0, !PT ;  /* 0x7ff00000071a7812 */ /* 0x000fc400078ec0ff */
        /* <DEDUP_REMOVED lines=25> */
[----:B------:R-:W-:-:S03]  /*1660*/  VIADD R21, R29, 0xffffffff ;  /* 0xffffffff1d157836 */ /* 0x000fc60000000000 */
[----:B------:R-:W-:-:S04]  /*1670*/  IADD3 R20, PT, PT, R22, -0x1, RZ ;  /* 0xffffffff16147810 */ /* 0x000fc80007ffe0ff */
        /* <DEDUP_REMOVED lines=20> */
[----:B------:R-:W-:Y:S01]  /*17c0*/  IADD3 R7, PT, PT, -R22, RZ, RZ ;  /* 0x000000ff16077210 */ /* 0x000fe20007ffe1ff */
[----:B------:R-:W-:Y:S01]  /*17d0*/  IMAD.MOV.U32 R6, RZ, RZ, RZ ;  /* 0x000000ffff067224 */ /* 0x000fe200078e00ff */
        /* <DEDUP_REMOVED lines=8> */
.L_x_120:
        /* <DEDUP_REMOVED lines=13> */
[----:B------:R-:W-:Y:S01]  /*1930*/  @P0 IMAD.MOV.U32 R20, RZ, RZ, RZ ;  /* 0x000000ffff140224 */ /* 0x000fe200078e00ff */
[----:B------:R-:W-:Y:S01]  /*1940*/  @P0 MOV R21, R6 ;  /* 0x0000000600150202 */ /* 0x000fe20000000f00 */
[----:B------:R-:W-:Y:S06]  /*1950*/  BRA `(.L_x_121) ;  /* 0x0000000000147947 */ /* 0x000fec0003800000 */
.L_x_123:
[----:B------:R-:W-:Y:S01]  /*1960*/  LOP3.LUT R21, R9, 0x80000, RZ, 0xfc, !PT ;  /* 0x0008000009157812 */ /* 0x000fe200078efcff */
[----:B------:R-:W-:Y:S01]  /*1970*/  IMAD.MOV.U32 R20, RZ, RZ, R8 ;  /* 0x000000ffff147224 */ /* 0x000fe200078e0008 */
[----:B------:R-:W-:Y:S06]  /*1980*/  BRA `(.L_x_121) ;  /* 0x0000000000087947 */ /* 0x000fec0003800000 */
.L_x_122:
[----:B------:R-:W-:Y:S01]  /*1990*/  LOP3.LUT R21, R7, 0x80000, RZ, 0xfc, !PT ;  /* 0x0008000007157812 */ /* 0x000fe200078efcff */
[----:B------:R-:W-:-:S07]  /*19a0*/  IMAD.MOV.U32 R20, RZ, RZ, R6 ;  /* 0x000000ffff147224 */ /* 0x000fce00078e0006 */
.L_x_121:
[----:B------:R-:W-:Y:S05]  /*19b0*/  BSYNC.RECONVERGENT B1 ;  /* 0x0000000000017941 */ /* 0x000fea0003800200 */
.L_x_119:
[----:B------:R-:W-:Y:S02]  /*19c0*/  IMAD.MOV.U32 R6, RZ, RZ, R0 ;  /* 0x000000ffff067224 */ /* 0x000fe400078e0000 */
[----:B------:R-:W-:-:S04]  /*19d0*/  IMAD.MOV.U32 R7, RZ, RZ, 0x0 ;  /* 0x00000000ff077424 */ /* 0x000fc800078e00ff */
[----:B------:R-:W-:Y:S05]  /*19e0*/  RET.REL.NODEC R6 `(_Z38nppiWarpPerspectiveBack_32f_C3R_kernelPKf8NppiSizei8NppiRectPfiS2_dddddddddi) ;  /* 0xffffffe406847950 */ /* 0x000fea0003c3ffff */
.L_x_124:
        /* <DEDUP_REMOVED lines=9> */
.L_x_523:


//--------------------- .text._Z38nppiWarpPerspectiveBack_32f_C1R_kernelPKf8NppiSizei8NppiRectPfiS2_dddddddddi --------------------------
	.section	.text._Z38nppiWarpPerspectiveBack_32f_C1R_kernelPKf8NppiSizei8NppiRectPfiS2_dddddddddi,"ax",@progbits
	.align	128
        .global         _Z38nppiWarpPerspectiveBack_32f_C1R_kernelPKf8NppiSizei8NppiRectPfiS2_dddddddddi
        .type           _Z38nppiWarpPerspectiveBack_32f_C1R_kernelPKf8NppiSizei8NppiRectPfiS2_dddddddddi,@function
        .size           _Z38nppiWarpPerspectiveBack_32f_C1R_kernelPKf8NppiSizei8NppiRectPfiS2_dddddddddi,(.L_x_524 - _Z38nppiWarpPerspectiveBack_32f_C1R_kernelPKf8NppiSizei8NppiRectPfiS2_dddddddddi)
        .other          _Z38nppiWarpPerspectiveBack_32f_C1R_kernelPKf8NppiSizei8NppiRectPfiS2_dddddddddi,@"STO_CUDA_ENTRY STV_DEFAULT"
_Z38nppiWarpPerspectiveBack_32f_C1R_kernelPKf8NppiSizei8NppiRectPfiS2_dddddddddi:
.text._Z38nppiWarpPerspectiveBack_32f_C1R_kernelPKf8NppiSizei8NppiRectPfiS2_dddddddddi:
        /* <DEDUP_REMOVED lines=38> */
.L_x_125:
[----:B------:R-:W1:Y:S01]  /*0260*/  MUFU.RCP64H R13, R7 ;  /* 0x00000007000d7308 */ /* 0x000e620000001800 */
[----:B------:R-:W-:Y:S01]  /*0270*/  IMAD.MOV.U32 R12, RZ, RZ, 0x1 ;  /* 0x00000001ff0c7424 */ /* 0x000fe200078e00ff */
[----:B------:R-:W2:Y:S01]  /*0280*/  LDCU.128 UR8, c[0x0][0x3d0] ;  /* 0x00007a00ff0877ac */ /* 0x000ea20008000c00 */
[----:B------:R-:W-:Y:S01]  /*0290*/  BSSY.RECONVERGENT B0, `(.L_x_126) ;  /* 0x000001a000007945 */ /* 0x000fe20003800200 */
[----:B------:R-:W-:Y:S01]  /*02a0*/  IMAD.MOV.U32 R26, RZ, RZ, RZ ;  /* 0x000000ffff1a7224 */ /* 0x000fe200078e00ff */
[----:B------:R-:W3:Y:S02]  /*02b0*/  LDCU.64 UR6, c[0x0][0x3c8] ;  /* 0x00007900ff0677ac */ /* 0x000ee40008000a00 */
        /* <DEDUP_REMOVED lines=20> */
[----:B0-----:R-:W-:Y:S05]  /*0400*/  CALL.REL.NOINC `($__internal_5_$__cuda_sm20_div_rn_f64_full) ;  /* 0x0000000800e47944 */ /* 0x001fea0003c00000 */
[----:B------:R-:W-:Y:S02]  /*0410*/  IMAD.MOV.U32 R2, RZ, RZ, R20 ;  /* 0x000000ffff027224 */ /* 0x000fe400078e0014 */
[----:B------:R-:W-:-:S07]  /*0420*/  IMAD.MOV.U32 R3, RZ, RZ, R21 ;  /* 0x000000ffff037224 */ /* 0x000fce00078e0015 */
.L_x_127:
[----:B0-----:R-:W-:Y:S05]  /*0430*/  BSYNC.RECONVERGENT B0 ;  /* 0x0000000000007941 */ /* 0x001fea0003800200 */
.L_x_126:
        /* <DEDUP_REMOVED lines=25> */
[----:B------:R-:W-:Y:S05]  /*05d0*/  CALL.REL.NOINC `($__internal_5_$__cuda_sm20_div_rn_f64_full) ;  /* 0x0000000800707944 */ /* 0x000fea0003c00000 */
[----:B------:R-:W-:Y:S01]  /*05e0*/  IMAD.MOV.U32 R8, RZ, RZ, R20 ;  /* 0x000000ffff087224 */ /* 0x000fe200078e0014 */
[----:B------:R-:W-:-:S07]  /*05f0*/  MOV R9, R21 ;  /* 0x0000001500097202 */ /* 0x000fce0000000f00 */
.L_x_129:
[----:B------:R-:W-:Y:S05]  /*0600*/  BSYNC.RECONVERGENT B0 ;  /* 0x0000000000007941 */ /* 0x000fea0003800200 */
.L_x_128:
        /* <DEDUP_REMOVED lines=8> */
[----:B------:R-:W-:-:S09]  /*0690*/  UISETP.NE.AND UP0, UPT, UR6, 0x1, UPT ;  /* 0x000000010600788c */ /* 0x000fd2000bf05270 */
        /* <DEDUP_REMOVED lines=17> */
[----:B------:R-:W-:-:S06]  /*07b0*/  IMAD.WIDE.U32 R26, R3, 0x4, R26 ;  /* 0x00000004031a7825 */ /* 0x000fcc00078e001a */
[----:B------:R1:W5:Y:S01]  /*07c0*/  LDG.E R26, desc[UR4][R26.64] ;  /* 0x000000041a1a7981 */ /* 0x000362000c1e1900 */
[----:B------:R-:W-:Y:S05]  /*07d0*/  BRA `(.L_x_133) ;  /* 0x0000000400cc7947 */ /* 0x000fea0003800000 */
.L_x_132:
        /* <DEDUP_REMOVED lines=27> */
[----:B------:R-:W-:-:S06]  /*0990*/  IMAD.WIDE R26, R3, 0x4, R26 ;  /* 0x00000004031a7825 */ /* 0x000fcc00078e021a */
[----:B------:R0:W5:Y:S01]  /*09a0*/  LDG.E R26, desc[UR4][R26.64] ;  /* 0x000000041a1a7981 */ /* 0x000162000c1e1900 */
[----:B------:R-:W-:Y:S05]  /*09b0*/  BRA `(.L_x_133) ;  /* 0x0000000400547947 */ /* 0x000fea0003800000 */
.L_x_134:
        /* <DEDUP_REMOVED lines=15> */
[----:B------:R-:W-:-:S02]  /*0ab0*/  I2FP.F32.S32 R3, R9 ;  /* 0x0000000900037245 */ /* 0x000fc40000201400 */
[----:B------:R-:W-:-:S03]  /*0ac0*/  I2FP.F32.S32 R9, R0 ;  /* 0x0000000000097245 */ /* 0x000fc60000201400 */
[----:B------:R-:W-:-:S04]  /*0ad0*/  FADD R3, R2, -R3 ;  /* 0x8000000302037221 */ /* 0x000fc80000000000 */
[----:B------:R-:W-:Y:S01]  /*0ae0*/  FADD R17, -R3, 1 ;  /* 0x3f80000003117421 */ /* 0x000fe20000000100 */
[----:B------:R-:W-:-:S04]  /*0af0*/  FADD R9, R8, -R9 ;  /* 0x8000000908097221 */ /* 0x000fc80000000000 */
[----:B------:R-:W-:Y:S01]  /*0b00*/  FADD R26, -R9, 1 ;  /* 0x3f800000091a7421 */ /* 0x000fe20000000100 */
[C---:B--2---:R-:W-:Y:S01]  /*0b10*/  FMUL R0, R3.reuse, R14 ;  /* 0x0000000e03007220 */ /* 0x044fe20000400000 */
[----:B---3--:R-:W-:-:S03]  /*0b20*/  FMUL R3, R3, R10 ;  /* 0x0000000a03037220 */ /* 0x008fc60000400000 */
[----:B----4-:R-:W-:Y:S01]  /*0b30*/  FFMA R0, R17, R12, R0 ;  /* 0x0000000c11007223 */ /* 0x010fe20000000000 */
[----:B-----5:R-:W-:-:S03]  /*0b40*/  FFMA R3, R6, R17, R3 ;  /* 0x0000001106037223 */ /* 0x020fc60000000003 */
[----:B------:R-:W-:-:S04]  /*0b50*/  FMUL R0, R9, R0 ;  /* 0x0000000009007220 */ /* 0x000fc80000400000 */
[----:B------:R-:W-:Y:S01]  /*0b60*/  FFMA R26, R3, R26, R0 ;  /* 0x0000001a031a7223 */ /* 0x000fe20000000000 */
[----:B------:R-:W-:Y:S06]  /*0b70*/  BRA `(.L_x_133) ;  /* 0x0000000000e47947 */ /* 0x000fec0003800000 */
.L_x_131:
        /* <DEDUP_REMOVED lines=30> */
.L_x_135:
        /* <DEDUP_REMOVED lines=26> */
[----:B------:R-:W-:-:S07]  /*0f00*/  FFMA R26, R3, R26, R0 ;  /* 0x0000001a031a7223 */ /* 0x000fce0000000000 */
.L_x_133:
[----:B------:R-:W-:Y:S05]  /*0f10*/  BSYNC.RECONVERGENT B0 ;  /* 0x0000000000007941 */ /* 0x000fea0003800200 */
.L_x_130:
[----:B------:R-:W3:Y:S01]  /*0f20*/  LDCU UR6, c[0x0][0x3b0] ;  /* 0x00007600ff0677ac */ /* 0x000ee20008000800 */
[----:B------:R-:W2:Y:S01]  /*0f30*/  LDCU.64 UR8, c[0x0][0x3a8] ;  /* 0x00007500ff0877ac */ /* 0x000ea20008000a00 */
[----:B---3--:R-:W-:-:S05]  /*0f40*/  IMAD R4, R4, UR6, RZ ;  /* 0x0000000604047c24 */ /* 0x008fca000f8e02ff */
[----:B--2---:R-:W-:-:S04]  /*0f50*/  IADD3 R2, P0, PT, R4, UR8, RZ ;  /* 0x0000000804027c10 */ /* 0x004fc8000ff1e0ff */
[----:B------:R-:W-:-:S03]  /*0f60*/  LEA.HI.X.SX32 R3, R4, UR9, 0x1, P0 ;  /* 0x0000000904037c11 */ /* 0x000fc600080f0eff */
[----:B------:R-:W-:-:S05]  /*0f70*/  IMAD.WIDE R2, R5, 0x4, R2 ;  /* 0x0000000405027825 */ /* 0x000fca00078e0202 */
[----:B-----5:R-:W-:Y:S01]  /*0f80*/  STG.E desc[UR4][R2.64], R26 ;  /* 0x0000001a02007986 */ /* 0x020fe2000c101904 */
[----:B------:R-:W-:Y:S05]  /*0f90*/  EXIT ;  /* 0x000000000000794d */ /* 0x000fea0003800000 */
        .weak           $__internal_5_$__cuda_sm20_div_rn_f64_full
        .type           $__internal_5_$__cuda_sm20_div_rn_f64_full,@function
        .size           $__internal_5_$__cuda_sm20_div_rn_f64_full,(.L_x_524 - $__internal_5_$__cuda_sm20_div_rn_f64_full)
$__internal_5_$__cuda_sm20_div_rn_f64_full:
        /* <DEDUP_REMOVED lines=11> */
[----:B------:R-:W-:Y:S02]  /*1050*/  ISETP.GE.U32.AND P1, PT, R27, R29, PT ;  /* 0x0000001d1b00720c */ /* 0x000fe40003f26070 */
        /* <DEDUP_REMOVED lines=21> */
[----:B------:R-:W-:-:S05]  /*11b0*/  @!P2 LOP3.LUT R22, R19, 0x7ff00000, RZ, 0xc0, !PT ;  /* 0x7ff000001316a812 */ /* 0x000fca00078ec0ff */
[----:B------:R-:W-:-:S05]  /*11c0*/  VIADD R20, R22, 0xffffffff ;  /* 0xffffffff16147836 */ /* 0x000fca0000000000 */
[----:B------:R-:W-:Y:S01]  /*11d0*/  ISETP.GT.U32.AND P0, PT, R20, 0x7feffffe, PT ;  /* 0x7feffffe1400780c */ /* 0x000fe20003f04070 */
[----:B------:R-:W-:-:S05]  /*11e0*/  VIADD R20, R29, 0xffffffff ;  /* 0xffffffff1d147836 */ /* 0x000fca0000000000 */
        /* <DEDUP_REMOVED lines=13> */
[----:B------:R-:W-:Y:S01]  /*12c0*/  DFMA R12, R24, -R12, R18 ;  /* 0x8000000c180c722b */ /* 0x000fe20000000012 */
[----:B------:R-:W-:-:S09]  /*12d0*/  IMAD.MOV.U32 R16, RZ, RZ, RZ ;  /* 0x000000ffff107224 */ /* 0x000fd200078e00ff */
        /* <DEDUP_REMOVED lines=14> */
.L_x_137:
        /* <DEDUP_REMOVED lines=16> */
.L_x_140:
[----:B------:R-:W-:Y:S01]  /*14c0*/  LOP3.LUT R21, R15, 0x80000, RZ, 0xfc, !PT ;  /* 0x000800000f157812 */ /* 0x000fe200078efcff */
[----:B------:R-:W-:Y:S01]  /*14d0*/  IMAD.MOV.U32 R20, RZ, RZ, R14 ;  /* 0x000000ffff147224 */ /* 0x000fe200078e000e */
[----:B------:R-:W-:Y:S06]  /*14e0*/  BRA `(.L_x_138) ;  /* 0x0000000000087947 */ /* 0x000fec0003800000 */
.L_x_139:
[----:B------:R-:W-:Y:S01]  /*14f0*/  LOP3.LUT R21, R17, 0x80000, RZ, 0xfc, !PT ;  /* 0x0008000011157812 */ /* 0x000fe200078efcff */
[----:B------:R-:W-:-:S07]  /*1500*/  IMAD.MOV.U32 R20, RZ, RZ, R16 ;  /* 0x000000ffff147224 */ /* 0x000fce00078e0010 */
.L_x_138:
[----:B------:R-:W-:Y:S05]  /*1510*/  BSYNC.RECONVERGENT B1 ;  /* 0x0000000000017941 */ /* 0x000fea0003800200 */
.L_x_136:
[----:B------:R-:W-:Y:S02]  /*1520*/  IMAD.MOV.U32 R12, RZ, RZ, R0 ;  /* 0x000000ffff0c7224 */ /* 0x000fe400078e0000 */
[----:B------:R-:W-:-:S04]  /*1530*/  IMAD.MOV.U32 R13, RZ, RZ, 0x0 ;  /* 0x00000000ff0d7424 */ /* 0x000fc800078e00ff */
[----:B------:R-:W-:Y:S05]  /*1540*/  RET.REL.NODEC R12 `(_Z38nppiWarpPerspectiveBack_32f_C1R_kernelPKf8NppiSizei8NppiRectPfiS2_dddddddddi) ;  /* 0xffffffe80cac7950 */ /* 0x000fea0003c3ffff */
.L_x_141:
        /* <DEDUP_REMOVED lines=11> */
.L_x_524:


//--------------------- .text._Z38nppiWarpPerspectiveBack_16u_C4R_kernelPKt8NppiSizei8NppiRectPtiS2_dddddddddi --------------------------
	.section	.text._Z38nppiWarpPerspectiveBack_16u_C4R_kernelPKt8NppiSizei8NppiRectPtiS2_dddddddddi,"ax",@progbits
	.align	128
        .global         _Z38nppiWarpPerspectiveBack_16u_C4R_kernelPKt8NppiSizei8NppiRectPtiS2_dddddddddi
        .type           _Z38nppiWarpPerspectiveBack_16u_C4R_kernelPKt8NppiSizei8NppiRectPtiS2_dddddddddi,@function
        .size           _Z38nppiWarpPerspectiveBack_16u_C4R_kernelPKt8NppiSizei8NppiRectPtiS2_dddddddddi,(.L_x_525 - _Z38nppiWarpPerspectiveBack_16u_C4R_kernelPKt8NppiSizei8NppiRectPtiS2_dddddddddi)
        .other          _Z38nppiWarpPerspectiveBack_16u_C4R_kernelPKt8NppiSizei8NppiRectPtiS2_dddddddddi,@"STO_CUDA_ENTRY STV_DEFAULT"
_Z38nppiWarpPerspectiveBack_16u_C4R_kernelPKt8NppiSizei8NppiRectPtiS2_dddddddddi:
.text._Z38nppiWarpPerspectiveBack_16u_C4R_kernelPKt8NppiSizei8NppiRectPtiS2_dddddddddi:
        /* <DEDUP_REMOVED lines=37> */
[----:B0-----:R-:W-:Y:S04]  /*0250*/  STG.E.U16 desc[UR4][R2.64+0x6], RZ ;  /* 0x000006ff02007986 */ /* 0x001fe8000c101504 */
[----:B------:R-:W-:Y:S04]  /*0260*/  STG.E.U16 desc[UR4][R2.64+0x4], RZ ;  /* 0x000004ff02007986 */ /* 0x000fe8000c101504 */
[----:B------:R-:W-:Y:S04]  /*0270*/  STG.E.U16 desc[UR4][R2.64+0x2], RZ ;  /* 0x000002ff02007986 */ /* 0x000fe8000c101504 */
[----:B------:R-:W-:Y:S01]  /*0280*/  STG.E.U16 desc[UR4][R2.64], RZ ;  /* 0x000000ff02007986 */ /* 0x000fe2000c101504 */
[----:B------:R-:W-:Y:S05]  /*0290*/  EXIT ;  /* 0x000000000000794d */ /* 0x000fea0003800000 */
.L_x_142:
        /* <DEDUP_REMOVED lines=23> */
[----:B0-----:R-:W-:Y:S05]  /*0410*/  CALL.REL.NOINC `($__internal_6_$__cuda_sm20_div_rn_f64_full) ;  /* 0x0000001400487944 */ /* 0x001fea0003c00000 */
[----:B------:R-:W-:Y:S02]  /*0420*/  IMAD.MOV.U32 R2, RZ, RZ, R20 ;  /* 0x000000ffff027224 */ /* 0x000fe400078e0014 */
[----:B------:R-:W-:-:S07]  /*0430*/  IMAD.MOV.U32 R3, RZ, RZ, R21 ;  /* 0x000000ffff037224 */ /* 0x000fce00078e0015 */
.L_x_144:
[----:B0-----:R-:W-:Y:S05]  /*0440*/  BSYNC.RECONVERGENT B0 ;  /* 0x0000000000007941 */ /* 0x001fea0003800200 */
.L_x_143:
        /* <DEDUP_REMOVED lines=25> */
[----:B------:R-:W-:Y:S05]  /*05e0*/  CALL.REL.NOINC `($__internal_6_$__cuda_sm20_div_rn_f64_full) ;  /* 0x0000001000d47944 */ /* 0x000fea0003c00000 */
[----:B------:R-:W-:Y:S02]  /*05f0*/  IMAD.MOV.U32 R6, RZ, RZ, R20 ;  /* 0x000000ffff067224 */ /* 0x000fe400078e0014 */
[----:B------:R-:W-:-:S07]  /*0600*/  IMAD.MOV.U32 R7, RZ, RZ, R21 ;  /* 0x000000ffff077224 */ /* 0x000fce00078e0015 */
.L_x_146:
[----:B------:R-:W-:Y:S05]  /*0610*/  BSYNC.RECONVERGENT B0 ;  /* 0x0000000000007941 */ /* 0x000fea0003800200 */
.L_x_145:
        /* <DEDUP_REMOVED lines=19> */
[----:B------:R-:W-:Y:S01]  /*0750*/  IMAD.WIDE R8, R11, 0x2, R8 ;  /* 0x000000020b087825 */ /* 0x000fe200078e0208 */
[----:B------:R-:W-:Y:S01]  /*0760*/  PRMT R11, RZ, 0x7610, R11 ;  /* 0x00007610ff0b7816 */ /* 0x000fe2000000000b */
[----:B------:R-:W1:Y:S01]  /*0770*/  LDCU.64 UR8, c[0x0][0x380] ;  /* 0x00007000ff0877ac */ /* 0x000e620008000a00 */
[----:B------:R-:W-:-:S05]  /*0780*/  LOP3.LUT R2, R3, 0x80000000, R7, 0xb8, !PT ;  /* 0x8000000003027812 */ /* 0x000fca00078eb807 */
        /* <DEDUP_REMOVED lines=12> */
[----:B------:R-:W-:Y:S02]  /*0850*/  LEA.HI.X.SX32 R3, R3, UR9, 0x1, P1 ;  /* 0x0000000903037c11 */ /* 0x000fe400088f0eff */
[----:B------:R-:W-:Y:S01]  /*0860*/  PRMT R5, RZ, 0x7610, R5 ;  /* 0x00007610ff057816 */ /* 0x000fe20000000005 */
[----:B------:R-:W-:Y:S01]  /*0870*/  IMAD.WIDE.U32 R2, R13, 0x2, R2 ;  /* 0x000000020d027825 */ /* 0x000fe200078e0002 */
[----:B------:R-:W-:-:S07]  /*0880*/  PRMT R13, RZ, 0x7610, R13 ;  /* 0x00007610ff0d7816 */ /* 0x000fce000000000d */
[----:B------:R-:W-:Y:S05]  /*0890*/  @!P0 BRA `(.L_x_150) ;  /* 0x0000000000048947 */ /* 0x000fea0003800000 */
[----:B------:R0:W5:Y:S02]  /*08a0*/  LDG.E.U16 R5, desc[UR4][R2.64] ;  /* 0x0000000402057981 */ /* 0x000164000c1e1500 */
.L_x_150:
[----:B------:R-:W-:Y:S05]  /*08b0*/  BSYNC.RECONVERGENT B0 ;  /* 0x0000000000007941 */ /* 0x000fea0003800200 */
.L_x_149:
[----:B-----5:R1:W-:Y:S01]  /*08c0*/  STG.E.U16 desc[UR4][R8.64], R5 ;  /* 0x0000000508007986 */ /* 0x0203e2000c101504 */
[----:B------:R-:W-:Y:S01]  /*08d0*/  BSSY.RECONVERGENT B0, `(.L_x_151) ;  /* 0x0000004000007945 */ /* 0x000fe20003800200 */
[----:B------:R-:W-:-:S03]  /*08e0*/  PRMT R7, RZ, 0x7610, R7 ;  /* 0x00007610ff077816 */ /* 0x000fc60000000007 */
[----:B------:R-:W-:Y:S05]  /*08f0*/  @!P0 BRA `(.L_x_152) ;  /* 0x0000000000048947 */ /* 0x000fea0003800000 */
[----:B------:R2:W5:Y:S02]  /*0900*/  LDG.E.U16 R7, desc[UR4][R2.64+0x2] ;  /* 0x0000020402077981 */ /* 0x000564000c1e1500 */
.L_x_152:
[----:B------:R-:W-:Y:S05]  /*0910*/  BSYNC.RECONVERGENT B0 ;  /* 0x0000000000007941 */ /* 0x000fea0003800200 */
.L_x_151:
[----:B-----5:R3:W-:Y:S01]  /*0920*/  STG.E.U16 desc[UR4][R8.64+0x2], R7 ;  /* 0x0000020708007986 */ /* 0x0207e2000c101504 */
[----:B------:R-:W-:Y:S04]  /*0930*/  BSSY.RECONVERGENT B0, `(.L_x_153) ;  /* 0x0000003000007945 */ /* 0x000fe80003800200 */
[----:B------:R-:W-:Y:S05]  /*0940*/  @!P0 BRA `(.L_x_154) ;  /* 0x0000000000048947 */ /* 0x000fea0003800000 */
[----:B------:R4:W5:Y:S02]  /*0950*/  LDG.E.U16 R11, desc[UR4][R2.64+0x4] ;  /* 0x00000404020b7981 */ /* 0x000964000c1e1500 */
.L_x_154:
[----:B------:R-:W-:Y:S05]  /*0960*/  BSYNC.RECONVERGENT B0 ;  /* 0x0000000000007941 */ /* 0x000fea0003800200 */
.L_x_153:
[----:B-----5:R0:W-:Y:S01]  /*0970*/  STG.E.U16 desc[UR4][R8.64+0x4], R11 ;  /* 0x0000040b08007986 */ /* 0x0201e2000c101504 */
[----:B------:R-:W-:Y:S04]  /*0980*/  BSSY.RECONVERGENT B0, `(.L_x_155) ;  /* 0x0000003000007945 */ /* 0x000fe80003800200 */
[----:B------:R-:W-:Y:S05]  /*0990*/  @!P0 BRA `(.L_x_156) ;  /* 0x0000000000048947 */ /* 0x000fea0003800000 */
[----:B------:R0:W5:Y:S02]  /*09a0*/  LDG.E.U16 R13, desc[UR4][R2.64+0x6] ;  /* 0x00000604020d7981 */ /* 0x000164000c1e1500 */
.L_x_156:
[----:B------:R-:W-:Y:S05]  /*09b0*/  BSYNC.RECONVERGENT B0 ;  /* 0x0000000000007941 */ /* 0x000fea0003800200 */
.L_x_155:
[----:B-----5:R-:W-:Y:S01]  /*09c0*/  STG.E.U16 desc[UR4][R8.64+0x6], R13 ;  /* 0x0000060d08007986 */ /* 0x020fe2000c101504 */
[----:B------:R-:W-:Y:S05]  /*09d0*/  EXIT ;  /* 0x000000000000794d */ /* 0x000fea0003800000 */
.L_x_148:
[----:B------:R-:W-:Y:S01]  /*09e0*/  IMAD.MOV.U32 R2, RZ, RZ, 0x3f000000 ;  /* 0x3f000000ff027424 */ /* 0x000fe200078e00ff */
[----:B------:R-:W0:Y:S01]  /*09f0*/  LDCU UR6, c[0x0][0x390] ;  /* 0x00007200ff0677ac */ /* 0x000e220008000800 */
[----:B------:R-:W-:Y:S01]  /*0a00*/  BSSY.RECONVERGENT B0, `(.L_x_157) ;  /* 0x0000017000007945 */ /* 0x000fe20003800200 */
[----:B------:R-:W-:Y:S01]  /*0a10*/  IMAD.WIDE R8, R11, 0x2, R8 ;  /* 0x000000020b087825 */ /* 0x000fe200078e0208 */
[----:B------:R-:W-:Y:S01]  /*0a20*/  PRMT R11, RZ, 0x7610, R11 ;  /* 0x00007610ff0b7816 */ /* 0x000fe2000000000b */
[----:B------:R-:W1:Y:S01]  /*0a30*/  LDCU.64 UR8, c[0x0][0x380] ;  /* 0x00007000ff0877ac */ /* 0x000e620008000a00 */
        /* <DEDUP_REMOVED lines=19> */
.L_x_158:
[----:B------:R-:W-:Y:S05]  /*0b70*/  BSYNC.RECONVERGENT B0 ;  /* 0x0000000000007941 */ /* 0x000fea0003800200 */
.L_x_157:
[----:B-----5:R1:W-:Y:S01]  /*0b80*/  STG.E.U16 desc[UR4][R8.64], R5 ;  /* 0x0000000508007986 */ /* 0x0203e2000c101504 */
[----:B------:R-:W-:Y:S01]  /*0b90*/  BSSY.RECONVERGENT B0, `(.L_x_159) ;  /* 0x0000004000007945 */ /* 0x000fe20003800200 */
[----:B------:R-:W-:-:S03]  /*0ba0*/  PRMT R7, RZ, 0x7610, R7 ;  /* 0x00007610ff077816 */ /* 0x000fc60000000007 */
[----:B------:R-:W-:Y:S05]  /*0bb0*/  @!P0 BRA `(.L_x_160) ;  /* 0x0000000000048947 */ /* 0x000fea0003800000 */
[----:B------:R2:W5:Y:S02]  /*0bc0*/  LDG.E.U16 R7, desc[UR4][R2.64+0x2] ;  /* 0x0000020402077981 */ /* 0x000564000c1e1500 */
.L_x_160:
[----:B------:R-:W-:Y:S05]  /*0bd0*/  BSYNC.RECONVERGENT B0 ;  /* 0x0000000000007941 */ /* 0x000fea0003800200 */
.L_x_159:
[----:B-----5:R3:W-:Y:S01]  /*0be0*/  STG.E.U16 desc[UR4][R8.64+0x2], R7 ;  /* 0x0000020708007986 */ /* 0x0207e2000c101504 */
[----:B------:R-:W-:Y:S04]  /*0bf0*/  BSSY.RECONVERGENT B0, `(.L_x_161) ;  /* 0x0000003000007945 */ /* 0x000fe80003800200 */
[----:B------:R-:W-:Y:S05]  /*0c00*/  @!P0 BRA `(.L_x_162) ;  /* 0x0000000000048947 */ /* 0x000fea0003800000 */
[----:B------:R4:W5:Y:S02]  /*0c10*/  LDG.E.U16 R11, desc[UR4][R2.64+0x4] ;  /* 0x00000404020b7981 */ /* 0x000964000c1e1500 */
.L_x_162:
[----:B------:R-:W-:Y:S05]  /*0c20*/  BSYNC.RECONVERGENT B0 ;  /* 0x0000000000007941 */ /* 0x000fea0003800200 */
.L_x_161:
[----:B-----5:R0:W-:Y:S01]  /*0c30*/  STG.E.U16 desc[UR4][R8.64+0x4], R11 ;  /* 0x0000040b08007986 */ /* 0x0201e2000c101504 */
[----:B------:R-:W-:Y:S04]  /*0c40*/  BSSY.RECONVERGENT B0, `(.L_x_163) ;  /* 0x0000003000007945 */ /* 0x000fe80003800200 */
[----:B------:R-:W-:Y:S05]  /*0c50*/  @!P0 BRA `(.L_x_164) ;  /* 0x0000000000048947 */ /* 0x000fea0003800000 */
[----:B------:R0:W5:Y:S02]  /*0c60*/  LDG.E.U16 R13, desc[UR4][R2.64+0x6] ;  /* 0x00000604020d7981 */ /* 0x000164000c1e1500 */
.L_x_164:
[----:B------:R-:W-:Y:S05]  /*0c70*/  BSYNC.RECONVERGENT B0 ;  /* 0x0000000000007941 */ /* 0x000fea0003800200 */
.L_x_163:
[----:B-----5:R-:W-:Y:S01]  /*0c80*/  STG.E.U16 desc[UR4][R8.64+0x6], R13 ;  /* 0x0000060d08007986 */ /* 0x020fe2000c101504 */
[----:B------:R-:W-:Y:S05]  /*0c90*/  EXIT ;  /* 0x000000000000794d */ /* 0x000fea0003800000 */
.L_x_147:
        /* <DEDUP_REMOVED lines=22> */
[----:B------:R-:W2:Y:S02]  /*0e00*/  LDG.E.U16 R18, desc[UR4][R18.64] ;  /* 0x0000000412127981 */ /* 0x000ea4000c1e1500 */
[--C-:B------:R-:W-:Y:S02]  /*0e10*/  IMAD.WIDE R20, R21, 0x2, R2.reuse ;  /* 0x0000000215147825 */ /* 0x100fe400078e0202 */
[----:B------:R0:W3:Y:S02]  /*0e20*/  LDG.E.U16 R14, desc[UR4][R14.64] ;  /* 0x000000040e0e7981 */ /* 0x0000e4000c1e1500 */
[----:B------:R-:W-:Y:S02]  /*0e30*/  IMAD.WIDE R22, R23, 0x2, R2 ;  /* 0x0000000217167825 */ /* 0x000fe400078e0202 */
[----:B------:R-:W4:Y:S04]  /*0e40*/  LDG.E.U16 R20, desc[UR4][R20.64] ;  /* 0x0000000414147981 */ /* 0x000f28000c1e1500 */
[----:B------:R-:W5:Y:S01]  /*0e50*/  LDG.E.U16 R2, desc[UR4][R22.64] ;  /* 0x0000000416027981 */ /* 0x000f62000c1e1500 */
        /* <DEDUP_REMOVED lines=15> */
[----:B--2---:R-:W-:Y:S02]  /*0f50*/  I2FP.F32.U32 R18, R18 ;  /* 0x0000001200127245 */ /* 0x004fe40000201000 */
[----:B---3--:R-:W-:-:S03]  /*0f60*/  I2FP.F32.U32 R14, R14 ;  /* 0x0000000e000e7245 */ /* 0x008fc60000201000 */
[----:B------:R-:W-:Y:S01]  /*0f70*/  FMUL R18, R3, R18 ;  /* 0x0000001203127220 */ /* 0x000fe20000400000 */
[----:B----4-:R-:W-:Y:S01]  /*0f80*/  I2FP.F32.U32 R20, R20 ;  /* 0x0000001400147245 */ /* 0x010fe20000201000 */
[----:B------:R-:W-:Y:S02]  /*0f90*/  FMUL R14, R14, R13 ;  /* 0x0000000d0e0e7220 */ /* 0x000fe40000400000 */
[----:B------:R-:W-:Y:S01]  /*0fa0*/  FMUL R19, R17, R18 ;  /* 0x0000001211137220 */ /* 0x000fe20000400000 */
[----:B-----5:R-:W-:Y:S01]  /*0fb0*/  I2FP.F32.U32 R2, R2 ;  /* 0x0000000200027245 */ /* 0x020fe20000201000 */
        /* <DEDUP_REMOVED lines=11> */
[----:B------:R-:W0:Y:S01]  /*1070*/  F2I.U32.TRUNC.NTZ R25, R14 ;  /* 0x0000000e00197305 */ /* 0x000e22000020f000 */
        /* <DEDUP_REMOVED lines=8> */
[----:B0-----:R-:W-:Y:S03]  /*1100*/  STG.E.U16 desc[UR4][R2.64], R25 ;  /* 0x0000001902007986 */ /* 0x001fe6000c101504 */
[C---:B------:R-:W-:Y:S02]  /*1110*/  IMAD.WIDE R12, R19.reuse, 0x2, R12 ;  /* 0x00000002130c7825 */ /* 0x040fe400078e020c */
[----:B------:R-:W2:Y:S02]  /*1120*/  LDG.E.U16 R20, desc[UR4][R20.64+0x2] ;  /* 0x0000020414147981 */ /* 0x000ea4000c1e1500 */
[----:B------:R-:W-:-:S02]  /*1130*/  IMAD.WIDE R18, R19, 0x2, R8 ;  /* 0x0000000213127825 */ /* 0x000fc400078e0208 */
[----:B------:R0:W3:Y:S04]  /*1140*/  LDG.E.U16 R13, desc[UR4][R12.64+0x2] ;  /* 0x000002040c0d7981 */ /* 0x0000e8000c1e1500 */
[----:B------:R-:W4:Y:S01]  /*1150*/  LDG.E.U16 R18, desc[UR4][R18.64+0x2] ;  /* 0x0000020412127981 */ /* 0x000f22000c1e1500 */
[----:B------:R-:W-:-:S05]  /*1160*/  IMAD.WIDE R22, R23, 0x2, R8 ;  /* 0x0000000217167825 */ /* 0x000fca00078e0208 */
[----:B------:R-:W5:Y:S01]  /*1170*/  LDG.E.U16 R8, desc[UR4][R22.64+0x2] ;  /* 0x0000020416087981 */ /* 0x000f62000c1e1500 */
        /* <DEDUP_REMOVED lines=14> */
[----:B--2---:R-:W-:Y:S02]  /*1260*/  I2FP.F32.U32 R20, R20 ;  /* 0x0000001400147245 */ /* 0x004fe40000201000 */
[----:B---3--:R-:W-:-:S03]  /*1270*/  I2FP.F32.U32 R13, R13 ;  /* 0x0000000d000d7245 */ /* 0x008fc60000201000 */
[----:B------:R-:W-:Y:S01]  /*1280*/  FMUL R11, R9, R20 ;  /* 0x00000014090b7220 */ /* 0x000fe20000400000 */
[----:B----4-:R-:W-:Y:S01]  /*1290*/  I2FP.F32.U32 R15, R18 ;  /* 0x00000012000f7245 */ /* 0x010fe20000201000 */
[----:B------:R-:W-:Y:S02]  /*12a0*/  FMUL R13, R13, R14 ;  /* 0x0000000e0d0d7220 */ /* 0x000fe40000400000 */
[----:B------:R-:W-:Y:S02]  /*12b0*/  FMUL R18, R16, R11 ;  /* 0x0000000b10127220 */ /* 0x000fe40000400000 */
[----:B------:R-:W0:Y:S01]  /*12c0*/  F2I.FLOOR.NTZ R11, R7 ;  /* 0x00000007000b7305 */ /* 0x000e220000207100 */
[----:B------:R-:W-:Y:S01]  /*12d0*/  FMUL R15, R14, R15 ;  /* 0x0000000f0e0f7220 */ /* 0x000fe20000400000 */
[----:B------:R-:W-:Y:S01]  /*12e0*/  FFMA R13, R13, R16, R18 ;  /* 0x000000100d0d7223 */ /* 0x000fe20000000012 */
[----:B-----5:R-:W-:-:S03]  /*12f0*/  I2FP.F32.U32 R8, R8 ;  /* 0x0000000800087245 */ /* 0x020fc60000201000 */
        /* <DEDUP_REMOVED lines=8> */
[----:B------:R-:W0:Y:S01]  /*1380*/  F2I.U32.TRUNC.NTZ R23, R12 ;  /* 0x0000000c00177305 */ /* 0x000e22000020f000 */
        /* <DEDUP_REMOVED lines=9> */
[----:B0-----:R-:W-:Y:S03]  /*1420*/  STG.E.U16 desc[UR4][R2.64+0x2], R23 ;  /* 0x0000021702007986 */ /* 0x001fe6000c101504 */
[--C-:B------:R-:W-:Y:S01]  /*1430*/  IMAD.WIDE R18, R19, 0x2, R8.reuse ;  /* 0x0000000213127825 */ /* 0x100fe200078e0208 */
[----:B------:R-:W2:Y:S04]  /*1440*/  LDG.E.U16 R16, desc[UR4][R16.64+0x4] ;  /* 0x0000040410107981 */ /* 0x000ea8000c1e1500 */
[----:B------:R-:W3:Y:S01]  /*1450*/  LDG.E.U16 R14, desc[UR4][R14.64+0x4] ;  /* 0x000004040e0e7981 */ /* 0x000ee2000c1e1500 */
[----:B------:R-:W-:-:S03]  /*1460*/  IMAD.WIDE R20, R21, 0x2, R8 ;  /* 0x0000000215147825 */ /* 0x000fc600078e0208 */
[----:B------:R-:W4:Y:S04]  /*1470*/  LDG.E.U16 R18, desc[UR4][R18.64+0x4] ;  /* 0x0000040412127981 */ /* 0x000f28000c1e1500 */
[----:B------:R-:W5:Y:S01]  /*1480*/  LDG.E.U16 R8, desc[UR4][R20.64+0x4] ;  /* 0x0000040414087981 */ /* 0x000f62000c1e1500 */
        /* <DEDUP_REMOVED lines=14> */
[----:B--2---:R-:W-:Y:S02]  /*1570*/  I2FP.F32.U32 R16, R16 ;  /* 0x0000001000107245 */ /* 0x004fe40000201000 */
[----:B---3--:R-:W-:-:S03]  /*1580*/  I2FP.F32.U32 R14, R14 ;  /* 0x0000000e000e7245 */ /* 0x008fc60000201000 */
[----:B------:R-:W-:Y:S01]  /*1590*/  FMUL R16, R9, R16 ;  /* 0x0000001009107220 */ /* 0x000fe20000400000 */
[----:B----4-:R-:W-:Y:S01]  /*15a0*/  I2FP.F32.U32 R18, R18 ;  /* 0x0000001200127245 */ /* 0x010fe20000201000 */
[----:B------:R-:W-:Y:S02]  /*15b0*/  FMUL R14, R14, R7 ;  /* 0x000000070e0e7220 */ /* 0x000fe40000400000 */
[----:B------:R-:W-:Y:S01]  /*15c0*/  FMUL R15, R13, R16 ;  /* 0x000000100d0f7220 */ /* 0x000fe20000400000 */
[----:B-----5:R-:W-:Y:S01]  /*15d0*/  I2FP.F32.U32 R8, R8 ;  /* 0x0000000800087245 */ /* 0x020fe20000201000 */
        /* <DEDUP_REMOVED lines=11> */
[----:B------:R-:W0:Y:S01]  /*1690*/  F2I.U32.TRUNC.NTZ R19, R12 ;  /* 0x0000000c00137305 */ /* 0x000e22000020f000 */
        /* <DEDUP_REMOVED lines=9> */
[----:B0-----:R-:W-:Y:S04]  /*1730*/  STG.E.U16 desc[UR4][R2.64+0x4], R19 ;  /* 0x0000041302007986 */ /* 0x001fe8000c101504 */
[----:B------:R-:W2:Y:S01]  /*1740*/  LDG.E.U16 R14, desc[UR4][R14.64+0x6] ;  /* 0x000006040e0e7981 */ /* 0x000ea2000c1e1500 */
[----:B------:R-:W-:-:S03]  /*1750*/  IMAD.WIDE R16, R17, 0x2, R10 ;  /* 0x0000000211107825 */ /* 0x000fc600078e020a */
[----:B------:R2:W3:Y:S01]  /*1760*/  LDG.E.U16 R8, desc[UR4][R8.64+0x6] ;  /* 0x0000060408087981 */ /* 0x0004e2000c1e1500 */
        /* <DEDUP_REMOVED lines=22> */
[----:B------:R-:W-:-:S02]  /*18d0*/  FMUL R11, R12, R11 ;  /* 0x0000000b0c0b7220 */ /* 0x000fc40000400000 */
[----:B------:R-:W-:-:S04]  /*18e0*/  FFMA R8, R21, R16, R8 ;  /* 0x0000001015087223 */ /* 0x000fc80000000008 */
[----:B------:R-:W-:-:S04]  /*18f0*/  FFMA R8, R21, R11, R8 ;  /* 0x0000000b15087223 */ /* 0x000fc80000000008 */
[----:B------:R-:W-:-:S04]  /*1900*/  FADD R8, R8, 0.5 ;  /* 0x3f00000008087421 */ /* 0x000fc80000000000 */
[----:B------:R-:W0:Y:S02]  /*1910*/  F2I.U32.TRUNC.NTZ R5, R8 ;  /* 0x0000000800057305 */ /* 0x000e24000020f000 */
[----:B0-----:R-:W-:Y:S01]  /*1920*/  STG.E.U16 desc[UR4][R2.64+0x6], R5 ;  /* 0x0000060502007986 */ /* 0x001fe2000c101504 */
[----:B------:R-:W-:Y:S05]  /*1930*/  EXIT ;  /* 0x000000000000794d */ /* 0x000fea0003800000 */
        .weak           $__internal_6_$__cuda_sm20_div_rn_f64_full
        .type           $__internal_6_$__cuda_sm20_div_rn_f64_full,@function
        .size           $__internal_6_$__cuda_sm20_div_rn_f64_full,(.L_x_525 - $__internal_6_$__cuda_sm20_div_rn_f64_full)
$__internal_6_$__cuda_sm20_div_rn_f64_full:
        /* <DEDUP_REMOVED lines=66> */
.L_x_166:
        /* <DEDUP_REMOVED lines=16> */
.L_x_169:
[----:B------:R-:W-:Y:S01]  /*1e60*/  LOP3.LUT R21, R9, 0x80000, RZ, 0xfc, !PT ;  /* 0x0008000009157812 */ /* 0x000fe200078efcff */
[----:B------:R-:W-:Y:S01]  /*1e70*/  IMAD.MOV.U32 R20, RZ, RZ, R8 ;  /* 0x000000ffff147224 */ /* 0x000fe200078e0008 */
[----:B------:R-:W-:Y:S06]  /*1e80*/  BRA `(.L_x_167) ;  /* 0x0000000000087947 */ /* 0x000fec0003800000 */
.L_x_168:
[----:B------:R-:W-:Y:S01]  /*1e90*/  LOP3.LUT R21, R7, 0x80000, RZ, 0xfc, !PT ;  /* 0x0008000007157812 */ /* 0x000fe200078efcff */
[----:B------:R-:W-:-:S07]  /*1ea0*/  IMAD.MOV.U32 R20, RZ, RZ, R6 ;  /* 0x000000ffff147224 */ /* 0x000fce00078e0006 */
.L_x_167:
[----:B------:R-:W-:Y:S05]  /*1eb0*/  BSYNC.RECONVERGENT B1 ;  /* 0x0000000000017941 */ /* 0x000fea0003800200 */
.L_x_165:
[----:B------:R-:W-:Y:S02]  /*1ec0*/  IMAD.MOV.U32 R6, RZ, RZ, R0 ;  /* 0x000000ffff067224 */ /* 0x000fe400078e0000 */
[----:B------:R-:W-:-:S04]  /*1ed0*/  IMAD.MOV.U32 R7, RZ, RZ, 0x0 ;  /* 0x00000000ff077424 */ /* 0x000fc800078e00ff */
[----:B------:R-:W-:Y:S05]  /*1ee0*/  RET.REL.NODEC R6 `(_Z38nppiWarpPerspectiveBack_16u_C4R_kernelPKt8NppiSizei8NppiRectPtiS2_dddddddddi) ;  /* 0xffffffe006447950 */ /* 0x000fea0003c3ffff */
.L_x_170:
        /* <DEDUP_REMOVED lines=9> */
.L_x_525:


//--------------------- .text._Z38nppiWarpPerspectiveBack_16u_C3R_kernelPKt8NppiSizei8NppiRectPtiS2_dddddddddi --------------------------
	.section	.text._Z38nppiWarpPerspectiveBack_16u_C3R_kernelPKt8NppiSizei8NppiRectPtiS2_dddddddddi,"ax",@progbits
	.align	128
        .global         _Z38nppiWarpPerspectiveBack_16u_C3R_kernelPKt8NppiSizei8NppiRectPtiS2_dddddddddi
        .type           _Z38nppiWarpPerspectiveBack_16u_C3R_kernelPKt8NppiSizei8NppiRectPtiS2_dddddddddi,@function
        .size           _Z38nppiWarpPerspectiveBack_16u_C3R_kernelPKt8NppiSizei8NppiRectPtiS2_dddddddddi,(.L_x_526 - _Z38nppiWarpPerspectiveBack_16u_C3R_kernelPKt8NppiSizei8NppiRectPtiS2_dddddddddi)
        .other          _Z38nppiWarpPerspectiveBack_16u_C3R_kernelPKt8NppiSizei8NppiRectPtiS2_dddddddddi,@"STO_CUDA_ENTRY STV_DEFAULT"
_Z38nppiWarpPerspectiveBack_16u_C3R_kernelPKt8NppiSizei8NppiRectPtiS2_dddddddddi:
.text._Z38nppiWarpPerspectiveBack_16u_C3R_kernelPKt8NppiSizei8NppiRectPtiS2_dddddddddi:
        /* <DEDUP_REMOVED lines=37> */
[----:B0-----:R-:W-:Y:S04]  /*0250*/  STG.E.U16 desc[UR4][R2.64+0x4], RZ ;  /* 0x000004ff02007986 */ /* 0x001fe8000c101504 */
[----:B------:R-:W-:Y:S04]  /*0260*/  STG.E.U16 desc[UR4][R2.64+0x2], RZ ;  /* 0x000002ff02007986 */ /* 0x000fe8000c101504 */
[----:B------:R-:W-:Y:S01]  /*0270*/  STG.E.U16 desc[UR4][R2.64], RZ ;  /* 0x000000ff02007986 */ /* 0x000fe2000c101504 */
[----:B------:R-:W-:Y:S05]  /*0280*/  EXIT ;  /* 0x000000000000794d */ /* 0x000fea0003800000 */
.L_x_171:
        /* <DEDUP_REMOVED lines=23> */
[----:B0-----:R-:W-:Y:S05]  /*0400*/  CALL.REL.NOINC `($__internal_7_$__cuda_sm20_div_rn_f64_full) ;  /* 0x0000001000547944 */ /* 0x001fea0003c00000 */
[----:B------:R-:W-:Y:S02]  /*0410*/  IMAD.MOV.U32 R2, RZ, RZ, R20 ;  /* 0x000000ffff027224 */ /* 0x000fe400078e0014 */
[----:B------:R-:W-:-:S07]  /*0420*/  IMAD.MOV.U32 R3, RZ, RZ, R21 ;  /* 0x000000ffff037224 */ /* 0x000fce00078e0015 */
.L_x_173:
[----:B0-----:R-:W-:Y:S05]  /*0430*/  BSYNC.RECONVERGENT B0 ;  /* 0x0000000000007941 */ /* 0x001fea0003800200 */
.L_x_172:
        /* <DEDUP_REMOVED lines=25> */
[----:B------:R-:W-:Y:S05]  /*05d0*/  CALL.REL.NOINC `($__internal_7_$__cuda_sm20_div_rn_f64_full) ;  /* 0x0000000c00e07944 */ /* 0x000fea0003c00000 */
[----:B------:R-:W-:Y:S02]  /*05e0*/  IMAD.MOV.U32 R6, RZ, RZ, R20 ;  /* 0x000000ffff067224 */ /* 0x000fe400078e0014 */
[----:B------:R-:W-:-:S07]  /*05f0*/  IMAD.MOV.U32 R7, RZ, RZ, R21 ;  /* 0x000000ffff077224 */ /* 0x000fce00078e0015 */
.L_x_175:
[----:B------:R-:W-:Y:S05]  /*0600*/  BSYNC.RECONVERGENT B0 ;  /* 0x0000000000007941 */ /* 0x000fea0003800200 */
.L_x_174:
        /* <DEDUP_REMOVED lines=35> */
[----:B------:R-:W-:Y:S02]  /*0840*/  LEA.HI.X.SX32 R3, R3, UR9, 0x1, P1 ;  /* 0x0000000903037c11 */ /* 0x000fe400088f0eff */
[----:B------:R-:W-:Y:S01]  /*0850*/  PRMT R5, RZ, 0x7610, R5 ;  /* 0x00007610ff057816 */ /* 0x000fe20000000005 */
[----:B------:R-:W-:Y:S01]  /*0860*/  IMAD.WIDE.U32 R2, R7, 0x2, R2 ;  /* 0x0000000207027825 */ /* 0x000fe200078e0002 */
[----:B------:R-:W-:-:S07]  /*0870*/  PRMT R7, RZ, 0x7610, R7 ;  /* 0x00007610ff077816 */ /* 0x000fce0000000007 */
[----:B------:R-:W-:Y:S05]  /*0880*/  @!P0 BRA `(.L_x_179) ;  /* 0x0000000000048947 */ /* 0x000fea0003800000 */
[----:B------:R0:W5:Y:S02]  /*0890*/  LDG.E.U16 R5, desc[UR4][R2.64] ;  /* 0x0000000402057981 */ /* 0x000164000c1e1500 */
.L_x_179:
[----:B------:R-:W-:Y:S05]  /*08a0*/  BSYNC.RECONVERGENT B0 ;  /* 0x0000000000007941 */ /* 0x000fea0003800200 */
.L_x_178:
[----:B-----5:R1:W-:Y:S01]  /*08b0*/  STG.E.U16 desc[UR4][R8.64], R5 ;  /* 0x0000000508007986 */ /* 0x0203e2000c101504 */
[----:B------:R-:W-:Y:S04]  /*08c0*/  BSSY.RECONVERGENT B0, `(.L_x_180) ;  /* 0x0000003000007945 */ /* 0x000fe80003800200 */
[----:B------:R-:W-:Y:S05]  /*08d0*/  @!P0 BRA `(.L_x_181) ;  /* 0x0000000000048947 */ /* 0x000fea0003800000 */
[----:B------:R2:W5:Y:S02]  /*08e0*/  LDG.E.U16 R7, desc[UR4][R2.64+0x2] ;  /* 0x0000020402077981 */ /* 0x000564000c1e1500 */
.L_x_181:
[----:B------:R-:W-:Y:S05]  /*08f0*/  BSYNC.RECONVERGENT B0 ;  /* 0x0000000000007941 */ /* 0x000fea0003800200 */
.L_x_180:
[----:B-----5:R3:W-:Y:S01]  /*0900*/  STG.E.U16 desc[UR4][R8.64+0x2], R7 ;  /* 0x0000020708007986 */ /* 0x0207e2000c101504 */
[----:B------:R-:W-:Y:S04]  /*0910*/  BSSY.RECONVERGENT B0, `(.L_x_182) ;  /* 0x0000003000007945 */ /* 0x000fe80003800200 */
[----:B------:R-:W-:Y:S05]  /*0920*/  @!P0 BRA `(.L_x_183) ;  /* 0x0000000000048947 */ /* 0x000fea0003800000 */
[----:B------:R4:W5:Y:S02]  /*0930*/  LDG.E.U16 R11, desc[UR4][R2.64+0x4] ;  /* 0x00000404020b7981 */ /* 0x000964000c1e1500 */
.L_x_183:
[----:B------:R-:W-:Y:S05]  /*0940*/  BSYNC.RECONVERGENT B0 ;  /* 0x0000000000007941 */ /* 0x000fea0003800200 */
.L_x_182:
[----:B-----5:R-:W-:Y:S01]  /*0950*/  STG.E.U16 desc[UR4][R8.64+0x4], R11 ;  /* 0x0000040b08007986 */ /* 0x020fe2000c101504 */
[----:B------:R-:W-:Y:S05]  /*0960*/  EXIT ;  /* 0x000000000000794d */ /* 0x000fea0003800000 */
.L_x_177:
[----:B------:R-:W-:Y:S01]  /*0970*/  IMAD.MOV.U32 R2, RZ, RZ, 0x3f000000 ;  /* 0x3f000000ff027424 */ /* 0x000fe200078e00ff */
[----:B------:R-:W0:Y:S01]  /*0980*/  LDCU UR6, c[0x0][0x390] ;  /* 0x00007200ff0677ac */ /* 0x000e220008000800 */
[----:B------:R-:W-:Y:S01]  /*0990*/  BSSY.RECONVERGENT B0, `(.L_x_184) ;  /* 0x0000017000007945 */ /* 0x000fe20003800200 */
[----:B------:R-:W-:Y:S01]  /*09a0*/  IMAD.WIDE R8, R11, 0x2, R8 ;  /* 0x000000020b087825 */ /* 0x000fe200078e0208 */
[----:B------:R-:W-:Y:S01]  /*09b0*/  PRMT R7, RZ, 0x7610, R7 ;  /* 0x00007610ff077816 */ /* 0x000fe20000000007 */
[----:B------:R-:W1:Y:S01]  /*09c0*/  LDCU.64 UR8, c[0x0][0x380] ;  /* 0x00007000ff0877ac */ /* 0x000e620008000a00 */
[C---:B------:R-:W-:Y:S02]  /*09d0*/  LOP3.LUT R3, R2.reuse, 0x80000000, R6, 0xb8, !PT ;  /* 0x8000000002037812 */ /* 0x040fe400078eb806 */
[----:B------:R-:W-:Y:S02]  /*09e0*/  LOP3.LUT R2, R2, 0x80000000, R15, 0xb8, !PT ;  /* 0x8000000002027812 */ /* 0x000fe400078eb80f */
[----:B------:R-:W-:Y:S01]  /*09f0*/  PRMT R11, RZ, 0x7610, R11 ;  /* 0x00007610ff0b7816 */ /* 0x000fe2000000000b */
        /* <DEDUP_REMOVED lines=12> */
[----:B------:R-:W-:Y:S01]  /*0ac0*/  IMAD.WIDE.U32 R2, R5, 0x2, R2 ;  /* 0x0000000205027825 */ /* 0x000fe200078e0002 */
[----:B------:R-:W-:-:S07]  /*0ad0*/  PRMT R5, RZ, 0x7610, R5 ;  /* 0x00007610ff057816 */ /* 0x000fce0000000005 */
[----:B------:R-:W-:Y:S05]  /*0ae0*/  @!P0 BRA `(.L_x_185) ;  /* 0x0000000000048947 */ /* 0x000fea0003800000 */
[----:B------:R0:W5:Y:S02]  /*0af0*/  LDG.E.U16 R5, desc[UR4][R2.64] ;  /* 0x0000000402057981 */ /* 0x000164000c1e1500 */
.L_x_185:
[----:B------:R-:W-:Y:S05]  /*0b00*/  BSYNC.RECONVERGENT B0 ;  /* 0x0000000000007941 */ /* 0x000fea0003800200 */
.L_x_184:
[----:B-----5:R1:W-:Y:S01]  /*0b10*/  STG.E.U16 desc[UR4][R8.64], R5 ;  /* 0x0000000508007986 */ /* 0x0203e2000c101504 */
[----:B------:R-:W-:Y:S04]  /*0b20*/  BSSY.RECONVERGENT B0, `(.L_x_186) ;  /* 0x0000003000007945 */ /* 0x000fe80003800200 */
[----:B------:R-:W-:Y:S05]  /*0b30*/  @!P0 BRA `(.L_x_187) ;  /* 0x0000000000048947 */ /* 0x000fea0003800000 */
[----:B------:R2:W5:Y:S02]  /*0b40*/  LDG.E.U16 R7, desc[UR4][R2.64+0x2] ;  /* 0x0000020402077981 */ /* 0x000564000c1e1500 */
.L_x_187:
[----:B------:R-:W-:Y:S05]  /*0b50*/  BSYNC.RECONVERGENT B0 ;  /* 0x0000000000007941 */ /* 0x000fea0003800200 */
.L_x_186:
[----:B-----5:R3:W-:Y:S01]  /*0b60*/  STG.E.U16 desc[UR4][R8.64+0x2], R7 ;  /* 0x0000020708007986 */ /* 0x0207e2000c101504 */
[----:B------:R-:W-:Y:S04]  /*0b70*/  BSSY.RECONVERGENT B0, `(.L_x_188) ;  /* 0x0000003000007945 */ /* 0x000fe80003800200 */
[----:B------:R-:W-:Y:S05]  /*0b80*/  @!P0 BRA `(.L_x_189) ;  /* 0x0000000000048947 */ /* 0x000fea0003800000 */
[----:B------:R4:W5:Y:S02]  /*0b90*/  LDG.E.U16 R11, desc[UR4][R2.64+0x4] ;  /* 0x00000404020b7981 */ /* 0x000964000c1e1500 */
.L_x_189:
[----:B------:R-:W-:Y:S05]  /*0ba0*/  BSYNC.RECONVERGENT B0 ;  /* 0x0000000000007941 */ /* 0x000fea0003800200 */
.L_x_188:
[----:B-----5:R-:W-:Y:S01]  /*0bb0*/  STG.E.U16 desc[UR4][R8.64+0x4], R11 ;  /* 0x0000040b08007986 */ /* 0x020fe2000c101504 */
[----:B------:R-:W-:Y:S05]  /*0bc0*/  EXIT ;  /* 0x000000000000794d */ /* 0x000fea0003800000 */
.L_x_176:
        /* <DEDUP_REMOVED lines=63> */
[----:B------:R-:W0:Y:S01]  /*0fc0*/  F2I.U32.TRUNC.NTZ R23, R12 ;  /* 0x0000000c00177305 */ /* 0x000e22000020f000 */
[C---:B-1----:R-:W-:Y:S01]  /*0fd0*/  VIADDMNMX R2, R15.reuse, 0x1, R4, PT ;  /* 0x000000010f027846 */ /* 0x042fe20003800104 */
[----:B------:R-:W-:-:S04]  /*0fe0*/  IMAD R21, R15, 0x3, RZ ;  /* 0x000000030f157824 */ /* 0x000fc800078e02ff */
[----:B------:R-:W-:Y:S01]  /*0ff0*/  IMAD R11, R2, 0x3, RZ ;  /* 0x00000003020b7824 */ /* 0x000fe200078e02ff */
[----:B------:R-:W-:-:S03]  /*1000*/  IADD3 R2, P0, PT, R3, UR8, RZ ;  /* 0x0000000803027c10 */ /* 0x000fc6000ff1e0ff */
[----:B------:R-:W-:Y:S01]  /*1010*/  IMAD.WIDE R18, R11, 0x2, R16 ;  /* 0x000000020b127825 */ /* 0x000fe200078e0210 */
[----:B------:R-:W-:-:S03]  /*1020*/  LEA.HI.X.SX32 R3, R3, UR9, 0x1, P0 ;  /* 0x0000000903037c11 */ /* 0x000fc600080f0eff */
[C---:B------:R-:W-:Y:S01]  /*1030*/  IMAD.WIDE R16, R21.reuse, 0x2, R16 ;  /* 0x0000000215107825 */ /* 0x040fe200078e0210 */
[----:B0-----:R-:W-:Y:S04]  /*1040*/  STG.E.U16 desc[UR4][R8.64], R23 ;  /* 0x0000001708007986 */ /* 0x001fe8000c101504 */
[----:B------:R-:W2:Y:S01]  /*1050*/  LDG.E.U16 R18, desc[UR4][R18.64+0x2] ;  /* 0x0000020412127981 */ /* 0x000ea2000c1e1500 */
[----:B------:R-:W-:-:S03]  /*1060*/  IMAD.WIDE R20, R21, 0x2, R2 ;  /* 0x0000000215147825 */ /* 0x000fc600078e0202 */
[----:B------:R-:W3:Y:S01]  /*1070*/  LDG.E.U16 R16, desc[UR4][R16.64+0x2] ;  /* 0x0000020410107981 */ /* 0x000ee2000c1e1500 */
[----:B------:R-:W-:-:S03]  /*1080*/  IMAD.WIDE R2, R11, 0x2, R2 ;  /* 0x000000020b027825 */ /* 0x000fc600078e0202 */
[----:B------:R-:W4:Y:S04]  /*1090*/  LDG.E.U16 R20, desc[UR4][R20.64+0x2] ;  /* 0x0000020414147981 */ /* 0x000f28000c1e1500 */
[----:B------:R0:W5:Y:S01]  /*10a0*/  LDG.E.U16 R3, desc[UR4][R2.64+0x2] ;  /* 0x0000020402037981 */ /* 0x000162000c1e1500 */
        /* <DEDUP_REMOVED lines=35> */
[----:B------:R-:W0:Y:S01]  /*12e0*/  F2I.U32.TRUNC.NTZ R7, R7 ;  /* 0x0000000700077305 */ /* 0x000e22000020f000 */
[----:B------:R-:W-:Y:S01]  /*12f0*/  LEA.HI.X.SX32 R11, R13, UR9, 0x1, P0 ;  /* 0x000000090d0b7c11 */ /* 0x000fe200080f0eff */
[----:B------:R-:W-:Y:S01]  /*1300*/  IMAD R19, R12, 0x3, RZ ;  /* 0x000000030c137824 */ /* 0x000fe200078e02ff */
[----:B------:R-:W-:-:S03]  /*1310*/  IADD3 R12, P0, PT, R16, UR8, RZ ;  /* 0x00000008100c7c10 */ /* 0x000fc6000ff1e0ff */
[----:B------:R-:W-:Y:S01]  /*1320*/  IMAD.WIDE R14, R19, 0x2, R10 ;  /* 0x00000002130e7825 */ /* 0x000fe200078e020a */
[----:B------:R-:W-:-:S03]  /*1330*/  LEA.HI.X.SX32 R13, R16, UR9, 0x1, P0 ;  /* 0x00000009100d7c11 */ /* 0x000fc600080f0eff */
[C---:B------:R-:W-:Y:S01]  /*1340*/  IMAD.WIDE R10, R17.reuse, 0x2, R10 ;  /* 0x00000002110a7825 */ /* 0x040fe200078e020a */
[----:B0-----:R0:W-:Y:S03]  /*1350*/  STG.E.U16 desc[UR4][R8.64+0x2], R7 ;  /* 0x0000020708007986 */ /* 0x0011e6000c101504 */
[--C-:B------:R-:W-:Y:S01]  /*1360*/  IMAD.WIDE R16, R17, 0x2, R12.reuse ;  /* 0x0000000211107825 */ /* 0x100fe200078e020c */
[----:B------:R-:W2:Y:S03]  /*1370*/  LDG.E.U16 R14, desc[UR4][R14.64+0x4] ;  /* 0x000004040e0e7981 */ /* 0x000ea6000c1e1500 */
[----:B------:R-:W-:Y:S01]  /*1380*/  IMAD.WIDE R12, R19, 0x2, R12 ;  /* 0x00000002130c7825 */ /* 0x000fe200078e020c */
[----:B------:R-:W3:Y:S04]  /*1390*/  LDG.E.U16 R10, desc[UR4][R10.64+0x4] ;  /* 0x000004040a0a7981 */ /* 0x000ee8000c1e1500 */
[----:B------:R-:W4:Y:S04]  /*13a0*/  LDG.E.U16 R16, desc[UR4][R16.64+0x4] ;  /* 0x0000040410107981 */ /* 0x000f28000c1e1500 */
[----:B------:R-:W5:Y:S01]  /*13b0*/  LDG.E.U16 R12, desc[UR4][R12.64+0x4] ;  /* 0x000004040c0c7981 */ /* 0x000f62000c1e1500 */
        /* <DEDUP_REMOVED lines=15> */
[----:B0-----:R-:W-:Y:S01]  /*14b0*/  FMUL R7, R5, R14 ;  /* 0x0000000e05077220 */ /* 0x001fe20000400000 */
        /* <DEDUP_REMOVED lines=10> */
        .weak           $__internal_7_$__cuda_sm20_div_rn_f64_full
        .type           $__internal_7_$__cuda_sm20_div_rn_f64_full,@function
        .size           $__internal_7_$__cuda_sm20_div_rn_f64_full,(.L_x_526 - $__internal_7_$__cuda_sm20_div_rn_f64_full)
$__internal_7_$__cuda_sm20_div_rn_f64_full:
        /* <DEDUP_REMOVED lines=66> */
.L_x_191:
        /* <DEDUP_REMOVED lines=16> */
.L_x_194:
[----:B------:R-:W-:Y:S01]  /*1a80*/  LOP3.LUT R21, R9, 0x80000, RZ, 0xfc, !PT ;  /* 0x0008000009157812 */ /* 0x000fe200078efcff */
[----:B------:R-:W-:Y:S01]  /*1a90*/  IMAD.MOV.U32 R20, RZ, RZ, R8 ;  /* 0x000000ffff147224 */ /* 0x000fe200078e0008 */
[----:B------:R-:W-:Y:S06]  /*1aa0*/  BRA `(.L_x_192) ;  /* 0x0000000000087947 */ /* 0x000fec0003800000 */
.L_x_193:
[----:B------:R-:W-:Y:S01]  /*1ab0*/  LOP3.LUT R21, R7, 0x80000, RZ, 0xfc, !PT ;  /* 0x0008000007157812 */ /* 0x000fe200078efcff */
[----:B------:R-:W-:-:S07]  /*1ac0*/  IMAD.MOV.U32 R20, RZ, RZ, R6 ;  /* 0x000000ffff147224 */ /* 0x000fce00078e0006 */
.L_x_192:
[----:B------:R-:W-:Y:S05]  /*1ad0*/  BSYNC.RECONVERGENT B1 ;  /* 0x0000000000017941 */ /* 0x000fea0003800200 */
.L_x_190:
[----:B------:R-:W-:Y:S02]  /*1ae0*/  IMAD.MOV.U32 R6, RZ, RZ, R0 ;  /* 0x000000ffff067224 */ /* 0x000fe400078e0000 */
[----:B------:R-:W-:-:S04]  /*1af0*/  IMAD.MOV.U32 R7, RZ, RZ, 0x0 ;  /* 0x00000000ff077424 */ /* 0x000fc800078e00ff */
[----:B------:R-:W-:Y:S05]  /*1b00*/  RET.REL.NODEC R6 `(_Z38nppiWarpPerspectiveBack_16u_C3R_kernelPKt8NppiSizei8NppiRectPtiS2_dddddddddi) ;  /* 0xffffffe4063c7950 */ /* 0x000fea0003c3ffff */
.L_x_195:
        /* <DEDUP_REMOVED lines=15> */
.L_x_526:


//--------------------- .text._Z38nppiWarpPerspectiveBack_16u_C1R_kernelPKt8NppiSizei8NppiRectPtiS2_dddddddddi --------------------------
	.section	.text._Z38nppiWarpPerspectiveBack_16u_C1R_kernelPKt8NppiSizei8NppiRectPtiS2_dddddddddi,"ax",@progbits
	.align	128
        .global         _Z38nppiWarpPerspectiveBack_16u_C1R_kernelPKt8NppiSizei8NppiRectPtiS2_dddddddddi
        .type           _Z38nppiWarpPerspectiveBack_16u_C1R_kernelPKt8NppiSizei8NppiRectPtiS2_dddddddddi,@function
        .size           _Z38nppiWarpPerspectiveBack_16u_C1R_kernelPKt8NppiSizei8NppiRectPtiS2_dddddddddi,(.L_x_527 - _Z38nppiWarpPerspectiveBack_16u_C1R_kernelPKt8NppiSizei8NppiRectPtiS2_dddddddddi)
        .other          _Z38nppiWarpPerspectiveBack_16u_C1R_kernelPKt8NppiSizei8NppiRectPtiS2_dddddddddi,@"STO_CUDA_ENTRY STV_DEFAULT"
_Z38nppiWarpPerspectiveBack_16u_C1R_kernelPKt8NppiSizei8NppiRectPtiS2_dddddddddi:
.text._Z38nppiWarpPerspectiveBack_16u_C1R_kernelPKt8NppiSizei8NppiRectPtiS2_dddddddddi:
        /* <DEDUP_REMOVED lines=36> */
[----:B0-----:R-:W-:Y:S01]  /*0240*/  STG.E.U16 desc[UR4][R2.64], RZ ;  /* 0x000000ff02007986 */ /* 0x001fe2000c101504 */
[----:B------:R-:W-:Y:S05]  /*0250*/  EXIT ;  /* 0x000000000000794d */ /* 0x000fea0003800000 */
.L_x_196:
        /* <DEDUP_REMOVED lines=23> */
[----:B0-----:R-:W-:Y:S05]  /*03d0*/  CALL.REL.NOINC `($__internal_8_$__cuda_sm20_div_rn_f64_full) ;  /* 0x0000000c00387944 */ /* 0x001fea0003c00000 */
[----:B------:R-:W-:Y:S02]  /*03e0*/  IMAD.MOV.U32 R2, RZ, RZ, R20 ;  /* 0x000000ffff027224 */ /* 0x000fe400078e0014 */
[----:B------:R-:W-:-:S07]  /*03f0*/  IMAD.MOV.U32 R3, RZ, RZ, R21 ;  /* 0x000000ffff037224 */ /* 0x000fce00078e0015 */
.L_x_198:
[----:B0-----:R-:W-:Y:S05]  /*0400*/  BSYNC.RECONVERGENT B0 ;  /* 0x0000000000007941 */ /* 0x001fea0003800200 */
.L_x_197:
        /* <DEDUP_REMOVED lines=25> */
[----:B------:R-:W-:Y:S05]  /*05a0*/  CALL.REL.NOINC `($__internal_8_$__cuda_sm20_div_rn_f64_full) ;  /* 0x0000000800c47944 */ /* 0x000fea0003c00000 */
[----:B------:R-:W-:Y:S02]  /*05b0*/  IMAD.MOV.U32 R6, RZ, RZ, R20 ;  /* 0x000000ffff067224 */ /* 0x000fe400078e0014 */
[----:B------:R-:W-:-:S07]  /*05c0*/  IMAD.MOV.U32 R7, RZ, RZ, R21 ;  /* 0x000000ffff077224 */ /* 0x000fce00078e0015 */
.L_x_200:
[----:B------:R-:W-:Y:S05]  /*05d0*/  BSYNC.RECONVERGENT B0 ;  /* 0x0000000000007941 */ /* 0x000fea0003800200 */
.L_x_199:
        /* <DEDUP_REMOVED lines=9> */
[----:B------:R-:W-:-:S08]  /*0670*/  PRMT R7, RZ, 0x7610, R7 ;  /* 0x00007610ff077816 */ /* 0x000fd00000000007 */
        /* <DEDUP_REMOVED lines=18> */
[----:B------:R1:W5:Y:S01]  /*07a0*/  LDG.E.U16 R7, desc[UR4][R2.64] ;  /* 0x0000000402077981 */ /* 0x000362000c1e1500 */
[----:B------:R-:W-:Y:S05]  /*07b0*/  BRA `(.L_x_204) ;  /* 0x00000008001c7947 */ /* 0x000fea0003800000 */
.L_x_203:
        /* <DEDUP_REMOVED lines=28> */
[----:B------:R0:W5:Y:S01]  /*0980*/  LDG.E.U16 R7, desc[UR4][R2.64] ;  /* 0x0000000402077981 */ /* 0x000162000c1e1500 */
[----:B------:R-:W-:Y:S05]  /*0990*/  BRA `(.L_x_204) ;  /* 0x0000000400a47947 */ /* 0x000fea0003800000 */
.L_x_205:
        /* <DEDUP_REMOVED lines=9> */
[----:B------:R-:W2:Y:S02]  /*0a30*/  LDG.E.U16 R14, desc[UR4][R14.64] ;  /* 0x000000040e0e7981 */ /* 0x000ea4000c1e1500 */
[C---:B------:R-:W-:Y:S02]  /*0a40*/  IMAD.WIDE.U32 R12, R7.reuse, 0x2, R12 ;  /* 0x00000002070c7825 */ /* 0x040fe400078e000c */
[----:B------:R-:W3:Y:S02]  /*0a50*/  LDG.E.U16 R10, desc[UR4][R10.64] ;  /* 0x000000040a0a7981 */ /* 0x000ee4000c1e1500 */
[----:B------:R-:W-:Y:S02]  /*0a60*/  IMAD.WIDE.U32 R8, R7, 0x2, R8 ;  /* 0x0000000207087825 */ /* 0x000fe400078e0008 */
[----:B------:R-:W4:Y:S04]  /*0a70*/  LDG.E.U16 R12, desc[UR4][R12.64] ;  /* 0x000000040c0c7981 */ /* 0x000f28000c1e1500 */
[----:B------:R-:W5:Y:S01]  /*0a80*/  LDG.E.U16 R8, desc[UR4][R8.64] ;  /* 0x0000000408087981 */ /* 0x000f62000c1e1500 */
[----:B------:R-:W-:-:S05]  /*0a90*/  I2FP.F32.S32 R3, R7 ;  /* 0x0000000700037245 */ /* 0x000fca0000201400 */
[----:B------:R-:W-:-:S04]  /*0aa0*/  FADD R3, R2, -R3 ;  /* 0x8000000302037221 */ /* 0x000fc80000000000 */
[----:B------:R-:W-:Y:S01]  /*0ab0*/  FADD R7, -R3, 1 ;  /* 0x3f80000003077421 */ /* 0x000fe20000000100 */
[----:B--2---:R-:W-:Y:S02]  /*0ac0*/  I2FP.F32.U32 R2, R14 ;  /* 0x0000000e00027245 */ /* 0x004fe40000201000 */
[----:B---3--:R-:W-:-:S03]  /*0ad0*/  I2FP.F32.U32 R16, R10 ;  /* 0x0000000a00107245 */ /* 0x008fc60000201000 */
[C---:B------:R-:W-:Y:S01]  /*0ae0*/  FMUL R14, R3.reuse, R2 ;  /* 0x00000002030e7220 */ /* 0x040fe20000400000 */
[----:B----4-:R-:W-:Y:S01]  /*0af0*/  I2FP.F32.U32 R18, R12 ;  /* 0x0000000c00127245 */ /* 0x010fe20000201000 */
[----:B------:R-:W-:Y:S01]  /*0b00*/  FMUL R3, R3, R16 ;  /* 0x0000001003037220 */ /* 0x000fe20000400000 */
[----:B-----5:R-:W-:-:S03]  /*0b10*/  I2FP.F32.U32 R2, R8 ;  /* 0x0000000800027245 */ /* 0x020fc60000201000 */
[----:B------:R-:W-:Y:S02]  /*0b20*/  FFMA R14, R7, R18, R14 ;  /* 0x00000012070e7223 */ /* 0x000fe4000000000e */
[----:B------:R-:W-:-:S04]  /*0b30*/  FFMA R2, R2, R7, R3 ;  /* 0x0000000702027223 */ /* 0x000fc80000000003 */
[----:B------:R-:W0:Y:S08]  /*0b40*/  F2I.U32.TRUNC.NTZ R14, R14 ;  /* 0x0000000e000e7305 */ /* 0x000e30000020f000 */
[----:B------:R-:W1:Y:S01]  /*0b50*/  F2I.U32.TRUNC.NTZ R2, R2 ;  /* 0x0000000200027305 */ /* 0x000e62000020f000 */
[----:B------:R-:W-:-:S07]  /*0b60*/  I2FP.F32.S32 R3, R0 ;  /* 0x0000000000037245 */ /* 0x000fce0000201400 */
[----:B0-----:R-:W0:Y:S01]  /*0b70*/  I2F.U16 R8, R14 ;  /* 0x0000000e00087306 */ /* 0x001e220000101000 */
[----:B------:R-:W-:-:S07]  /*0b80*/  FADD R3, R6, -R3 ;  /* 0x8000000306037221 */ /* 0x000fce0000000000 */
[----:B-1----:R-:W1:Y:S01]  /*0b90*/  I2F.U16 R7, R2 ;  /* 0x0000000200077306 */ /* 0x002e620000101000 */
[C---:B------:R-:W-:Y:S01]  /*0ba0*/  FADD R0, -R3.reuse, 1 ;  /* 0x3f80000003007421 */ /* 0x040fe20000000100 */
[----:B0-----:R-:W-:-:S04]  /*0bb0*/  FMUL R8, R3, R8 ;  /* 0x0000000803087220 */ /* 0x001fc80000400000 */
[----:B-1----:R-:W-:-:S06]  /*0bc0*/  FFMA R0, R7, R0, R8 ;  /* 0x0000000007007223 */ /* 0x002fcc0000000008 */
[----:B------:R-:W0:Y:S02]  /*0bd0*/  F2I.U32.TRUNC.NTZ R0, R0 ;  /* 0x0000000000007305 */ /* 0x000e24000020f000 */
[----:B0-----:R-:W-:Y:S01]  /*0be0*/  PRMT R7, R0, 0x7610, R7 ;  /* 0x0000761000077816 */ /* 0x001fe20000000007 */
[----:B------:R-:W-:Y:S06]  /*0bf0*/  BRA `(.L_x_204) ;  /* 0x00000004000c7947 */ /* 0x000fec0003800000 */
.L_x_202:
        /* <DEDUP_REMOVED lines=30> */
.L_x_206:
        /* <DEDUP_REMOVED lines=36> */
[----:B0-----:R-:W-:-:S07]  /*1020*/  PRMT R7, R0, 0x7610, R7 ;  /* 0x0000761000077816 */ /* 0x001fce0000000007 */
.L_x_204:
[----:B------:R-:W-:Y:S05]  /*1030*/  BSYNC.RECONVERGENT B0 ;  /* 0x0000000000007941 */ /* 0x000fea0003800200 */
.L_x_201:
[----:B------:R-:W3:Y:S01]  /*1040*/  LDCU UR6, c[0x0][0x3b0] ;  /* 0x00007600ff0677ac */ /* 0x000ee20008000800 */
[----:B------:R-:W0:Y:S01]  /*1050*/  LDCU.64 UR8, c[0x0][0x3a8] ;  /* 0x00007500ff0877ac */ /* 0x000e220008000a00 */
[----:B---3--:R-:W-:-:S05]  /*1060*/  IMAD R4, R4, UR6, RZ ;  /* 0x0000000604047c24 */ /* 0x008fca000f8e02ff */
[----:B012---:R-:W-:-:S04]  /*1070*/  IADD3 R2, P0, PT, R4, UR8, RZ ;  /* 0x0000000804027c10 */ /* 0x007fc8000ff1e0ff */
[----:B------:R-:W-:-:S03]  /*1080*/  LEA.HI.X.SX32 R3, R4, UR9, 0x1, P0 ;  /* 0x0000000904037c11 */ /* 0x000fc600080f0eff */
[----:B------:R-:W-:-:S05]  /*1090*/  IMAD.WIDE R2, R5, 0x2, R2 ;  /* 0x0000000205027825 */ /* 0x000fca00078e0202 */
[----:B-----5:R-:W-:Y:S01]  /*10a0*/  STG.E.U16 desc[UR4][R2.64], R7 ;  /* 0x0000000702007986 */ /* 0x020fe2000c101504 */
[----:B------:R-:W-:Y:S05]  /*10b0*/  EXIT ;  /* 0x000000000000794d */ /* 0x000fea0003800000 */
        .weak           $__internal_8_$__cuda_sm20_div_rn_f64_full
        .type           $__internal_8_$__cuda_sm20_div_rn_f64_full,@function
        .size           $__internal_8_$__cuda_sm20_div_rn_f64_full,(.L_x_527 - $__internal_8_$__cuda_sm20_div_rn_f64_full)
$__internal_8_$__cuda_sm20_div_rn_f64_full:
        /* <DEDUP_REMOVED lines=66> */
.L_x_208:
        /* <DEDUP_REMOVED lines=16> */
.L_x_211:
[----:B------:R-:W-:Y:S01]  /*15e0*/  LOP3.LUT R21, R9, 0x80000, RZ, 0xfc, !PT ;  /* 0x0008000009157812 */ /* 0x000fe200078efcff */
[----:B------:R-:W-:Y:S01]  /*15f0*/  IMAD.MOV.U32 R20, RZ, RZ, R8 ;  /* 0x000000ffff147224 */ /* 0x000fe200078e0008 */
[----:B------:R-:W-:Y:S06]  /*1600*/  BRA `(.L_x_209) ;  /* 0x0000000000087947 */ /* 0x000fec0003800000 */
.L_x_210:
[----:B------:R-:W-:Y:S01]  /*1610*/  LOP3.LUT R21, R7, 0x80000, RZ, 0xfc, !PT ;  /* 0x0008000007157812 */ /* 0x000fe200078efcff */
[----:B------:R-:W-:-:S07]  /*1620*/  IMAD.MOV.U32 R20, RZ, RZ, R6 ;  /* 0x000000ffff147224 */ /* 0x000fce00078e0006 */
.L_x_209:
[----:B------:R-:W-:Y:S05]  /*1630*/  BSYNC.RECONVERGENT B1 ;  /* 0x0000000000017941 */ /* 0x000fea0003800200 */
.L_x_207:
[----:B------:R-:W-:Y:S02]  /*1640*/  IMAD.MOV.U32 R6, RZ, RZ, R0 ;  /* 0x000000ffff067224 */ /* 0x000fe400078e0000 */
[----:B------:R-:W-:-:S04]  /*1650*/  IMAD.MOV.U32 R7, RZ, RZ, 0x0 ;  /* 0x00000000ff077424 */ /* 0x000fc800078e00ff */
[----:B------:R-:W-:Y:S05]  /*1660*/  RET.REL.NODEC R6 `(_Z38nppiWarpPerspectiveBack_16u_C1R_kernelPKt8NppiSizei8NppiRectPtiS2_dddddddddi) ;  /* 0xffffffe806647950 */ /* 0x000fea0003c3ffff */
.L_x_212:
        /* <DEDUP_REMOVED lines=9> */
.L_x_527:


//--------------------- .text._Z37nppiWarpPerspectiveBack_8u_C4R_kernelPKh8NppiSizei8NppiRectPhiS2_dddddddddi --------------------------
	.section	.text._Z37nppiWarpPerspectiveBack_8u_C4R_kernelPKh8NppiSizei8NppiRectPhiS2_dddddddddi,"ax",@progbits
	.align	128
        .global         _Z37nppiWarpPerspectiveBack_8u_C4R_kernelPKh8NppiSizei8NppiRectPhiS2_dddddddddi
        .type           _Z37nppiWarpPerspectiveBack_8u_C4R_kernelPKh8NppiSizei8NppiRectPhiS2_dddddddddi,@function
        .size           _Z37nppiWarpPerspectiveBack_8u_C4R_kernelPKh8NppiSizei8NppiRectPhiS2_dddddddddi,(.L_x_528 - _Z37nppiWarpPerspectiveBack_8u_C4R_kernelPKh8NppiSizei8NppiRectPhiS2_dddddddddi)
        .other          _Z37nppiWarpPerspectiveBack_8u_C4R_kernelPKh8NppiSizei8NppiRectPhiS2_dddddddddi,@"STO_CUDA_ENTRY STV_DEFAULT"
_Z37nppiWarpPerspectiveBack_8u_C4R_kernelPKh8NppiSizei8NppiRectPhiS2_dddddddddi:
.text._Z37nppiWarpPerspectiveBack_8u_C4R_kernelPKh8NppiSizei8NppiRectPhiS2_dddddddddi:
        /* <DEDUP_REMOVED lines=32> */
[----:B------:R-:W2:Y:S04]  /*0200*/  LDCU.64 UR8, c[0x0][0x3a8] ;  /* 0x00007500ff0877ac */ /* 0x000ea80008000a00 */
[----:B------:R-:W-:Y:S01]  /*0210*/  SHF.R.S32.HI R5, RZ, 0x1f, R3 ;  /* 0x0000001fff057819 */ /* 0x000fe20000011403 */
[----:B-1----:R-:W-:-:S05]  /*0220*/  IMAD R4, R4, UR6, RZ ;  /* 0x0000000604047c24 */ /* 0x002fca000f8e02ff */
[----:B--2---:R-:W-:Y:S02]  /*0230*/  IADD3 R2, P0, P1, R4, UR8, R3 ;  /* 0x0000000804027c10 */ /* 0x004fe4000f91e003 */
[----:B------:R-:W-:-:S04]  /*0240*/  SHF.R.S32.HI R4, RZ, 0x1f, R4 ;  /* 0x0000001fff047819 */ /* 0x000fc80000011404 */
[----:B------:R-:W-:-:S05]  /*0250*/  IADD3.X R3, PT, PT, R4, UR9, R5, P0, P1 ;  /* 0x0000000904037c10 */ /* 0x000fca00087e2405 */
[----:B0-----:R-:W-:Y:S04]  /*0260*/  STG.E.U8 desc[UR4][R2.64+0x3], RZ ;  /* 0x000003ff02007986 */ /* 0x001fe8000c101104 */
[----:B------:R-:W-:Y:S04]  /*0270*/  STG.E.U8 desc[UR4][R2.64+0x2], RZ ;  /* 0x000002ff02007986 */ /* 0x000fe8000c101104 */
[----:B------:R-:W-:Y:S04]  /*0280*/  STG.E.U8 desc[UR4][R2.64+0x1], RZ ;  /* 0x000001ff02007986 */ /* 0x000fe8000c101104 */
[----:B------:R-:W-:Y:S01]  /*0290*/  STG.E.U8 desc[UR4][R2.64], RZ ;  /* 0x000000ff02007986 */ /* 0x000fe2000c101104 */
[----:B------:R-:W-:Y:S05]  /*02a0*/  EXIT ;  /* 0x000000000000794d */ /* 0x000fea0003800000 */
.L_x_213:
        /* <DEDUP_REMOVED lines=23> */
[----:B0-----:R-:W-:Y:S05]  /*0420*/  CALL.REL.NOINC `($__internal_9_$__cuda_sm20_div_rn_f64_full) ;  /* 0x0000001400887944 */ /* 0x001fea0003c00000 */
[----:B------:R-:W-:Y:S02]  /*0430*/  IMAD.MOV.U32 R2, RZ, RZ, R20 ;  /* 0x000000ffff027224 */ /* 0x000fe400078e0014 */
[----:B------:R-:W-:-:S07]  /*0440*/  IMAD.MOV.U32 R3, RZ, RZ, R21 ;  /* 0x000000ffff037224 */ /* 0x000fce00078e0015 */
.L_x_215:
[----:B0-----:R-:W-:Y:S05]  /*0450*/  BSYNC.RECONVERGENT B0 ;  /* 0x0000000000007941 */ /* 0x001fea0003800200 */
.L_x_214:
        /* <DEDUP_REMOVED lines=25> */
[----:B------:R-:W-:Y:S05]  /*05f0*/  CALL.REL.NOINC `($__internal_9_$__cuda_sm20_div_rn_f64_full) ;  /* 0x0000001400147944 */ /* 0x000fea0003c00000 */
[----:B------:R-:W-:Y:S02]  /*0600*/  IMAD.MOV.U32 R6, RZ, RZ, R20 ;  /* 0x000000ffff067224 */ /* 0x000fe400078e0014 */
[----:B------:R-:W-:-:S07]  /*0610*/  IMAD.MOV.U32 R7, RZ, RZ, R21 ;  /* 0x000000ffff077224 */ /* 0x000fce00078e0015 */
.L_x_217:
[----:B------:R-:W-:Y:S05]  /*0620*/  BSYNC.RECONVERGENT B0 ;  /* 0x0000000000007941 */ /* 0x000fea0003800200 */
.L_x_216:
[----:B------:R-:W0:Y:S01]  /*0630*/  LDCU UR6, c[0x0][0x410] ;  /* 0x00008200ff0677ac */ /* 0x000e220008000800 */
[----:B------:R-:W1:Y:S01]  /*0640*/  LDC.64 R10, c[0x0][0x388] ;  /* 0x0000e200ff0a7b82 */ /* 0x000e620000000a00 */
[----:B------:R2:W3:Y:S01]  /*0650*/  F2F.F32.F64 R7, R6 ;  /* 0x0000000600077310 */ /* 0x0004e20000301000 */
[----:B------:R-:W-:Y:S01]  /*0660*/  IMAD.SHL.U32 R5, R5, 0x4, RZ ;  /* 0x0000000405057824 */ /* 0x000fe200078e00ff */
[----:B------:R-:W4:Y:S04]  /*0670*/  LDCU UR7, c[0x0][0x3b0] ;  /* 0x00007600ff0777ac */ /* 0x000f280008000800 */
[----:B------:R-:W-:Y:S02]  /*0680*/  SHF.R.S32.HI R13, RZ, 0x1f, R5 ;  /* 0x0000001fff0d7819 */ /* 0x000fe40000011405 */
[----:B------:R2:W1:Y:S01]  /*0690*/  F2F.F32.F64 R9, R2 ;  /* 0x0000000200097310 */ /* 0x0004620000301000 */
[----:B0-----:R-:W-:Y:S01]  /*06a0*/  UISETP.NE.AND UP0, UPT, UR6, 0x2, UPT ;  /* 0x000000020600788c */ /* 0x001fe2000bf05270 */
[----:B----4-:R-:W-:-:S02]  /*06b0*/  IMAD R4, R4, UR7, RZ ;  /* 0x0000000704047c24 */ /* 0x010fc4000f8e02ff */
[----:B-1----:R-:W-:-:S03]  /*06c0*/  VIADD R0, R11, 0xffffffff ;  /* 0xffffffff0b007836 */ /* 0x002fc60000000000 */
[----:B------:R-:W-:-:S04]  /*06d0*/  IADD3 R8, P0, PT, R4, R5, RZ ;  /* 0x0000000504087210 */ /* 0x000fc80007f1e0ff */
[----:B------:R-:W-:Y:S01]  /*06e0*/  LEA.HI.X.SX32 R5, R4, R13, 0x1, P0 ;  /* 0x0000000d04057211 */ /* 0x000fe200000f0eff */
[----:B------:R-:W-:Y:S01]  /*06f0*/  VIADD R4, R10, 0xffffffff ;  /* 0xffffffff0a047836 */ /* 0x000fe20000000000 */
[----:B--23--:R-:W-:Y:S07]  /*0700*/  BRA.U !UP0, `(.L_x_218) ;  /* 0x0000000508607547 */ /* 0x00cfee000b800000 */
[----:B------:R-:W-:-:S09]  /*0710*/  UISETP.NE.AND UP0, UPT, UR6, 0x1, UPT ;  /* 0x000000010600788c */ /* 0x000fd2000bf05270 */
[----:B------:R-:W-:Y:S05]  /*0720*/  BRA.U UP0, `(.L_x_219) ;  /* 0x0000000100ac7547 */ /* 0x000fea000b800000 */
[----:B------:R-:W-:Y:S01]  /*0730*/  IMAD.MOV.U32 R2, RZ, RZ, 0x3f000000 ;  /* 0x3f000000ff027424 */ /* 0x000fe200078e00ff */
[----:B------:R-:W0:Y:S04]  /*0740*/  LDCU UR6, c[0x0][0x390] ;  /* 0x00007200ff0677ac */ /* 0x000e280008000800 */
[C---:B------:R-:W-:Y:S01]  /*0750*/  LOP3.LUT R3, R2.reuse, 0x80000000, R7, 0xb8, !PT ;  /* 0x8000000002037812 */ /* 0x040fe200078eb807 */
[----:B------:R-:W1:Y:S01]  /*0760*/  LDCU.64 UR8, c[0x0][0x380] ;  /* 0x00007000ff0877ac */ /* 0x000e620008000a00 */
[----:B------:R-:W-:-:S03]  /*0770*/  LOP3.LUT R2, R2, 0x80000000, R9, 0xb8, !PT ;  /* 0x8000000002027812 */ /* 0x000fc600078eb809 */
[----:B------:R-:W-:Y:S02]  /*0780*/  FADD.RZ R7, R7, R3 ;  /* 0x0000000307077221 */ /* 0x000fe4000000c000 */
[----:B------:R-:W-:-:S04]  /*0790*/  FADD.RZ R6, R9, R2 ;  /* 0x0000000209067221 */ /* 0x000fc8000000c000 */
[----:B------:R-:W2:Y:S08]  /*07a0*/  F2I.TRUNC.NTZ R7, R7 ;  /* 0x0000000700077305 */ /* 0x000eb0000020f100 */
[----:B------:R-:W3:Y:S01]  /*07b0*/  F2I.TRUNC.NTZ R3, R6 ;  /* 0x0000000600037305 */ /* 0x000ee2000020f100 */
[----:B--2---:R-:W-:Y:S02]  /*07c0*/  VIMNMX.RELU R0, PT, PT, R7, R0, PT ;  /* 0x0000000007007248 */ /* 0x004fe40003fe1100 */
[----:B------:R-:W-:-:S02]  /*07d0*/  PRMT R7, RZ, 0x7610, R7 ;  /* 0x00007610ff077816 */ /* 0x000fc40000000007 */
[C---:B------:R-:W-:Y:S01]  /*07e0*/  ISETP.GE.AND P0, PT, R0.reuse, R11, PT ;  /* 0x0000000b0000720c */ /* 0x040fe20003f06270 */
[----:B0-----:R-:W-:Y:S01]  /*07f0*/  IMAD R0, R0, UR6, RZ ;  /* 0x0000000600007c24 */ /* 0x001fe2000f8e02ff */
[----:B------:R-:W0:Y:S01]  /*0800*/  LDCU.64 UR6, c[0x0][0x3a8] ;  /* 0x00007500ff0677ac */ /* 0x000e220008000a00 */
[----:B---3--:R-:W-:-:S04]  /*0810*/  VIMNMX.RELU R3, PT, PT, R3, R4, PT ;  /* 0x0000000403037248 */ /* 0x008fc80003fe1100 */
[C---:B------:R-:W-:Y:S01]  /*0820*/  ISETP.LT.AND P0, PT, R3.reuse, R10, !P0 ;  /* 0x0000000a0300720c */ /* 0x040fe20004701270 */
[----:B------:R-:W-:-:S05]  /*0830*/  IMAD.SHL.U32 R9, R3, 0x4, RZ ;  /* 0x0000000403097824 */ /* 0x000fca00078e00ff */
[--C-:B-1----:R-:W-:Y:S02]  /*0840*/  IADD3 R2, P1, P2, R9, UR8, R0.reuse ;  /* 0x0000000809027c10 */ /* 0x102fe4000fa3e000 */
[----:B------:R-:W-:-:S04]  /*0850*/  SHF.R.S32.HI R0, RZ, 0x1f, R0 ;  /* 0x0000001fff007819 */ /* 0x000fc80000011400 */
[----:B------:R-:W-:-:S05]  /*0860*/  IADD3.X R3, PT, PT, RZ, UR9, R0, P1, P2 ;  /* 0x00000009ff037c10 */ /* 0x000fca0008fe4400 */
[----:B------:R-:W2:Y:S01]  /*0870*/  @P0 LDG.E.U8 R7, desc[UR4][R2.64] ;  /* 0x0000000402070981 */ /* 0x000ea2000c1e1100 */
[----:B0-----:R-:W-:Y:S01]  /*0880*/  IADD3 R8, P1, PT, R8, UR6, RZ ;  /* 0x0000000608087c10 */ /* 0x001fe2000ff3e0ff */
[----:B------:R-:W-:Y:S01]  /*0890*/  BSSY.RECONVERGENT B0, `(.L_x_220) ;  /* 0x0000008000007945 */ /* 0x000fe20003800200 */
[----:B------:R-:W-:Y:S02]  /*08a0*/  PRMT R11, RZ, 0x7610, R11 ;  /* 0x00007610ff0b7816 */ /* 0x000fe4000000000b */
[----:B------:R-:W-:Y:S02]  /*08b0*/  IADD3.X R9, PT, PT, R5, UR7, RZ, P1, !PT ;  /* 0x0000000705097c10 */ /* 0x000fe40008ffe4ff */
[----:B------:R-:W-:Y:S02]  /*08c0*/  PRMT R13, RZ, 0x7610, R13 ;  /* 0x00007610ff0d7816 */ /* 0x000fe4000000000d */
[----:B------:R-:W-:Y:S01]  /*08d0*/  PRMT R5, RZ, 0x7610, R5 ;  /* 0x00007610ff057816 */ /* 0x000fe20000000005 */
[----:B--2---:R0:W-:Y:S01]  /*08e0*/  STG.E.U8 desc[UR4][R8.64], R7 ;  /* 0x0000000708007986 */ /* 0x0041e2000c101104 */
[----:B------:R-:W-:Y:S05]  /*08f0*/  @!P0 BRA `(.L_x_221) ;  /* 0x0000000000048947 */ /* 0x000fea0003800000 */
[----:B------:R1:W5:Y:S02]  /*0900*/  LDG.E.U8 R5, desc[UR4][R2.64+0x1] ;  /* 0x0000010402057981 */ /* 0x000364000c1e1100 */
.L_x_221:
[----:B------:R-:W-:Y:S05]  /*0910*/  BSYNC.RECONVERGENT B0 ;  /* 0x0000000000007941 */ /* 0x000fea0003800200 */
.L_x_220:
[----:B-----5:R2:W-:Y:S01]  /*0920*/  STG.E.U8 desc[UR4][R8.64+0x1], R5 ;  /* 0x0000010508007986 */ /* 0x0205e2000c101104 */
[----:B------:R-:W-:Y:S04]  /*0930*/  BSSY.RECONVERGENT B0, `(.L_x_222) ;  /* 0x0000003000007945 */ /* 0x000fe80003800200 */
[----:B------:R-:W-:Y:S05]  /*0940*/  @!P0 BRA `(.L_x_223) ;  /* 0x0000000000048947 */ /* 0x000fea0003800000 */
[----:B------:R3:W5:Y:S02]  /*0950*/  LDG.E.U8 R11, desc[UR4][R2.64+0x2] ;  /* 0x00000204020b7981 */ /* 0x000764000c1e1100 */
.L_x_223:
[----:B------:R-:W-:Y:S05]  /*0960*/  BSYNC.RECONVERGENT B0 ;  /* 0x0000000000007941 */ /* 0x000fea0003800200 */
.L_x_222:
[----:B-----5:R4:W-:Y:S01]  /*0970*/  STG.E.U8 desc[UR4][R8.64+0x2], R11 ;  /* 0x0000020b08007986 */ /* 0x0209e2000c101104 */
[----:B------:R-:W-:Y:S04]  /*0980*/  BSSY.RECONVERGENT B0, `(.L_x_224) ;  /* 0x0000003000007945 */ /* 0x000fe80003800200 */
[----:B------:R-:W-:Y:S05]  /*0990*/  @!P0 BRA `(.L_x_225) ;  /* 0x0000000000048947 */ /* 0x000fea0003800000 */
[----:B------:R0:W5:Y:S02]  /*09a0*/  LDG.E.U8 R13, desc[UR4][R2.64+0x3] ;  /* 0x00000304020d7981 */ /* 0x000164000c1e1100 */
.L_x_225:
[----:B------:R-:W-:Y:S05]  /*09b0*/  BSYNC.RECONVERGENT B0 ;  /* 0x0000000000007941 */ /* 0x000fea0003800200 */
.L_x_224:
[----:B-----5:R-:W-:Y:S01]  /*09c0*/  STG.E.U8 desc[UR4][R8.64+0x3], R13 ;  /* 0x0000030d08007986 */ /* 0x020fe2000c101104 */
[----:B------:R-:W-:Y:S05]  /*09d0*/  EXIT ;  /* 0x000000000000794d */ /* 0x000fea0003800000 */
.L_x_219:
[----:B------:R-:W-:Y:S01]  /*09e0*/  IMAD.MOV.U32 R2, RZ, RZ, 0x3f000000 ;  /* 0x3f000000ff027424 */ /* 0x000fe200078e00ff */
[----:B------:R-:W0:Y:S04]  /*09f0*/  LDCU UR6, c[0x0][0x390] ;  /* 0x00007200ff0677ac */ /* 0x000e280008000800 */
[C---:B------:R-:W-:Y:S01]  /*0a00*/  LOP3.LUT R6, R2.reuse, 0x80000000, R7, 0xb8, !PT ;  /* 0x8000000002067812 */ /* 0x040fe200078eb807 */
[----:B------:R-:W1:Y:S01]  /*0a10*/  LDCU.64 UR8, c[0x0][0x380] ;  /* 0x00007000ff0877ac */ /* 0x000e620008000a00 */
        /* <DEDUP_REMOVED lines=8> */
[----:B------:R-:W0:Y:S01]  /*0aa0*/  LDCU.64 UR6, c[0x0][0x3a8] ;  /* 0x00007500ff0677ac */ /* 0x000e220008000a00 */
[----:B---3--:R-:W-:-:S04]  /*0ab0*/  VIMNMX.RELU R3, PT, PT, R9, R4, PT ;  /* 0x0000000409037248 */ /* 0x008fc80003fe1100 */
[C---:B------:R-:W-:Y:S01]  /*0ac0*/  ISETP.LT.AND P0, PT, R3.reuse, R10, !P0 ;  /* 0x0000000a0300720c */ /* 0x040fe20004701270 */
[----:B------:R-:W-:-:S05]  /*0ad0*/  IMAD.SHL.U32 R7, R3, 0x4, RZ ;  /* 0x0000000403077824 */ /* 0x000fca00078e00ff */
[--C-:B-1----:R-:W-:Y:S02]  /*0ae0*/  IADD3 R2, P1, P2, R7, UR8, R0.reuse ;  /* 0x0000000807027c10 */ /* 0x102fe4000fa3e000 */
[----:B------:R-:W-:Y:S02]  /*0af0*/  SHF.R.S32.HI R0, RZ, 0x1f, R0 ;  /* 0x0000001fff007819 */ /* 0x000fe40000011400 */
[----:B------:R-:W-:Y:S02]  /*0b00*/  PRMT R7, RZ, 0x7610, R7 ;  /* 0x00007610ff077816 */ /* 0x000fe40000000007 */
        /* <DEDUP_REMOVED lines=11> */
.L_x_227:
[----:B------:R-:W-:Y:S05]  /*0bc0*/  BSYNC.RECONVERGENT B0 ;  /* 0x0000000000007941 */ /* 0x000fea0003800200 */
.L_x_226:
[----:B-----5:R2:W-:Y:S01]  /*0bd0*/  STG.E.U8 desc[UR4][R8.64+0x1], R5 ;  /* 0x0000010508007986 */ /* 0x0205e2000c101104 */
[----:B------:R-:W-:Y:S04]  /*0be0*/  BSSY.RECONVERGENT B0, `(.L_x_228) ;  /* 0x0000003000007945 */ /* 0x000fe80003800200 */
[----:B------:R-:W-:Y:S05]  /*0bf0*/  @!P0 BRA `(.L_x_229) ;  /* 0x0000000000048947 */ /* 0x000fea0003800000 */
[----:B------:R3:W5:Y:S02]  /*0c00*/  LDG.E.U8 R11, desc[UR4][R2.64+0x2] ;  /* 0x00000204020b7981 */ /* 0x000764000c1e1100 */
.L_x_229:
[----:B------:R-:W-:Y:S05]  /*0c10*/  BSYNC.RECONVERGENT B0 ;  /* 0x0000000000007941 */ /* 0x000fea0003800200 */
.L_x_228:
[----:B-----5:R4:W-:Y:S01]  /*0c20*/  STG.E.U8 desc[UR4][R8.64+0x2], R11 ;  /* 0x0000020b08007986 */ /* 0x0209e2000c101104 */
[----:B------:R-:W-:Y:S04]  /*0c30*/  BSSY.RECONVERGENT B0, `(.L_x_230) ;  /* 0x0000003000007945 */ /* 0x000fe80003800200 */
[----:B------:R-:W-:Y:S05]  /*0c40*/  @!P0 BRA `(.L_x_231) ;  /* 0x0000000000048947 */ /* 0x000fea0003800000 */
[----:B------:R0:W5:Y:S02]  /*0c50*/  LDG.E.U8 R13, desc[UR4][R2.64+0x3] ;  /* 0x00000304020d7981 */ /* 0x000164000c1e1100 */
.L_x_231:
[----:B------:R-:W-:Y:S05]  /*0c60*/  BSYNC.RECONVERGENT B0 ;  /* 0x0000000000007941 */ /* 0x000fea0003800200 */
.L_x_230:
[----:B-----5:R-:W-:Y:S01]  /*0c70*/  STG.E.U8 desc[UR4][R8.64+0x3], R13 ;  /* 0x0000030d08007986 */ /* 0x020fe2000c101104 */
[----:B------:R-:W-:Y:S05]  /*0c80*/  EXIT ;  /* 0x000000000000794d */ /* 0x000fea0003800000 */
.L_x_218:
[----:B------:R-:W-:Y:S01]  /*0c90*/  I2FP.F32.S32 R3, R4 ;  /* 0x0000000400037245 */ /* 0x000fe20000201400 */
[----:B------:R-:W0:Y:S01]  /*0ca0*/  LDCU UR6, c[0x0][0x390] ;  /* 0x00007200ff0677ac */ /* 0x000e220008000800 */
[----:B------:R-:W-:Y:S02]  /*0cb0*/  I2FP.F32.S32 R2, R0 ;  /* 0x0000000000027245 */ /* 0x000fe40000201400 */
[----:B------:R-:W-:Y:S01]  /*0cc0*/  FMNMX R12, R9, R3, PT ;  /* 0x00000003090c7209 */ /* 0x000fe20003800000 */
[----:B------:R-:W1:Y:S01]  /*0cd0*/  LDCU.64 UR8, c[0x0][0x380] ;  /* 0x00007000ff0877ac */ /* 0x000e620008000a00 */
[----:B------:R-:W-:Y:S02]  /*0ce0*/  FMNMX R9, R7, R2, PT ;  /* 0x0000000207097209 */ /* 0x000fe40003800000 */
[----:B------:R-:W-:Y:S01]  /*0cf0*/  FMNMX R12, RZ, R12, !PT ;  /* 0x0000000cff0c7209 */ /* 0x000fe20007800000 */
[----:B------:R-:W2:Y:S01]  /*0d00*/  LDCU.64 UR10, c[0x0][0x3a8] ;  /* 0x00007500ff0a77ac */ /* 0x000ea20008000a00 */
[----:B------:R-:W-:-:S02]  /*0d10*/  FMNMX R9, RZ, R9, !PT ;  /* 0x00000009ff097209 */ /* 0x000fc40007800000 */
[----:B------:R-:W3:Y:S08]  /*0d20*/  F2I.FLOOR.NTZ R13, R12 ;  /* 0x0000000c000d7305 */ /* 0x000ef00000207100 */
[----:B------:R-:W0:Y:S01]  /*0d30*/  F2I.FLOOR.NTZ R19, R9 ;  /* 0x0000000900137305 */ /* 0x000e220000207100 */
[C---:B---3--:R-:W-:Y:S01]  /*0d40*/  VIADDMNMX R6, R13.reuse, 0x1, R4, PT ;  /* 0x000000010d067846 */ /* 0x048fe20003800104 */
[----:B------:R-:W-:-:S04]  /*0d50*/  IMAD.SHL.U32 R11, R13, 0x4, RZ ;  /* 0x000000040d0b7824 */ /* 0x000fc800078e00ff */
[----:B------:R-:W-:Y:S02]  /*0d60*/  IMAD.SHL.U32 R21, R6, 0x4, RZ ;  /* 0x0000000406157824 */ /* 0x000fe400078e00ff */
[C---:B0-----:R-:W-:Y:S01]  /*0d70*/  IMAD R16, R19.reuse, UR6, RZ ;  /* 0x0000000613107c24 */ /* 0x041fe2000f8e02ff */
[----:B------:R-:W-:Y:S02]  /*0d80*/  VIADDMNMX R7, R19, 0x1, R0, PT ;  /* 0x0000000113077846 */ /* 0x000fe40003800100 */
[--C-:B------:R-:W-:Y:S02]  /*0d90*/  SHF.R.S32.HI R23, RZ, 0x1f, R21.reuse ;  /* 0x0000001fff177819 */ /* 0x100fe40000011415 */
[--C-:B------:R-:W-:Y:S01]  /*0da0*/  SHF.R.S32.HI R6, RZ, 0x1f, R16.reuse ;  /* 0x0000001fff067819 */ /* 0x100fe20000011410 */
[----:B------:R-:W-:Y:S01]  /*0db0*/  IMAD R10, R7, UR6, RZ ;  /* 0x00000006070a7c24 */ /* 0x000fe2000f8e02ff */
[----:B-1----:R-:W-:Y:S02]  /*0dc0*/  IADD3 R14, P2, P3, R16, UR8, R21 ;  /* 0x00000008100e7c10 */ /* 0x002fe4000fb5e015 */
[----:B------:R-:W-:-:S02]  /*0dd0*/  IADD3 R16, P0, P1, R11, UR8, R16 ;  /* 0x000000080b107c10 */ /* 0x000fc4000f91e010 */
[----:B------:R-:W-:Y:S02]  /*0de0*/  SHF.R.S32.HI R7, RZ, 0x1f, R11 ;  /* 0x0000001fff077819 */ /* 0x000fe4000001140b */
[----:B------:R-:W-:Y:S02]  /*0df0*/  IADD3.X R15, PT, PT, R6, UR9, R23, P2, P3 ;  /* 0x00000009060f7c10 */ /* 0x000fe400097e6417 */
[----:B------:R-:W-:Y:S02]  /*0e00*/  IADD3.X R17, PT, PT, R7, UR9, R6, P0, P1 ;  /* 0x0000000907117c10 */ /* 0x000fe400087e2406 */
[--C-:B------:R-:W-:Y:S01]  /*0e10*/  IADD3 R6, P0, P1, R11, UR8, R10.reuse ;  /* 0x000000080b067c10 */ /* 0x100fe2000f91e00a */
[----:B------:R-:W3:Y:S01]  /*0e20*/  LDG.E.U8 R14, desc[UR4][R14.64] ;  /* 0x000000040e0e7981 */ /* 0x000ee2000c1e1100 */
[----:B------:R-:W-:-:S03]  /*0e30*/  SHF.R.S32.HI R18, RZ, 0x1f, R10 ;  /* 0x0000001fff127819 */ /* 0x000fc6000001140a */
[----:B------:R-:W4:Y:S01]  /*0e40*/  LDG.E.U8 R16, desc[UR4][R16.64] ;  /* 0x0000000410107981 */ /* 0x000f22000c1e1100 */
[----:B------:R-:W-:Y:S02]  /*0e50*/  IADD3.X R7, PT, PT, R7, UR9, R18, P0, P1 ;  /* 0x0000000907077c10 */ /* 0x000fe400087e2412 */
[----:B------:R-:W-:-:S03]  /*0e60*/  IADD3 R10, P0, P1, R21, UR8, R10 ;  /* 0x00000008150a7c10 */ /* 0x000fc6000f91e00a */
[----:B------:R0:W5:Y:S01]  /*0e70*/  LDG.E.U8 R6, desc[UR4][R6.64] ;  /* 0x0000000406067981 */ /* 0x000162000c1e1100 */
[----:B------:R-:W-:-:S05]  /*0e80*/  IADD3.X R11, PT, PT, R23, UR9, R18, P0, P1 ;  /* 0x00000009170b7c10 */ /* 0x000fca00087e2412 */
[----:B------:R1:W5:Y:S01]  /*0e90*/  LDG.E.U8 R18, desc[UR4][R10.64] ;  /* 0x000000040a127981 */ /* 0x000362000c1e1100 */
        /* <DEDUP_REMOVED lines=9> */
[----:B------:R-:W-:Y:S01]  /*0f30*/  FMNMX R12, R3, R12, PT ;  /* 0x0000000c030c7209 */ /* 0x000fe20003800000 */
[----:B------:R-:W-:Y:S02]  /*0f40*/  FADD R15, -R9, 1 ;  /* 0x3f800000090f7421 */ /* 0x000fe40000000100 */
[----:B------:R-:W-:Y:S01]  /*0f50*/  FADD R17, -R7, 1 ;  /* 0x3f80000007117421 */ /* 0x000fe20000000100 */
[----:B-1----:R-:W-:Y:S02]  /*0f60*/  FMNMX R10, RZ, R12, !PT ;  /* 0x0000000cff0a7209 */ /* 0x002fe40007800000 */
[----:B------:R-:W-:Y:S02]  /*0f70*/  FMNMX R13, RZ, R13, !PT ;  /* 0x0000000dff0d7209 */ /* 0x000fe40007800000 */
[----:B------:R-:W0:Y:S01]  /*0f80*/  F2I.FLOOR.NTZ R11, R10 ;  /* 0x0000000a000b7305 */ /* 0x000e220000207100 */
[----:B--2---:R-:W-:Y:S01]  /*0f90*/  IADD3 R8, P0, PT, R8, UR10, RZ ;  /* 0x0000000a08087c10 */ /* 0x004fe2000ff1e0ff */
[----:B0-----:R-:W-:Y:S01]  /*0fa0*/  IMAD.SHL.U32 R21, R11, 0x4, RZ ;  /* 0x000000040b157824 */ /* 0x001fe200078e00ff */
[----:B---3--:R-:W-:-:S02]  /*0fb0*/  I2FP.F32.U32 R14, R14 ;  /* 0x0000000e000e7245 */ /* 0x008fc40000201000 */
[----:B----4-:R-:W-:-:S03]  /*0fc0*/  I2FP.F32.U32 R16, R16 ;  /* 0x0000001000107245 */ /* 0x010fc60000201000 */
[----:B------:R-:W-:Y:S02]  /*0fd0*/  FMUL R14, R9, R14 ;  /* 0x0000000e090e7220 */ /* 0x000fe40000400000 */
[----:B------:R-:W-:Y:S01]  /*0fe0*/  FMUL R16, R16, R15 ;  /* 0x0000000f10107220 */ /* 0x000fe20000400000 */
[----:B-----5:R-:W-:Y:S01]  /*0ff0*/  I2FP.F32.U32 R6, R6 ;  /* 0x0000000600067245 */ /* 0x020fe20000201000 */
[----:B------:R-:W-:-:S04]  /*1000*/  FMUL R19, R17, R14 ;  /* 0x0000000e11137220 */ /* 0x000fc80000400000 */
[----:B------:R-:W-:Y:S01]  /*1010*/  FFMA R16, R16, R17, R19 ;  /* 0x0000001110107223 */ /* 0x000fe20000000013 */
[----:B------:R-:W-:Y:S01]  /*1020*/  I2FP.F32.U32 R18, R18 ;  /* 0x0000001200127245 */ /* 0x000fe20000201000 */
[----:B------:R-:W-:Y:S02]  /*1030*/  FMUL R6, R15, R6 ;  /* 0x000000060f067220 */ /* 0x000fe40000400000 */
[----:B------:R-:W0:Y:S02]  /*1040*/  F2I.FLOOR.NTZ R15, R13 ;  /* 0x0000000d000f7305 */ /* 0x000e240000207100 */
[----:B------:R-:W-:Y:S01]  /*1050*/  FFMA R6, R7, R6, R16 ;  /* 0x0000000607067223 */ /* 0x000fe20000000010 */
[----:B------:R-:W-:-:S04]  /*1060*/  FMUL R9, R9, R18 ;  /* 0x0000001209097220 */ /* 0x000fc80000400000 */
[----:B------:R-:W-:Y:S01]  /*1070*/  FFMA R6, R7, R9, R6 ;  /* 0x0000000907067223 */ /* 0x000fe20000000006 */
[----:B------:R-:W-:-:S03]  /*1080*/  VIADDMNMX R7, R11, 0x1, R4, PT ;  /* 0x000000010b077846 */ /* 0x000fc60003800104 */
[----:B------:R-:W-:Y:S01]  /*1090*/  FADD R6, R6, 0.5 ;  /* 0x3f00000006067421 */ /* 0x000fe20000000000 */
[----:B------:R-:W-:Y:S01]  /*10a0*/  IADD3.X R9, PT, PT, R5, UR11, RZ, P0, !PT ;  /* 0x0000000b05097c10 */ /* 0x000fe200087fe4ff */
[----:B------:R-:W-:Y:S02]  /*10b0*/  IMAD.SHL.U32 R23, R7, 0x4, RZ ;  /* 0x0000000407177824 */ /* 0x000fe400078e00ff */
[----:B------:R-:W1:Y:S01]  /*10c0*/  F2I.U32.TRUNC.NTZ R5, R6 ;  /* 0x0000000600057305 */ /* 0x000e62000020f000 */
[C---:B0-----:R-:W-:Y:S01]  /*10d0*/  IMAD R18, R15.reuse, UR6, RZ ;  /* 0x000000060f127c24 */ /* 0x041fe2000f8e02ff */
[----:B------:R-:W-:Y:S02]  /*10e0*/  VIADDMNMX R12, R15, 0x1, R0, PT ;  /* 0x000000010f0c7846 */ /* 0x000fe40003800100 */
[----:B------:R-:W-:Y:S02]  /*10f0*/  SHF.R.S32.HI R22, RZ, 0x1f, R23 ;  /* 0x0000001fff167819 */ /* 0x000fe40000011417 */
[----:B------:R-:W-:-:S02]  /*1100*/  SHF.R.S32.HI R7, RZ, 0x1f, R18 ;  /* 0x0000001fff077819 */ /* 0x000fc40000011412 */
[----:B------:R-:W-:Y:S02]  /*1110*/  IADD3 R16, P0, P1, R21, UR8, R18 ;  /* 0x0000000815107c10 */ /* 0x000fe4000f91e012 */
[----:B------:R-:W-:Y:S01]  /*1120*/  IADD3 R18, P2, P3, R18, UR8, R23 ;  /* 0x0000000812127c10 */ /* 0x000fe2000fb5e017 */
[----:B------:R-:W-:Y:S01]  /*1130*/  IMAD R12, R12, UR6, RZ ;  /* 0x000000060c0c7c24 */ /* 0x000fe2000f8e02ff */
[----:B------:R-:W-:Y:S02]  /*1140*/  SHF.R.S32.HI R14, RZ, 0x1f, R21 ;  /* 0x0000001fff0e7819 */ /* 0x000fe40000011415 */
[----:B------:R-:W-:Y:S01]  /*1150*/  IADD3.X R19, PT, PT, R7, UR9, R22, P2, P3 ;  /* 0x0000000907137c10 */ /* 0x000fe200097e6416 */
[----:B-1----:R0:W-:Y:S01]  /*1160*/  STG.E.U8 desc[UR4][R8.64], R5 ;  /* 0x0000000508007986 */ /* 0x0021e2000c101104 */
[----:B------:R-:W-:Y:S02]  /*1170*/  IADD3.X R17, PT, PT, R14, UR9, R7, P0, P1 ;  /* 0x000000090e117c10 */ /* 0x000fe400087e2407 */
[--C-:B------:R-:W-:Y:S01]  /*1180*/  IADD3 R6, P0, P1, R21, UR8, R12.reuse ;  /* 0x0000000815067c10 */ /* 0x100fe2000f91e00c */
[----:B------:R-:W0:Y:S01]  /*1190*/  LDG.E.U8 R18, desc[UR4][R18.64+0x1] ;  /* 0x0000010412127981 */ /* 0x000e22000c1e1100 */
[----:B------:R-:W-:-:S03]  /*11a0*/  SHF.R.S32.HI R21, RZ, 0x1f, R12 ;  /* 0x0000001fff157819 */ /* 0x000fc6000001140c */
[----:B------:R-:W2:Y:S01]  /*11b0*/  LDG.E.U8 R16, desc[UR4][R16.64+0x1] ;  /* 0x0000010410107981 */ /* 0x000ea2000c1e1100 */
[----:B------:R-:W-:Y:S02]  /*11c0*/  IADD3.X R7, PT, PT, R14, UR9, R21, P0, P1 ;  /* 0x000000090e077c10 */ /* 0x000fe400087e2415 */
[----:B------:R-:W-:-:S03]  /*11d0*/  IADD3 R20, P0, P1, R23, UR8, R12 ;  /* 0x0000000817147c10 */ /* 0x000fc6000f91e00c */
[----:B------:R1:W3:Y:S01]  /*11e0*/  LDG.E.U8 R6, desc[UR4][R6.64+0x1] ;  /* 0x0000010406067981 */ /* 0x0002e2000c1e1100 */
[----:B------:R-:W-:-:S05]  /*11f0*/  IADD3.X R21, PT, PT, R22, UR9, R21, P0, P1 ;  /* 0x0000000916157c10 */ /* 0x000fca00087e2415 */
[----:B------:R-:W4:Y:S01]  /*1200*/  LDG.E.U8 R12, desc[UR4][R20.64+0x1] ;  /* 0x00000104140c7981 */ /* 0x000f22000c1e1100 */
[----:B------:R-:W-:Y:S02]  /*1210*/  I2FP.F32.S32 R23, R11 ;  /* 0x0000000b00177245 */ /* 0x000fe40000201400 */
[----:B------:R-:W-:Y:S02]  /*1220*/  I2FP.F32.S32 R22, R15 ;  /* 0x0000000f00167245 */ /* 0x000fe40000201400 */
[----:B------:R-:W-:Y:S01]  /*1230*/  ISETP.NE.AND P0, PT, R4, R11, PT ;  /* 0x0000000b0400720c */ /* 0x000fe20003f05270 */
[----:B------:R-:W-:Y:S01]  /*1240*/  FADD R14, R10, -R23 ;  /* 0x800000170a0e7221 */ /* 0x000fe20000000000 */
[----:B------:R-:W-:Y:S01]  /*1250*/  ISETP.NE.AND P1, PT, R0, R15, PT ;  /* 0x0000000f0000720c */ /* 0x000fe20003f25270 */
[----:B------:R-:W-:-:S03]  /*1260*/  FADD R22, R13, -R22 ;  /* 0x800000160d167221 */ /* 0x000fc60000000000 */
[----:B------:R-:W-:Y:S02]  /*1270*/  FSEL R14, R14, RZ, P0 ;  /* 0x000000ff0e0e7208 */ /* 0x000fe40000000000 */
[----:B-1----:R-:W-:Y:S02]  /*1280*/  FSEL R7, R22, RZ, P1 ;  /* 0x000000ff16077208 */ /* 0x002fe40000800000 */
[----:B------:R-:W-:Y:S01]  /*1290*/  FMNMX R11, R2, R13, PT ;  /* 0x0000000d020b7209 */ /* 0x000fe20003800000 */
[----:B------:R-:W-:Y:S01]  /*12a0*/  FADD R13, -R14, 1 ;  /* 0x3f8000000e0d7421 */ /* 0x000fe20000000100 */
[----:B------:R-:W-:Y:S01]  /*12b0*/  FMNMX R10, R3, R10, PT ;  /* 0x0000000a030a7209 */ /* 0x000fe20003800000 */
[----:B------:R-:W-:-:S03]  /*12c0*/  FADD R15, -R7, 1 ;  /* 0x3f800000070f7421 */ /* 0x000fc60000000100 */
[----:B------:R-:W-:Y:S02]  /*12d0*/  FMNMX R10, RZ, R10, !PT ;  /* 0x0000000aff0a7209 */ /* 0x000fe40007800000 */
[----:B------:R-:W-:Y:S02]  /*12e0*/  FMNMX R11, RZ, R11, !PT ;  /* 0x0000000bff0b7209 */ /* 0x000fe40007800000 */
[----:B0-----:R-:W-:Y:S02]  /*12f0*/  I2FP.F32.U32 R5, R18 ;  /* 0x0000001200057245 */ /* 0x001fe40000201000 */
[----:B--2---:R-:W-:-:S03]  /*1300*/  I2FP.F32.U32 R16, R16 ;  /* 0x0000001000107245 */ /* 0x004fc60000201000 */
[----:B------:R-:W-:Y:S02]  /*1310*/  FMUL R18, R14, R5 ;  /* 0x000000050e127220 */ /* 0x000fe40000400000 */
[----:B------:R-:W-:Y:S02]  /*1320*/  FMUL R16, R16, R13 ;  /* 0x0000000d10107220 */ /* 0x000fe40000400000 */
[----:B------:R-:W-:Y:S01]  /*1330*/  FMUL R17, R15, R18 ;  /* 0x000000120f117220 */ /* 0x000fe20000400000 */
[----:B---3--:R-:W-:Y:S01]  /*1340*/  I2FP.F32.U32 R6, R6 ;  /* 0x0000000600067245 */ /* 0x008fe20000201000 */
[----:B------:R-:W0:Y:S02]  /*1350*/  F2I.FLOOR.NTZ R5, R10 ;  /* 0x0000000a00057305 */ /* 0x000e240000207100 */
[----:B------:R-:W-:Y:S01]  /*1360*/  FFMA R16, R16, R15, R17 ;  /* 0x0000000f10107223 */ /* 0x000fe20000000011 */
[----:B----4-:R-:W-:Y:S01]  /*1370*/  I2FP.F32.U32 R15, R12 ;  /* 0x0000000c000f7245 */ /* 0x010fe20000201000 */
[----:B------:R-:W-:-:S04]  /*1380*/  FMUL R6, R13, R6 ;  /* 0x000000060d067220 */ /* 0x000fc80000400000 */
[----:B------:R-:W1:Y:S01]  /*1390*/  F2I.FLOOR.NTZ R13, R11 ;  /* 0x0000000b000d7305 */ /* 0x000e620000207100 */
[----:B------:R-:W-:Y:S01]  /*13a0*/  FFMA R6, R7, R6, R16 ;  /* 0x0000000607067223 */ /* 0x000fe20000000010 */
[----:B------:R-:W-:-:S04]  /*13b0*/  FMUL R15, R14, R15 ;  /* 0x0000000f0e0f7220 */ /* 0x000fc80000400000 */
[----:B------:R-:W-:Y:S01]  /*13c0*/  FFMA R6, R7, R15, R6 ;  /* 0x0000000f07067223 */ /* 0x000fe20000000006 */
[----:B0-----:R-:W-:-:S03]  /*13d0*/  VIADDMNMX R7, R5, 0x1, R4, PT ;  /* 0x0000000105077846 */ /* 0x001fc60003800104 */
[----:B------:R-:W-:Y:S01]  /*13e0*/  FADD R6, R6, 0.5 ;  /* 0x3f00000006067421 */ /* 0x000fe20000000000 */
[----:B------:R-:W-:-:S03]  /*13f0*/  IMAD.SHL.U32 R19, R5, 0x4, RZ ;  /* 0x0000000405137824 */ /* 0x000fc600078e00ff */
[----:B------:R-:W0:Y:S01]  /*1400*/  F2I.U32.TRUNC.NTZ R21, R6 ;  /* 0x0000000600157305 */ /* 0x000e22000020f000 */
[----:B-1----:R-:W-:Y:S02]  /*1410*/  IMAD R16, R13, UR6, RZ ;  /* 0x000000060d107c24 */ /* 0x002fe4000f8e02ff */
[----:B------:R-:W-:Y:S01]  /*1420*/  IMAD.SHL.U32 R23, R7, 0x4, RZ ;  /* 0x0000000407177824 */ /* 0x000fe200078e00ff */
[----:B------:R-:W-:Y:S02]  /*1430*/  VIADDMNMX R12, R13, 0x1, R0, PT ;  /* 0x000000010d0c7846 */ /* 0x000fe40003800100 */
[--C-:B------:R-:W-:Y:S02]  /*1440*/  SHF.R.S32.HI R7, RZ, 0x1f, R16.reuse ;  /* 0x0000001fff077819 */ /* 0x100fe40000011410 */
[----:B------:R-:W-:Y:S02]  /*1450*/  IADD3 R14, P0, P1, R19, UR8, R16 ;  /* 0x00000008130e7c10 */ /* 0x000fe4000f91e010 */
[----:B------:R-:W-:-:S02]  /*1460*/  IADD3 R16, P2, P3, R16, UR8, R23 ;  /* 0x0000000810107c10 */ /* 0x000fc4000fb5e017 */
[----:B------:R-:W-:Y:S01]  /*1470*/  SHF.R.S32.HI R20, RZ, 0x1f, R23 ;  /* 0x0000001fff147819 */ /* 0x000fe20000011417 */
[----:B------:R-:W-:Y:S01]  /*1480*/  IMAD R12, R12, UR6, RZ ;  /* 0x000000060c0c7c24 */ /* 0x000fe2000f8e02ff */
[----:B------:R-:W-:Y:S02]  /*1490*/  SHF.R.S32.HI R18, RZ, 0x1f, R19 ;  /* 0x0000001fff127819 */ /* 0x000fe40000011413 */
[----:B------:R-:W-:Y:S01]  /*14a0*/  IADD3.X R17, PT, PT, R7, UR9, R20, P2, P3 ;  /* 0x0000000907117c10 */ /* 0x000fe200097e6414 */
[----:B0-----:R0:W-:Y:S01]  /*14b0*/  STG.E.U8 desc[UR4][R8.64+0x1], R21 ;  /* 0x0000011508007986 */ /* 0x0011e2000c101104 */
[----:B------:R-:W-:Y:S02]  /*14c0*/  IADD3.X R15, PT, PT, R18, UR9, R7, P0, P1 ;  /* 0x00000009120f7c10 */ /* 0x000fe400087e2407 */
[--C-:B------:R-:W-:Y:S01]  /*14d0*/  IADD3 R6, P0, P1, R19, UR8, R12.reuse ;  /* 0x0000000813067c10 */ /* 0x100fe2000f91e00c */
[----:B------:R-:W2:Y:S01]  /*14e0*/  LDG.E.U8 R16, desc[UR4][R16.64+0x2] ;  /* 0x0000020410107981 */ /* 0x000ea2000c1e1100 */
[----:B------:R-:W-:-:S03]  /*14f0*/  SHF.R.S32.HI R19, RZ, 0x1f, R12 ;  /* 0x0000001fff137819 */ /* 0x000fc6000001140c */
[----:B------:R1:W3:Y:S01]  /*1500*/  LDG.E.U8 R14, desc[UR4][R14.64+0x2] ;  /* 0x000002040e0e7981 */ /* 0x0002e2000c1e1100 */
[----:B------:R-:W-:Y:S02]  /*1510*/  IADD3.X R7, PT, PT, R18, UR9, R19, P0, P1 ;  /* 0x0000000912077c10 */ /* 0x000fe400087e2413 */
[----:B------:R-:W-:-:S03]  /*1520*/  IADD3 R18, P0, P1, R23, UR8, R12 ;  /* 0x0000000817127c10 */ /* 0x000fc6000f91e00c */
[----:B------:R4:W5:Y:S01]  /*1530*/  LDG.E.U8 R6, desc[UR4][R6.64+0x2] ;  /* 0x0000020406067981 */ /* 0x000962000c1e1100 */
[----:B------:R-:W-:-:S05]  /*1540*/  IADD3.X R19, PT, PT, R20, UR9, R19, P0, P1 ;  /* 0x0000000914137c10 */ /* 0x000fca00087e2413 */
[----:B------:R-:W5:Y:S01]  /*1550*/  LDG.E.U8 R12, desc[UR4][R18.64+0x2] ;  /* 0x00000204120c7981 */ /* 0x000f62000c1e1100 */
        /* <DEDUP_REMOVED lines=8> */
[----:B------:R-:W-:Y:S02]  /*15e0*/  FSEL R20, R20, RZ, P1 ;  /* 0x000000ff14147208 */ /* 0x000fe40000800000 */
[----:B-1----:R-:W-:Y:S01]  /*15f0*/  FMNMX R15, R2, R11, PT ;  /* 0x0000000b020f7209 */ /* 0x002fe20003800000 */
[----:B----4-:R-:W-:Y:S02]  /*1600*/  FADD R7, -R10, 1 ;  /* 0x3f8000000a077421 */ /* 0x010fe40000000100 */
[----:B------:R-:W-:Y:S01]  /*1610*/  FADD R11, -R20, 1 ;  /* 0x3f800000140b7421 */ /* 0x000fe20000000100 */
[----:B------:R-:W-:Y:S02]  /*1620*/  FMNMX R2, RZ, R5, !PT ;  /* 0x00000005ff027209 */ /* 0x000fe40007800000 */
[----:B------:R-:W-:Y:S02]  /*1630*/  FMNMX R5, RZ, R15, !PT ;  /* 0x0000000fff057209 */ /* 0x000fe40007800000 */
[----:B--2---:R-:W-:-:S02]  /*1640*/  I2FP.F32.U32 R3, R16 ;  /* 0x0000001000037245 */ /* 0x004fc40000201000 */
[----:B---3--:R-:W-:-:S03]  /*1650*/  I2FP.F32.U32 R14, R14 ;  /* 0x0000000e000e7245 */ /* 0x008fc60000201000 */
[----:B------:R-:W-:Y:S02]  /*1660*/  FMUL R16, R10, R3 ;  /* 0x000000030a107220 */ /* 0x000fe40000400000 */
[----:B------:R-:W-:Y:S02]  /*1670*/  FMUL R14, R14, R7 ;  /* 0x000000070e0e7220 */ /* 0x000fe40000400000 */
[----:B------:R-:W-:Y:S01]  /*1680*/  FMUL R13, R11, R16 ;  /* 0x000000100b0d7220 */ /* 0x000fe20000400000 */
[----:B-----5:R-:W-:Y:S01]  /*1690*/  I2FP.F32.U32 R6, R6 ;  /* 0x0000000600067245 */ /* 0x020fe20000201000 */
[----:B------:R-:W1:Y:S02]  /*16a0*/  F2I.FLOOR.NTZ R3, R2 ;  /* 0x0000000200037305 */ /* 0x000e640000207100 */
[----:B------:R-:W-:Y:S01]  /*16b0*/  FFMA R13, R14, R11, R13 ;  /* 0x0000000b0e0d7223 */ /* 0x000fe2000000000d */
[----:B------:R-:W-:Y:S01]  /*16c0*/  I2FP.F32.U32 R11, R12 ;  /* 0x0000000c000b7245 */ /* 0x000fe20000201000 */
[----:B------:R-:W-:-:S04]  /*16d0*/  FMUL R6, R7, R6 ;  /* 0x0000000607067220 */ /* 0x000fc80000400000 */
[----:B------:R-:W2:Y:S01]  /*16e0*/  F2I.FLOOR.NTZ R7, R5 ;  /* 0x0000000500077305 */ /* 0x000ea20000207100 */
[----:B------:R-:W-:Y:S01]  /*16f0*/  FFMA R13, R20, R6, R13 ;  /* 0x00000006140d7223 */ /* 0x000fe2000000000d */
[----:B------:R-:W-:-:S04]  /*1700*/  FMUL R10, R10, R11 ;  /* 0x0000000b0a0a7220 */ /* 0x000fc80000400000 */
[----:B------:R-:W-:Y:S01]  /*1710*/  FFMA R10, R20, R10, R13 ;  /* 0x0000000a140a7223 */ /* 0x000fe2000000000d */
[----:B-1----:R-:W-:-:S03]  /*1720*/  VIADDMNMX R11, R3, 0x1, R4, PT ;  /* 0x00000001030b7846 */ /* 0x002fc60003800104 */
[----:B------:R-:W-:Y:S01]  /*1730*/  FADD R6, R10, 0.5 ;  /* 0x3f0000000a067421 */ /* 0x000fe20000000000 */
[----:B------:R-:W-:-:S03]  /*1740*/  IMAD.SHL.U32 R15, R3, 0x4, RZ ;  /* 0x00000004030f7824 */ /* 0x000fc600078e00ff */
[----:B------:R-:W1:Y:S01]  /*1750*/  F2I.U32.TRUNC.NTZ R19, R6 ;  /* 0x0000000600137305 */ /* 0x000e62000020f000 */
[C---:B--2---:R-:W-:Y:S01]  /*1760*/  VIADDMNMX R10, R7.reuse, 0x1, R0, PT ;  /* 0x00000001070a7846 */ /* 0x044fe20003800100 */
[----:B------:R-:W-:Y:S02]  /*1770*/  IMAD R12, R7, UR6, RZ ;  /* 0x00000006070c7c24 */ /* 0x000fe4000f8e02ff */
[----:B------:R-:W-:Y:S01]  /*1780*/  IMAD.SHL.U32 R17, R11, 0x4, RZ ;  /* 0x000000040b117824 */ /* 0x000fe200078e00ff */
[----:B------:R-:W-:Y:S01]  /*1790*/  SHF.R.S32.HI R20, RZ, 0x1f, R15 ;  /* 0x0000001fff147819 */ /* 0x000fe2000001140f */
[----:B------:R-:W-:Y:S01]  /*17a0*/  IMAD R18, R10, UR6, RZ ;  /* 0x000000060a127c24 */ /* 0x000fe2000f8e02ff */
[--C-:B------:R-:W-:Y:S02]  /*17b0*/  SHF.R.S32.HI R13, RZ, 0x1f, R12.reuse ;  /* 0x0000001fff0d7819 */ /* 0x100fe4000001140c */
[----:B------:R-:W-:Y:S02]  /*17c0*/  IADD3 R10, P0, P1, R15, UR8, R12 ;  /* 0x000000080f0a7c10 */ /* 0x000fe4000f91e00c */
[----:B------:R-:W-:-:S02]  /*17d0*/  IADD3 R12, P2, P3, R12, UR8, R17 ;  /* 0x000000080c0c7c10 */ /* 0x000fc4000fb5e011 */
[----:B------:R-:W-:Y:S02]  /*17e0*/  SHF.R.S32.HI R22, RZ, 0x1f, R17 ;  /* 0x0000001fff167819 */ /* 0x000fe40000011411 */
[----:B------:R-:W-:Y:S02]  /*17f0*/  IADD3.X R11, PT, PT, R20, UR9, R13, P0, P1 ;  /* 0x00000009140b7c10 */ /* 0x000fe400087e240d */
[----:B------:R-:W-:Y:S01]  /*1800*/  IADD3.X R13, PT, PT, R13, UR9, R22, P2, P3 ;  /* 0x000000090d0d7c10 */ /* 0x000fe200097e6416 */
[----:B-1----:R-:W-:Y:S01]  /*1810*/  STG.E.U8 desc[UR4][R8.64+0x2], R19 ;  /* 0x0000021308007986 */ /* 0x002fe2000c101104 */
[--C-:B------:R-:W-:Y:S02]  /*1820*/  IADD3 R16, P2, P3, R17, UR8, R18.reuse ;  /* 0x0000000811107c10 */ /* 0x100fe4000fb5e012 */
[--C-:B------:R-:W-:Y:S01]  /*1830*/  IADD3 R14, P0, P1, R15, UR8, R18.reuse ;  /* 0x000000080f0e7c10 */ /* 0x100fe2000f91e012 */
[----:B------:R-:W2:Y:S01]  /*1840*/  LDG.E.U8 R12, desc[UR4][R12.64+0x3] ;  /* 0x000003040c0c7981 */ /* 0x000ea2000c1e1100 */
[----:B------:R-:W-:-:S03]  /*1850*/  SHF.R.S32.HI R17, RZ, 0x1f, R18 ;  /* 0x0000001fff117819 */ /* 0x000fc60000011412 */
[----:B------:R-:W3:Y:S01]  /*1860*/  LDG.E.U8 R10, desc[UR4][R10.64+0x3] ;  /* 0x000003040a0a7981 */ /* 0x000ee2000c1e1100 */
[--C-:B------:R-:W-:Y:S02]  /*1870*/  IADD3.X R15, PT, PT, R20, UR9, R17.reuse, P0, P1 ;  /* 0x00000009140f7c10 */ /* 0x100fe400087e2411 */
[----:B------:R-:W-:-:S03]  /*1880*/  IADD3.X R17, PT, PT, R22, UR9, R17, P2, P3 ;  /* 0x0000000916117c10 */ /* 0x000fc600097e6411 */
[----:B------:R-:W4:Y:S04]  /*1890*/  LDG.E.U8 R14, desc[UR4][R14.64+0x3] ;  /* 0x000003040e0e7981 */ /* 0x000f28000c1e1100 */
[----:B------:R-:W5:Y:S01]  /*18a0*/  LDG.E.U8 R16, desc[UR4][R16.64+0x3] ;  /* 0x0000030410107981 */ /* 0x000f62000c1e1100 */
[----:B0-----:R-:W-:Y:S02]  /*18b0*/  I2FP.F32.S32 R21, R3 ;  /* 0x0000000300157245 */ /* 0x001fe40000201400 */
        /* <DEDUP_REMOVED lines=11> */
[----:B------:R-:W-:Y:S02]  /*1970*/  FMUL R12, R21, R12 ;  /* 0x0000000c150c7220 */ /* 0x000fe40000400000 */
[----:B------:R-:W-:Y:S01]  /*1980*/  FMUL R10, R10, R3 ;  /* 0x000000030a0a7220 */ /* 0x000fe20000400000 */
[----:B----4-:R-:W-:Y:S01]  /*1990*/  I2FP.F32.U32 R14, R14 ;  /* 0x0000000e000e7245 */ /* 0x010fe20000201000 */
[----:B------:R-:W-:Y:S01]  /*19a0*/  FMUL R7, R5, R12 ;  /* 0x0000000c05077220 */ /* 0x000fe20000400000 */
[----:B-----5:R-:W-:-:S03]  /*19b0*/  I2FP.F32.U32 R16, R16 ;  /* 0x0000001000107245 */ /* 0x020fc60000201000 */
[----:B------:R-:W-:Y:S01]  /*19c0*/  FMUL R14, R3, R14 ;  /* 0x0000000e030e7220 */ /* 0x000fe20000400000 */
[----:B------:R-:W-:Y:S01]  /*19d0*/  FFMA R7, R10, R5, R7 ;  /* 0x000000050a077223 */ /* 0x000fe20000000007 */
[----:B------:R-:W-:-:S03]  /*19e0*/  FMUL R16, R21, R16 ;  /* 0x0000001015107220 */ /* 0x000fc60000400000 */
[----:B------:R-:W-:-:S04]  /*19f0*/  FFMA R7, R6, R14, R7 ;  /* 0x0000000e06077223 */ /* 0x000fc80000000007 */
[----:B------:R-:W-:-:S04]  /*1a00*/  FFMA R7, R6, R16, R7 ;  /* 0x0000001006077223 */ /* 0x000fc80000000007 */
[----:B------:R-:W-:-:S06]  /*1a10*/  FADD R7, R7, 0.5 ;  /* 0x3f00000007077421 */ /* 0x000fcc0000000000 */
[----:B------:R-:W0:Y:S02]  /*1a20*/  F2I.U32.TRUNC.NTZ R7, R7 ;  /* 0x0000000700077305 */ /* 0x000e24000020f000 */
[----:B0-----:R-:W-:Y:S01]  /*1a30*/  STG.E.U8 desc[UR4][R8.64+0x3], R7 ;  /* 0x0000030708007986 */ /* 0x001fe2000c101104 */
[----:B------:R-:W-:Y:S05]  /*1a40*/  EXIT ;  /* 0x000000000000794d */ /* 0x000fea0003800000 */
        .weak           $__internal_9_$__cuda_sm20_div_rn_f64_full
        .type           $__internal_9_$__cuda_sm20_div_rn_f64_full,@function
        .size           $__internal_9_$__cuda_sm20_div_rn_f64_full,(.L_x_528 - $__internal_9_$__cuda_sm20_div_rn_f64_full)
$__internal_9_$__cuda_sm20_div_rn_f64_full:
        /* <DEDUP_REMOVED lines=66> */
.L_x_233:
        /* <DEDUP_REMOVED lines=16> */
.L_x_236:
[----:B------:R-:W-:Y:S01]  /*1f70*/  LOP3.LUT R21, R9, 0x80000, RZ, 0xfc, !PT ;  /* 0x0008000009157812 */ /* 0x000fe200078efcff */
[----:B------:R-:W-:Y:S01]  /*1f80*/  IMAD.MOV.U32 R20, RZ, RZ, R8 ;  /* 0x000000ffff147224 */ /* 0x000fe200078e0008 */
[----:B------:R-:W-:Y:S06]  /*1f90*/  BRA `(.L_x_234) ;  /* 0x0000000000087947 */ /* 0x000fec0003800000 */
.L_x_235:
[----:B------:R-:W-:Y:S01]  /*1fa0*/  LOP3.LUT R21, R7, 0x80000, RZ, 0xfc, !PT ;  /* 0x0008000007157812 */ /* 0x000fe200078efcff */
[----:B------:R-:W-:-:S07]  /*1fb0*/  IMAD.MOV.U32 R20, RZ, RZ, R6 ;  /* 0x000000ffff147224 */ /* 0x000fce00078e0006 */
.L_x_234:
[----:B------:R-:W-:Y:S05]  /*1fc0*/  BSYNC.RECONVERGENT B1 ;  /* 0x0000000000017941 */ /* 0x000fea0003800200 */
.L_x_232:
[----:B------:R-:W-:Y:S02]  /*1fd0*/  IMAD.MOV.U32 R6, RZ, RZ, R0 ;  /* 0x000000ffff067224 */ /* 0x000fe400078e0000 */
[----:B------:R-:W-:-:S04]  /*1fe0*/  IMAD.MOV.U32 R7, RZ, RZ, 0x0 ;  /* 0x00000000ff077424 */ /* 0x000fc800078e00ff */
[----:B------:R-:W-:Y:S05]  /*1ff0*/  RET.REL.NODEC R6 `(_Z37nppiWarpPerspectiveBack_8u_C4R_kernelPKh8NppiSizei8NppiRectPhiS2_dddddddddi) ;  /* 0xffffffe006007950 */ /* 0x000fea0003c3ffff */
.L_x_237:
        /* <DEDUP_REMOVED lines=16> */
.L_x_528:


//--------------------- .text._Z37nppiWarpPerspectiveBack_8u_C3R_kernelPKh8NppiSizei8NppiRectPhiS2_dddddddddi --------------------------
	.section	.text._Z37nppiWarpPerspectiveBack_8u_C3R_kernelPKh8NppiSizei8NppiRectPhiS2_dddddddddi,"ax",@progbits
	.align	128
        .global         _Z37nppiWarpPerspectiveBack_8u_C3R_kernelPKh8NppiSizei8NppiRectPhiS2_dddddddddi
        .type           _Z37nppiWarpPerspectiveBack_8u_C3R_kernelPKh8NppiSizei8NppiRectPhiS2_dddddddddi,@function
        .size           _Z37nppiWarpPerspectiveBack_8u_C3R_kernelPKh8NppiSizei8NppiRectPhiS2_dddddddddi,(.L_x_529 - _Z37nppiWarpPerspectiveBack_8u_C3R_kernelPKh8NppiSizei8NppiRectPhiS2_dddddddddi)
        .other          _Z37nppiWarpPerspectiveBack_8u_C3R_kernelPKh8NppiSizei8NppiRectPhiS2_dddddddddi,@"STO_CUDA_ENTRY STV_DEFAULT"
_Z37nppiWarpPerspectiveBack_8u_C3R_kernelPKh8NppiSizei8NppiRectPhiS2_dddddddddi:
.text._Z37nppiWarpPerspectiveBack_8u_C3R_kernelPKh8NppiSizei8NppiRectPhiS2_dddddddddi:
        /* <DEDUP_REMOVED lines=40> */
[----:B------:R-:W-:Y:S01]  /*0280*/  STG.E.U8 desc[UR4][R2.64], RZ ;  /* 0x000000ff02007986 */ /* 0x000fe2000c101104 */
[----:B------:R-:W-:Y:S05]  /*0290*/  EXIT ;  /* 0x000000000000794d */ /* 0x000fea0003800000 */
.L_x_238:
        /* <DEDUP_REMOVED lines=23> */
[----:B0-----:R-:W-:Y:S05]  /*0410*/  CALL.REL.NOINC `($__internal_10_$__cuda_sm20_div_rn_f64_full) ;  /* 0x0000001000847944 */ /* 0x001fea0003c00000 */
[----:B------:R-:W-:Y:S02]  /*0420*/  IMAD.MOV.U32 R2, RZ, RZ, R20 ;  /* 0x000000ffff027224 */ /* 0x000fe400078e0014 */
[----:B------:R-:W-:-:S07]  /*0430*/  IMAD.MOV.U32 R3, RZ, RZ, R21 ;  /* 0x000000ffff037224 */ /* 0x000fce00078e0015 */
.L_x_240:
[----:B0-----:R-:W-:Y:S05]  /*0440*/  BSYNC.RECONVERGENT B0 ;  /* 0x0000000000007941 */ /* 0x001fea0003800200 */
.L_x_239:
        /* <DEDUP_REMOVED lines=25> */
[----:B------:R-:W-:Y:S05]  /*05e0*/  CALL.REL.NOINC `($__internal_10_$__cuda_sm20_div_rn_f64_full) ;  /* 0x0000001000107944 */ /* 0x000fea0003c00000 */
[----:B------:R-:W-:Y:S02]  /*05f0*/  IMAD.MOV.U32 R6, RZ, RZ, R20 ;  /* 0x000000ffff067224 */ /* 0x000fe400078e0014 */
[----:B------:R-:W-:-:S07]  /*0600*/  IMAD.MOV.U32 R7, RZ, RZ, R21 ;  /* 0x000000ffff077224 */ /* 0x000fce00078e0015 */
.L_x_242:
[----:B------:R-:W-:Y:S05]  /*0610*/  BSYNC.RECONVERGENT B0 ;  /* 0x0000000000007941 */ /* 0x000fea0003800200 */
.L_x_241:
[----:B------:R-:W0:Y:S01]  /*0620*/  LDCU UR6, c[0x0][0x410] ;  /* 0x00008200ff0677ac */ /* 0x000e220008000800 */
[----:B------:R-:W1:Y:S01]  /*0630*/  LDC.64 R10, c[0x0][0x388] ;  /* 0x0000e200ff0a7b82 */ /* 0x000e620000000a00 */
[----:B------:R2:W3:Y:S01]  /*0640*/  F2F.F32.F64 R7, R6 ;  /* 0x0000000600077310 */ /* 0x0004e20000301000 */
[----:B------:R-:W-:Y:S01]  /*0650*/  IMAD R5, R5, 0x3, RZ ;  /* 0x0000000305057824 */ /* 0x000fe200078e02ff */
        /* <DEDUP_REMOVED lines=28> */
[----:B------:R-:W-:-:S05]  /*0820*/  IMAD R9, R3, 0x3, RZ ;  /* 0x0000000303097824 */ /* 0x000fca00078e02ff */
        /* <DEDUP_REMOVED lines=8> */
[----:B------:R-:W-:-:S03]  /*08b0*/  PRMT R5, RZ, 0x7610, R5 ;  /* 0x00007610ff057816 */ /* 0x000fc60000000005 */
[----:B--2---:R0:W-:Y:S01]  /*08c0*/  STG.E.U8 desc[UR4][R8.64], R7 ;  /* 0x0000000708007986 */ /* 0x0041e2000c101104 */
[----:B------:R-:W-:Y:S05]  /*08d0*/  @!P0 BRA `(.L_x_246) ;  /* 0x0000000000048947 */ /* 0x000fea0003800000 */
[----:B------:R1:W5:Y:S02]  /*08e0*/  LDG.E.U8 R5, desc[UR4][R2.64+0x1] ;  /* 0x0000010402057981 */ /* 0x000364000c1e1100 */
.L_x_246:
[----:B------:R-:W-:Y:S05]  /*08f0*/  BSYNC.RECONVERGENT B0 ;  /* 0x0000000000007941 */ /* 0x000fea0003800200 */
.L_x_245:
[----:B-----5:R2:W-:Y:S01]  /*0900*/  STG.E.U8 desc[UR4][R8.64+0x1], R5 ;  /* 0x0000010508007986 */ /* 0x0205e2000c101104 */
[----:B------:R-:W-:Y:S04]  /*0910*/  BSSY.RECONVERGENT B0, `(.L_x_247) ;  /* 0x0000003000007945 */ /* 0x000fe80003800200 */
[----:B------:R-:W-:Y:S05]  /*0920*/  @!P0 BRA `(.L_x_248) ;  /* 0x0000000000048947 */ /* 0x000fea0003800000 */
[----:B------:R3:W5:Y:S02]  /*0930*/  LDG.E.U8 R11, desc[UR4][R2.64+0x2] ;  /* 0x00000204020b7981 */ /* 0x000764000c1e1100 */
.L_x_248:
[----:B------:R-:W-:Y:S05]  /*0940*/  BSYNC.RECONVERGENT B0 ;  /* 0x0000000000007941 */ /* 0x000fea0003800200 */
.L_x_247:
[----:B-----5:R-:W-:Y:S01]  /*0950*/  STG.E.U8 desc[UR4][R8.64+0x2], R11 ;  /* 0x0000020b08007986 */ /* 0x020fe2000c101104 */
[----:B------:R-:W-:Y:S05]  /*0960*/  EXIT ;  /* 0x000000000000794d */ /* 0x000fea0003800000 */
.L_x_244:
        /* <DEDUP_REMOVED lines=15> */
[----:B------:R-:W-:-:S05]  /*0a60*/  IMAD R7, R3, 0x3, RZ ;  /* 0x0000000303077824 */ /* 0x000fca00078e02ff */
        /* <DEDUP_REMOVED lines=13> */
.L_x_250:
[----:B------:R-:W-:Y:S05]  /*0b40*/  BSYNC.RECONVERGENT B0 ;  /* 0x0000000000007941 */ /* 0x000fea0003800200 */
.L_x_249:
[----:B-----5:R2:W-:Y:S01]  /*0b50*/  STG.E.U8 desc[UR4][R8.64+0x1], R5 ;  /* 0x0000010508007986 */ /* 0x0205e2000c101104 */
[----:B------:R-:W-:Y:S04]  /*0b60*/  BSSY.RECONVERGENT B0, `(.L_x_251) ;  /* 0x0000003000007945 */ /* 0x000fe80003800200 */
[----:B------:R-:W-:Y:S05]  /*0b70*/  @!P0 BRA `(.L_x_252) ;  /* 0x0000000000048947 */ /* 0x000fea0003800000 */
[----:B------:R3:W5:Y:S02]  /*0b80*/  LDG.E.U8 R11, desc[UR4][R2.64+0x2] ;  /* 0x00000204020b7981 */ /* 0x000764000c1e1100 */
.L_x_252:
[----:B------:R-:W-:Y:S05]  /*0b90*/  BSYNC.RECONVERGENT B0 ;  /* 0x0000000000007941 */ /* 0x000fea0003800200 */
.L_x_251:
[----:B-----5:R-:W-:Y:S01]  /*0ba0*/  STG.E.U8 desc[UR4][R8.64+0x2], R11 ;  /* 0x0000020b08007986 */ /* 0x020fe2000c101104 */
[----:B------:R-:W-:Y:S05]  /*0bb0*/  EXIT ;  /* 0x000000000000794d */ /* 0x000fea0003800000 */
.L_x_243:
        /* <DEDUP_REMOVED lines=12> */
[----:B------:R-:W-:-:S04]  /*0c80*/  IMAD R11, R13, 0x3, RZ ;  /* 0x000000030d0b7824 */ /* 0x000fc800078e02ff */
[----:B------:R-:W-:Y:S02]  /*0c90*/  IMAD R21, R6, 0x3, RZ ;  /* 0x0000000306157824 */ /* 0x000fe400078e02ff */
        /* <DEDUP_REMOVED lines=26> */
[----:B0-----:R-:W-:-:S02]  /*0e40*/  FSEL R7, R21, RZ, P0 ;  /* 0x000000ff15077208 */ /* 0x001fc40000000000 */
[----:B------:R-:W-:Y:S02]  /*0e50*/  FSEL R9, R20, RZ, P1 ;  /* 0x000000ff14097208 */ /* 0x000fe40000800000 */
[----:B------:R-:W-:Y:S01]  /*0e60*/  FMNMX R12, R3, R12, PT ;  /* 0x0000000c030c7209 */ /* 0x000fe20003800000 */
[----:B------:R-:W-:Y:S02]  /*0e70*/  FADD R15, -R7, 1 ;  /* 0x3f800000070f7421 */ /* 0x000fe40000000100 */
[----:B------:R-:W-:Y:S01]  /*0e80*/  FADD R17, -R9, 1 ;  /* 0x3f80000009117421 */ /* 0x000fe20000000100 */
[----:B-1----:R-:W-:Y:S02]  /*0e90*/  FMNMX R10, RZ, R12, !PT ;  /* 0x0000000cff0a7209 */ /* 0x002fe40007800000 */
[----:B------:R-:W-:Y:S02]  /*0ea0*/  FMNMX R13, RZ, R13, !PT ;  /* 0x0000000dff0d7209 */ /* 0x000fe40007800000 */
[----:B------:R-:W0:Y:S01]  /*0eb0*/  F2I.FLOOR.NTZ R11, R10 ;  /* 0x0000000a000b7305 */ /* 0x000e220000207100 */
[----:B--2---:R-:W-:Y:S01]  /*0ec0*/  IADD3 R8, P0, PT, R8, UR10, RZ ;  /* 0x0000000a08087c10 */ /* 0x004fe2000ff1e0ff */
[----:B0-----:R-:W-:Y:S01]  /*0ed0*/  IMAD R21, R11, 0x3, RZ ;  /* 0x000000030b157824 */ /* 0x001fe200078e02ff */
        /* <DEDUP_REMOVED lines=14> */
[----:B------:R-:W-:Y:S02]  /*0fc0*/  FADD R6, R6, 0.5 ;  /* 0x3f00000006067421 */ /* 0x000fe40000000000 */
[----:B------:R-:W-:Y:S02]  /*0fd0*/  IMAD R25, R7, 0x3, RZ ;  /* 0x0000000307197824 */ /* 0x000fe400078e02ff */
[----:B------:R-:W1:Y:S01]  /*0fe0*/  F2I.U32.TRUNC.NTZ R23, R6 ;  /* 0x0000000600177305 */ /* 0x000e62000020f000 */
[C---:B0-----:R-:W-:Y:S01]  /*0ff0*/  IMAD R18, R15.reuse, UR6, RZ ;  /* 0x000000060f127c24 */ /* 0x041fe2000f8e02ff */
[----:B------:R-:W-:Y:S02]  /*1000*/  VIADDMNMX R12, R15, 0x1, R0, PT ;  /* 0x000000010f0c7846 */ /* 0x000fe40003800100 */
[----:B------:R-:W-:Y:S02]  /*1010*/  IADD3.X R9, PT, PT, R5, UR11, RZ, P0, !PT ;  /* 0x0000000b05097c10 */ /* 0x000fe400087fe4ff */
[----:B------:R-:W-:-:S02]  /*1020*/  SHF.R.S32.HI R5, RZ, 0x1f, R18 ;  /* 0x0000001fff057819 */ /* 0x000fc40000011412 */
[----:B------:R-:W-:Y:S02]  /*1030*/  IADD3 R16, P0, P1, R21, UR8, R18 ;  /* 0x0000000815107c10 */ /* 0x000fe4000f91e012 */
[--C-:B------:R-:W-:Y:S02]  /*1040*/  IADD3 R18, P2, P3, R18, UR8, R25.reuse ;  /* 0x0000000812127c10 */ /* 0x100fe4000fb5e019 */
[----:B------:R-:W-:Y:S01]  /*1050*/  SHF.R.S32.HI R22, RZ, 0x1f, R25 ;  /* 0x0000001fff167819 */ /* 0x000fe20000011419 */
[----:B------:R-:W-:Y:S01]  /*1060*/  IMAD R12, R12, UR6, RZ ;  /* 0x000000060c0c7c24 */ /* 0x000fe2000f8e02ff */
[----:B------:R-:W-:Y:S02]  /*1070*/  SHF.R.S32.HI R14, RZ, 0x1f, R21 ;  /* 0x0000001fff0e7819 */ /* 0x000fe40000011415 */
[----:B------:R-:W-:Y:S02]  /*1080*/  IADD3.X R19, PT, PT, R5, UR9, R22, P2, P3 ;  /* 0x0000000905137c10 */ /* 0x000fe400097e6416 */
[----:B------:R-:W-:Y:S01]  /*1090*/  IADD3.X R17, PT, PT, R14, UR9, R5, P0, P1 ;  /* 0x000000090e117c10 */ /* 0x000fe200087e2405 */
[----:B-1----:R-:W-:Y:S01]  /*10a0*/  STG.E.U8 desc[UR4][R8.64], R23 ;  /* 0x0000001708007986 */ /* 0x002fe2000c101104 */
[----:B------:R-:W-:-:S02]  /*10b0*/  IADD3 R6, P0, P1, R21, UR8, R12 ;  /* 0x0000000815067c10 */ /* 0x000fc4000f91e00c */
[--C-:B------:R-:W-:Y:S01]  /*10c0*/  SHF.R.S32.HI R5, RZ, 0x1f, R12.reuse ;  /* 0x0000001fff057819 */ /* 0x100fe2000001140c */
[----:B------:R-:W2:Y:S03]  /*10d0*/  LDG.E.U8 R18, desc[UR4][R18.64+0x1] ;  /* 0x0000010412127981 */ /* 0x000ea6000c1e1100 */
[----:B------:R-:W-:Y:S01]  /*10e0*/  IADD3.X R7, PT, PT, R14, UR9, R5, P0, P1 ;  /* 0x000000090e077c10 */ /* 0x000fe200087e2405 */
[----:B------:R-:W3:Y:S01]  /*10f0*/  LDG.E.U8 R16, desc[UR4][R16.64+0x1] ;  /* 0x0000010410107981 */ /* 0x000ee2000c1e1100 */
[----:B------:R-:W-:-:S03]  /*1100*/  IADD3 R20, P0, P1, R25, UR8, R12 ;  /* 0x0000000819147c10 */ /* 0x000fc6000f91e00c */
[----:B------:R0:W4:Y:S01]  /*1110*/  LDG.E.U8 R6, desc[UR4][R6.64+0x1] ;  /* 0x0000010406067981 */ /* 0x000122000c1e1100 */
        /* <DEDUP_REMOVED lines=11> */
[----:B------:R-:W-:Y:S01]  /*11d0*/  FMNMX R15, R2, R13, PT ;  /* 0x0000000d020f7209 */ /* 0x000fe20003800000 */
[----:B0-----:R-:W-:Y:S01]  /*11e0*/  FADD R7, -R10, 1 ;  /* 0x3f8000000a077421 */ /* 0x001fe20000000100 */
[----:B------:R-:W-:Y:S01]  /*11f0*/  FMNMX R2, RZ, R11, !PT ;  /* 0x0000000bff027209 */ /* 0x000fe20007800000 */
[----:B------:R-:W-:Y:S01]  /*1200*/  FADD R11, -R12, 1 ;  /* 0x3f8000000c0b7421 */ /* 0x000fe20000000100 */
[----:B--2---:R-:W-:Y:S02]  /*1210*/  I2FP.F32.U32 R3, R18 ;  /* 0x0000001200037245 */ /* 0x004fe40000201000 */
[----:B---3--:R-:W-:-:S03]  /*1220*/  I2FP.F32.U32 R16, R16 ;  /* 0x0000001000107245 */ /* 0x008fc60000201000 */
[----:B------:R-:W-:Y:S01]  /*1230*/  FMUL R14, R10, R3 ;  /* 0x000000030a0e7220 */ /* 0x000fe20000400000 */
[----:B----4-:R-:W-:Y:S01]  /*1240*/  I2FP.F32.U32 R18, R6 ;  /* 0x0000000600127245 */ /* 0x010fe20000201000 */
[----:B------:R-:W-:Y:S02]  /*1250*/  FMUL R16, R16, R7 ;  /* 0x0000000710107220 */ /* 0x000fe40000400000 */
[----:B------:R-:W-:Y:S01]  /*1260*/  FMUL R13, R11, R14 ;  /* 0x0000000e0b0d7220 */ /* 0x000fe20000400000 */
[----:B------:R-:W-:Y:S01]  /*1270*/  FMNMX R6, RZ, R15, !PT ;  /* 0x0000000fff067209 */ /* 0x000fe20007800000 */
[----:B------:R-:W0:Y:S01]  /*1280*/  F2I.FLOOR.NTZ R3, R2 ;  /* 0x0000000200037305 */ /* 0x000e220000207100 */
[----:B------:R-:W-:Y:S01]  /*1290*/  FMUL R18, R7, R18 ;  /* 0x0000001207127220 */ /* 0x000fe20000400000 */
[----:B-----5:R-:W-:Y:S01]  /*12a0*/  I2FP.F32.U32 R5, R5 ;  /* 0x0000000500057245 */ /* 0x020fe20000201000 */
[----:B------:R-:W-:-:S04]  /*12b0*/  FFMA R13, R16, R11, R13 ;  /* 0x0000000b100d7223 */ /* 0x000fc8000000000d */
[----:B------:R-:W-:Y:S01]  /*12c0*/  FFMA R13, R12, R18, R13 ;  /* 0x000000120c0d7223 */ /* 0x000fe2000000000d */
[----:B------:R-:W1:Y:S01]  /*12d0*/  F2I.FLOOR.NTZ R7, R6 ;  /* 0x0000000600077305 */ /* 0x000e620000207100 */
[----:B------:R-:W-:-:S04]  /*12e0*/  FMUL R10, R10, R5 ;  /* 0x000000050a0a7220 */ /* 0x000fc80000400000 */
[----:B------:R-:W-:-:S04]  /*12f0*/  FFMA R10, R12, R10, R13 ;  /* 0x0000000a0c0a7223 */ /* 0x000fc8000000000d */
[----:B------:R-:W-:Y:S01]  /*1300*/  FADD R5, R10, 0.5 ;  /* 0x3f0000000a057421 */ /* 0x000fe20000000000 */
[C---:B0-----:R-:W-:Y:S01]  /*1310*/  VIADDMNMX R11, R3.reuse, 0x1, R4, PT ;  /* 0x00000001030b7846 */ /* 0x041fe20003800104 */
[----:B------:R-:W-:Y:S01]  /*1320*/  IMAD R15, R3, 0x3, RZ ;  /* 0x00000003030f7824 */ /* 0x000fe200078e02ff */
[----:B-1----:R-:W-:-:S03]  /*1330*/  VIADDMNMX R10, R7, 0x1, R0, PT ;  /* 0x00000001070a7846 */ /* 0x002fc60003800100 */
[----:B------:R-:W0:Y:S01]  /*1340*/  F2I.U32.TRUNC.NTZ R5, R5 ;  /* 0x0000000500057305 */ /* 0x000e22000020f000 */
[----:B------:R-:W-:Y:S02]  /*1350*/  IMAD R12, R7, UR6, RZ ;  /* 0x00000006070c7c24 */ /* 0x000fe4000f8e02ff */
[----:B------:R-:W-:Y:S01]  /*1360*/  IMAD R17, R11, 0x3, RZ ;  /* 0x000000030b117824 */ /* 0x000fe200078e02ff */
        /* <DEDUP_REMOVED lines=8> */
[----:B0-----:R0:W-:Y:S01]  /*13f0*/  STG.E.U8 desc[UR4][R8.64+0x1], R5 ;  /* 0x0000010508007986 */ /* 0x0011e2000c101104 */
        /* <DEDUP_REMOVED lines=31> */
[----:B------:R-:W-:-:S04]  /*15f0*/  FADD R10, R10, 0.5 ;  /* 0x3f0000000a0a7421 */ /* 0x000fc80000000000 */
[----:B------:R-:W0:Y:S02]  /*1600*/  F2I.U32.TRUNC.NTZ R3, R10 ;  /* 0x0000000a00037305 */ /* 0x000e24000020f000 */
[----:B0-----:R-:W-:Y:S01]  /*1610*/  STG.E.U8 desc[UR4][R8.64+0x2], R3 ;  /* 0x0000020308007986 */ /* 0x001fe2000c101104 */
[----:B------:R-:W-:Y:S05]  /*1620*/  EXIT ;  /* 0x000000000000794d */ /* 0x000fea0003800000 */
        .weak           $__internal_10_$__cuda_sm20_div_rn_f64_full
        .type           $__internal_10_$__cuda_sm20_div_rn_f64_full,@function
        .size           $__internal_10_$__cuda_sm20_div_rn_f64_full,(.L_x_529 - $__internal_10_$__cuda_sm20_div_rn_f64_full)
$__internal_10_$__cuda_sm20_div_rn_f64_full:
        /* <DEDUP_REMOVED lines=66> */
.L_x_254:
        /* <DEDUP_REMOVED lines=16> */
.L_x_257:
[----:B------:R-:W-:Y:S01]  /*1b50*/  LOP3.LUT R21, R9, 0x80000, RZ, 0xfc, !PT ;  /* 0x0008000009157812 */ /* 0x000fe200078efcff */
[----:B------:R-:W-:Y:S01]  /*1b60*/  IMAD.MOV.U32 R20, RZ, RZ, R8 ;  /* 0x000000ffff147224 */ /* 0x000fe200078e0008 */
[----:B------:R-:W-:Y:S06]  /*1b70*/  BRA `(.L_x_255) ;  /* 0x0000000000087947 */ /* 0x000fec0003800000 */
.L_x_256:
[----:B------:R-:W-:Y:S01]  /*1b80*/  LOP3.LUT R21, R7, 0x80000, RZ, 0xfc, !PT ;  /* 0x0008000007157812 */ /* 0x000fe200078efcff */
[----:B------:R-:W-:-:S07]  /*1b90*/  IMAD.MOV.U32 R20, RZ, RZ, R6 ;  /* 0x000000ffff147224 */ /* 0x000fce00078e0006 */
.L_x_255:
[----:B------:R-:W-:Y:S05]  /*1ba0*/  BSYNC.RECONVERGENT B1 ;  /* 0x0000000000017941 */ /* 0x000fea0003800200 */
.L_x_253:
[----:B------:R-:W-:Y:S02]  /*1bb0*/  IMAD.MOV.U32 R6, RZ, RZ, R0 ;  /* 0x000000ffff067224 */ /* 0x000fe400078e0000 */
[----:B------:R-:W-:-:S04]  /*1bc0*/  IMAD.MOV.U32 R7, RZ, RZ, 0x0 ;  /* 0x00000000ff077424 */ /* 0x000fc800078e00ff */
[----:B------:R-:W-:Y:S05]  /*1bd0*/  RET.REL.NODEC R6 `(_Z37nppiWarpPerspectiveBack_8u_C3R_kernelPKh8NppiSizei8NppiRectPhiS2_dddddddddi) ;  /* 0xffffffe406087950 */ /* 0x000fea0003c3ffff */
.L_x_258:
        /* <DEDUP_REMOVED lines=10> */
.L_x_529:


//--------------------- .text._Z37nppiWarpPerspectiveBack_8u_C1R_kernelPKh8NppiSizei8NppiRectPhiS2_dddddddddi --------------------------
	.section	.text._Z37nppiWarpPerspectiveBack_8u_C1R_kernelPKh8NppiSizei8NppiRectPhiS2_dddddddddi,"ax",@progbits
	.align	128
        .global         _Z37nppiWarpPerspectiveBack_8u_C1R_kernelPKh8NppiSizei8NppiRectPhiS2_dddddddddi
        .type           _Z37nppiWarpPerspectiveBack_8u_C1R_kernelPKh8NppiSizei8NppiRectPhiS2_dddddddddi,@function
        .size           _Z37nppiWarpPerspectiveBack_8u_C1R_kernelPKh8NppiSizei8NppiRectPhiS2_dddddddddi,(.L_x_530 - _Z37nppiWarpPerspectiveBack_8u_C1R_kernelPKh8NppiSizei8NppiRectPhiS2_dddddddddi)
        .other          _Z37nppiWarpPerspectiveBack_8u_C1R_kernelPKh8NppiSizei8NppiRectPhiS2_dddddddddi,@"STO_CUDA_ENTRY STV_DEFAULT"
_Z37nppiWarpPerspectiveBack_8u_C1R_kernelPKh8NppiSizei8NppiRectPhiS2_dddddddddi:
.text._Z37nppiWarpPerspectiveBack_8u_C1R_kernelPKh8NppiSizei8NppiRectPhiS2_dddddddddi:
        /* <DEDUP_REMOVED lines=31> */
[----:B------:R-:W-:Y:S01]  /*01f0*/  SHF.R.S32.HI R3, RZ, 0x1f, R5 ;  /* 0x0000001fff037819 */ /* 0x000fe20000011405 */
[----:B------:R-:W2:Y:S01]  /*0200*/  LDCU.64 UR8, c[0x0][0x3a8] ;  /* 0x00007500ff0877ac */ /* 0x000ea20008000a00 */
[----:B-1----:R-:W-:-:S05]  /*0210*/  IMAD R4, R4, UR6, RZ ;  /* 0x0000000604047c24 */ /* 0x002fca000f8e02ff */
[----:B--2---:R-:W-:Y:S02]  /*0220*/  IADD3 R2, P0, P1, R4, UR8, R5 ;  /* 0x0000000804027c10 */ /* 0x004fe4000f91e005 */
[----:B------:R-:W-:-:S04]  /*0230*/  SHF.R.S32.HI R4, RZ, 0x1f, R4 ;  /* 0x0000001fff047819 */ /* 0x000fc80000011404 */
[----:B------:R-:W-:-:S05]  /*0240*/  IADD3.X R3, PT, PT, R4, UR9, R3, P0, P1 ;  /* 0x0000000904037c10 */ /* 0x000fca00087e2403 */
[----:B0-----:R-:W-:Y:S01]  /*0250*/  STG.E.U8 desc[UR4][R2.64], RZ ;  /* 0x000000ff02007986 */ /* 0x001fe2000c101104 */
[----:B------:R-:W-:Y:S05]  /*0260*/  EXIT ;  /* 0x000000000000794d */ /* 0x000fea0003800000 */
.L_x_259:
        /* <DEDUP_REMOVED lines=23> */
[----:B0-----:R-:W-:Y:S05]  /*03e0*/  CALL.REL.NOINC `($__internal_11_$__cuda_sm20_div_rn_f64_full) ;  /* 0x0000000c006c7944 */ /* 0x001fea0003c00000 */
[----:B------:R-:W-:Y:S02]  /*03f0*/  IMAD.MOV.U32 R2, RZ, RZ, R20 ;  /* 0x000000ffff027224 */ /* 0x000fe400078e0014 */
[----:B------:R-:W-:-:S07]  /*0400*/  IMAD.MOV.U32 R3, RZ, RZ, R21 ;  /* 0x000000ffff037224 */ /* 0x000fce00078e0015 */
.L_x_261:
[----:B0-----:R-:W-:Y:S05]  /*0410*/  BSYNC.RECONVERGENT B0 ;  /* 0x0000000000007941 */ /* 0x001fea0003800200 */
.L_x_260:
        /* <DEDUP_REMOVED lines=25> */
[----:B------:R-:W-:Y:S05]  /*05b0*/  CALL.REL.NOINC `($__internal_11_$__cuda_sm20_div_rn_f64_full) ;  /* 0x0000000800f87944 */ /* 0x000fea0003c00000 */
[----:B------:R-:W-:Y:S02]  /*05c0*/  IMAD.MOV.U32 R6, RZ, RZ, R20 ;  /* 0x000000ffff067224 */ /* 0x000fe400078e0014 */
[----:B------:R-:W-:-:S07]  /*05d0*/  IMAD.MOV.U32 R7, RZ, RZ, R21 ;  /* 0x000000ffff077224 */ /* 0x000fce00078e0015 */
.L_x_263:
[----:B------:R-:W-:Y:S05]  /*05e0*/  BSYNC.RECONVERGENT B0 ;  /* 0x0000000000007941 */ /* 0x000fea0003800200 */
.L_x_262:
        /* <DEDUP_REMOVED lines=25> */
[----:B-1----:R-:W-:Y:S02]  /*0780*/  IADD3 R2, P0, P1, R0, UR8, R3 ;  /* 0x0000000800027c10 */ /* 0x002fe4000f91e003 */
[----:B------:R-:W-:-:S04]  /*0790*/  SHF.R.S32.HI R0, RZ, 0x1f, R0 ;  /* 0x0000001fff007819 */ /* 0x000fc80000011400 */
[----:B------:R-:W-:-:S05]  /*07a0*/  IADD3.X R3, PT, PT, R0, UR9, RZ, P0, P1 ;  /* 0x0000000900037c10 */ /* 0x000fca00087e24ff */
[----:B------:R1:W5:Y:S01]  /*07b0*/  LDG.E.U8 R7, desc[UR4][R2.64] ;  /* 0x0000000402077981 */ /* 0x000362000c1e1100 */
[----:B------:R-:W-:Y:S05]  /*07c0*/  BRA `(.L_x_267) ;  /* 0x00000008004c7947 */ /* 0x000fea0003800000 */
.L_x_266:
        /* <DEDUP_REMOVED lines=17> */
[----:B------:R-:W-:Y:S02]  /*08e0*/  ISETP.GE.AND P2, PT, R0, RZ, PT ;  /* 0x000000ff0000720c */ /* 0x000fe40003f46270 */
[----:B---3--:R-:W-:-:S09]  /*08f0*/  ISETP.GE.AND P1, PT, R7, R12, PT ;  /* 0x0000000c0700720c */ /* 0x008fd20003f26270 */
[----:B------:R-:W-:Y:S01]  /*0900*/  @P0 VIADD R0, R13, 0xffffffff ;  /* 0xffffffff0d000836 */ /* 0x000fe20000000000 */
[----:B------:R-:W-:-:S04]  /*0910*/  ISETP.GE.AND P0, PT, R7, RZ, PT ;  /* 0x000000ff0700720c */ /* 0x000fc80003f06270 */
[----:B------:R-:W-:Y:S01]  /*0920*/  SEL R0, R0, RZ, P2 ;  /* 0x000000ff00007207 */ /* 0x000fe20001000000 */
[----:B------:R-:W-:-:S04]  /*0930*/  @P1 VIADD R7, R12, 0xffffffff ;  /* 0xffffffff0c071836 */ /* 0x000fc80000000000 */
[----:B0-----:R-:W-:Y:S01]  /*0940*/  IMAD R3, R0, UR6, RZ ;  /* 0x0000000600037c24 */ /* 0x001fe2000f8e02ff */
[----:B------:R-:W-:-:S04]  /*0950*/  SEL R2, R7, RZ, P0 ;  /* 0x000000ff07027207 */ /* 0x000fc80000000000 */
[--C-:B------:R-:W-:Y:S02]  /*0960*/  SHF.R.S32.HI R0, RZ, 0x1f, R2.reuse ;  /* 0x0000001fff007819 */ /* 0x100fe40000011402 */
[----:B--2---:R-:W-:Y:S02]  /*0970*/  IADD3 R2, P0, P1, R3, UR8, R2 ;  /* 0x0000000803027c10 */ /* 0x004fe4000f91e002 */
[----:B------:R-:W-:-:S04]  /*0980*/  SHF.R.S32.HI R3, RZ, 0x1f, R3 ;  /* 0x0000001fff037819 */ /* 0x000fc80000011403 */
[----:B------:R-:W-:-:S05]  /*0990*/  IADD3.X R3, PT, PT, R3, UR9, R0, P0, P1 ;  /* 0x0000000903037c10 */ /* 0x000fca00087e2400 */
[----:B------:R0:W5:Y:S01]  /*09a0*/  LDG.E.U8 R7, desc[UR4][R2.64] ;  /* 0x0000000402077981 */ /* 0x000162000c1e1100 */
[----:B------:R-:W-:Y:S05]  /*09b0*/  BRA `(.L_x_267) ;  /* 0x0000000400d07947 */ /* 0x000fea0003800000 */
.L_x_268:
[----:B------:R-:W0:Y:S01]  /*09c0*/  LDCU UR6, c[0x0][0x390] ;  /* 0x00007200ff0677ac */ /* 0x000e220008000800 */
[----:B------:R-:W1:Y:S01]  /*09d0*/  LDCU.64 UR8, c[0x0][0x380] ;  /* 0x00007000ff0877ac */ /* 0x000e620008000a00 */
[----:B0-----:R-:W-:-:S04]  /*09e0*/  IMAD R14, R0, UR6, RZ ;  /* 0x00000006000e7c24 */ /* 0x001fc8000f8e02ff */
[C---:B------:R-:W-:Y:S01]  /*09f0*/  VIADD R12, R14.reuse, UR6 ;  /* 0x000000060e0c7c36 */ /* 0x040fe20008000000 */
[--C-:B-1----:R-:W-:Y:S02]  /*0a00*/  IADD3 R10, P2, P3, R14, UR8, R11.reuse ;  /* 0x000000080e0a7c10 */ /* 0x102fe4000fb5e00b */
[----:B------:R-:W-:Y:S02]  /*0a10*/  SHF.R.S32.HI R3, RZ, 0x1f, R14 ;  /* 0x0000001fff037819 */ /* 0x000fe4000001140e */
[----:B------:R-:W-:Y:S02]  /*0a20*/  SHF.R.S32.HI R13, RZ, 0x1f, R12 ;  /* 0x0000001fff0d7819 */ /* 0x000fe4000001140c */
[C---:B------:R-:W-:Y:S02]  /*0a30*/  IADD3 R8, P4, P5, R12.reuse, UR8, R11 ;  /* 0x000000080c087c10 */ /* 0x040fe4000fd9e00b */
[----:B------:R-:W-:Y:S02]  /*0a40*/  IADD3 R12, P0, P1, R12, UR8, R7 ;  /* 0x000000080c0c7c10 */ /* 0x000fe4000f91e007 */
[----:B------:R-:W-:-:S02]  /*0a50*/  IADD3.X R9, PT, PT, R13, UR9, RZ, P4, P5 ;  /* 0x000000090d097c10 */ /* 0x000fc4000a7ea4ff */
[----:B------:R-:W-:Y:S02]  /*0a60*/  IADD3.X R11, PT, PT, R3, UR9, RZ, P2, P3 ;  /* 0x00000009030b7c10 */ /* 0x000fe400097e64ff */
[----:B------:R-:W-:Y:S01]  /*0a70*/  IADD3 R14, P2, P3, R14, UR8, R7 ;  /* 0x000000080e0e7c10 */ /* 0x000fe2000fb5e007 */
[----:B------:R-:W2:Y:S01]  /*0a80*/  LDG.E.U8 R8, desc[UR4][R8.64] ;  /* 0x0000000408087981 */ /* 0x000ea2000c1e1100 */
[----:B------:R-:W-:Y:S02]  /*0a90*/  IADD3.X R13, PT, PT, R13, UR9, RZ, P0, P1 ;  /* 0x000000090d0d7c10 */ /* 0x000fe400087e24ff */
[----:B------:R-:W-:Y:S01]  /*0aa0*/  IADD3.X R15, PT, PT, R3, UR9, RZ, P2, P3 ;  /* 0x00000009030f7c10 */ /* 0x000fe200097e64ff */
[----:B------:R-:W3:Y:S04]  /*0ab0*/  LDG.E.U8 R10, desc[UR4][R10.64] ;  /* 0x000000040a0a7981 */ /* 0x000ee8000c1e1100 */
[----:B------:R-:W4:Y:S04]  /*0ac0*/  LDG.E.U8 R12, desc[UR4][R12.64] ;  /* 0x000000040c0c7981 */ /* 0x000f28000c1e1100 */
[----:B------:R-:W5:Y:S01]  /*0ad0*/  LDG.E.U8 R14, desc[UR4][R14.64] ;  /* 0x000000040e0e7981 */ /* 0x000f62000c1e1100 */
        /* <DEDUP_REMOVED lines=13> */
[----:B0-----:R-:W-:-:S07]  /*0bb0*/  LOP3.LUT R9, R18, 0xff, RZ, 0xc0, !PT ;  /* 0x000000ff12097812 */ /* 0x001fce00078ec0ff */
[----:B------:R-:W0:Y:S01]  /*0bc0*/  I2F.U16 R10, R9 ;  /* 0x00000009000a7306 */ /* 0x000e220000101000 */
[----:B-1----:R-:W-:Y:S02]  /*0bd0*/  LOP3.LUT R8, R2, 0xff, RZ, 0xc0, !PT ;  /* 0x000000ff02087812 */ /* 0x002fe400078ec0ff */
[----:B------:R-:W-:-:S05]  /*0be0*/  I2FP.F32.S32 R3, R0 ;  /* 0x0000000000037245 */ /* 0x000fca0000201400 */
[----:B------:R-:W1:Y:S01]  /*0bf0*/  I2F.U16 R8, R8 ;  /* 0x0000000800087306 */ /* 0x000e620000101000 */
[----:B------:R-:W-:-:S04]  /*0c00*/  FADD R3, R6, -R3 ;  /* 0x8000000306037221 */ /* 0x000fc80000000000 */
[C---:B------:R-:W-:Y:S01]  /*0c10*/  FADD R7, -R3.reuse, 1 ;  /* 0x3f80000003077421 */ /* 0x040fe20000000100 */
[----:B0-----:R-:W-:-:S04]  /*0c20*/  FMUL R3, R3, R10 ;  /* 0x0000000a03037220 */ /* 0x001fc80000400000 */
[----:B-1----:R-:W-:-:S06]  /*0c30*/  FFMA R3, R8, R7, R3 ;  /* 0x0000000708037223 */ /* 0x002fcc0000000003 */
[----:B------:R-:W0:Y:S02]  /*0c40*/  F2I.U32.TRUNC.NTZ R3, R3 ;  /* 0x0000000300037305 */ /* 0x000e24000020f000 */
[----:B0-----:R-:W-:Y:S01]  /*0c50*/  PRMT R7, R3, 0x7610, R7 ;  /* 0x0000761003077816 */ /* 0x001fe20000000007 */
[----:B------:R-:W-:Y:S06]  /*0c60*/  BRA `(.L_x_267) ;  /* 0x0000000400247947 */ /* 0x000fec0003800000 */
.L_x_265:
        /* <DEDUP_REMOVED lines=31> */
.L_x_269:
        /* <DEDUP_REMOVED lines=41> */
[----:B0-----:R-:W-:-:S07]  /*10f0*/  PRMT R7, R3, 0x7610, R7 ;  /* 0x0000761003077816 */ /* 0x001fce0000000007 */
.L_x_267:
[----:B------:R-:W-:Y:S05]  /*1100*/  BSYNC.RECONVERGENT B0 ;  /* 0x0000000000007941 */ /* 0x000fea0003800200 */
.L_x_264:
[----:B------:R-:W3:Y:S01]  /*1110*/  LDCU UR6, c[0x0][0x3b0] ;  /* 0x00007600ff0677ac */ /* 0x000ee20008000800 */
[----:B012---:R-:W-:Y:S01]  /*1120*/  SHF.R.S32.HI R3, RZ, 0x1f, R5 ;  /* 0x0000001fff037819 */ /* 0x007fe20000011405 */
[----:B------:R-:W0:Y:S01]  /*1130*/  LDCU.64 UR8, c[0x0][0x3a8] ;  /* 0x00007500ff0877ac */ /* 0x000e220008000a00 */
[----:B---3--:R-:W-:-:S05]  /*1140*/  IMAD R4, R4, UR6, RZ ;  /* 0x0000000604047c24 */ /* 0x008fca000f8e02ff */
[----:B0-----:R-:W-:Y:S02]  /*1150*/  IADD3 R2, P0, P1, R4, UR8, R5 ;  /* 0x0000000804027c10 */ /* 0x001fe4000f91e005 */
[----:B------:R-:W-:-:S04]  /*1160*/  SHF.R.S32.HI R4, RZ, 0x1f, R4 ;  /* 0x0000001fff047819 */ /* 0x000fc80000011404 */
[----:B------:R-:W-:-:S05]  /*1170*/  IADD3.X R3, PT, PT, R4, UR9, R3, P0, P1 ;  /* 0x0000000904037c10 */ /* 0x000fca00087e2403 */
[----:B-----5:R-:W-:Y:S01]  /*1180*/  STG.E.U8 desc[UR4][R2.64], R7 ;  /* 0x0000000702007986 */ /* 0x020fe2000c101104 */
[----:B------:R-:W-:Y:S05]  /*1190*/  EXIT ;  /* 0x000000000000794d */ /* 0x000fea0003800000 */
        .weak           $__internal_11_$__cuda_sm20_div_rn_f64_full
        .type           $__internal_11_$__cuda_sm20_div_rn_f64_full,@function
        .size           $__internal_11_$__cuda_sm20_div_rn_f64_full,(.L_x_530 - $__internal_11_$__cuda_sm20_div_rn_f64_full)
$__internal_11_$__cuda_sm20_div_rn_f64_full:
        /* <DEDUP_REMOVED lines=66> */
.L_x_271:
        /* <DEDUP_REMOVED lines=16> */
.L_x_274:
[----:B------:R-:W-:Y:S01]  /*16c0*/  LOP3.LUT R21, R9, 0x80000, RZ, 0xfc, !PT ;  /* 0x0008000009157812 */ /* 0x000fe200078efcff */
[----:B------:R-:W-:Y:S01]  /*16d0*/  IMAD.MOV.U32 R20, RZ, RZ, R8 ;  /* 0x000000ffff147224 */ /* 0x000fe200078e0008 */
[----:B------:R-:W-:Y:S06]  /*16e0*/  BRA `(.L_x_272) ;  /* 0x0000000000087947 */ /* 0x000fec0003800000 */
.L_x_273:
[----:B------:R-:W-:Y:S01]  /*16f0*/  LOP3.LUT R21, R7, 0x80000, RZ, 0xfc, !PT ;  /* 0x0008000007157812 */ /* 0x000fe200078efcff */
[----:B------:R-:W-:-:S07]  /*1700*/  IMAD.MOV.U32 R20, RZ, RZ, R6 ;  /* 0x000000ffff147224 */ /* 0x000fce00078e0006 */
.L_x_272:
[----:B------:R-:W-:Y:S05]  /*1710*/  BSYNC.RECONVERGENT B1 ;  /* 0x0000000000017941 */ /* 0x000fea0003800200 */
.L_x_270:
[----:B------:R-:W-:Y:S02]  /*1720*/  IMAD.MOV.U32 R6, RZ, RZ, R0 ;  /* 0x000000ffff067224 */ /* 0x000fe400078e0000 */
[----:B------:R-:W-:-:S04]  /*1730*/  IMAD.MOV.U32 R7, RZ, RZ, 0x0 ;  /* 0x00000000ff077424 */ /* 0x000fc800078e00ff */
[----:B------:R-:W-:Y:S05]  /*1740*/  RET.REL.NODEC R6 `(_Z37nppiWarpPerspectiveBack_8u_C1R_kernelPKh8NppiSizei8NppiRectPhiS2_dddddddddi) ;  /* 0xffffffe8062c7950 */ /* 0x000fea0003c3ffff */
.L_x_275:
        /* <DEDUP_REMOVED lines=11> */
.L_x_530:


//--------------------- .text._Z33nppiWarpPerspective_8u_C4R_kernelPKh8NppiSizei8NppiRectPhiS2_dddddddddi --------------------------
	.section	.text._Z33nppiWarpPerspective_8u_C4R_kernelPKh8NppiSizei8NppiRectPhiS2_dddddddddi,"ax",@progbits
	.align	128
        .global         _Z33nppiWarpPerspective_8u_C4R_kernelPKh8NppiSizei8NppiRectPhiS2_dddddddddi
        .type           _Z33nppiWarpPerspective_8u_C4R_kernelPKh8NppiSizei8NppiRectPhiS2_dddddddddi,@function
        .size           _Z33nppiWarpPerspective_8u_C4R_kernelPKh8NppiSizei8NppiRectPhiS2_dddddddddi,(.L_x_531 - _Z33nppiWarpPerspective_8u_C4R_kernelPKh8NppiSizei8NppiRectPhiS2_dddddddddi)
        .other          _Z33nppiWarpPerspective_8u_C4R_kernelPKh8NppiSizei8NppiRectPhiS2_dddddddddi,@"STO_CUDA_ENTRY STV_DEFAULT"
_Z33nppiWarpPerspective_8u_C4R_kernelPKh8NppiSizei8NppiRectPhiS2_dddddddddi:
.text._Z33nppiWarpPerspective_8u_C4R_kernelPKh8NppiSizei8NppiRectPhiS2_dddddddddi:
        /* <DEDUP_REMOVED lines=43> */
.L_x_276:
        /* <DEDUP_REMOVED lines=23> */
[----:B0-----:R-:W-:Y:S05]  /*0420*/  CALL.REL.NOINC `($__internal_12_$__cuda_sm20_div_rn_f64_full) ;  /* 0x0000000c00f87944 */ /* 0x001fea0003c00000 */
[----:B------:R-:W-:Y:S02]  /*0430*/  IMAD.MOV.U32 R2, RZ, RZ, R20 ;  /* 0x000000ffff027224 */ /* 0x000fe400078e0014 */
[----:B------:R-:W-:-:S07]  /*0440*/  IMAD.MOV.U32 R3, RZ, RZ, R21 ;  /* 0x000000ffff037224 */ /* 0x000fce00078e0015 */
.L_x_278:
[----:B0-----:R-:W-:Y:S05]  /*0450*/  BSYNC.RECONVERGENT B0 ;  /* 0x0000000000007941 */ /* 0x001fea0003800200 */
.L_x_277:
        /* <DEDUP_REMOVED lines=25> */
[----:B------:R-:W-:Y:S05]  /*05f0*/  CALL.REL.NOINC `($__internal_12_$__cuda_sm20_div_rn_f64_full) ;  /* 0x0000000c00847944 */ /* 0x000fea0003c00000 */
[----:B------:R-:W-:Y:S02]  /*0600*/  IMAD.MOV.U32 R6, RZ, RZ, R20 ;  /* 0x000000ffff067224 */ /* 0x000fe400078e0014 */
[----:B------:R-:W-:-:S07]  /*0610*/  IMAD.MOV.U32 R7, RZ, RZ, R21 ;  /* 0x000000ffff077224 */ /* 0x000fce00078e0015 */
.L_x_280:
[----:B------:R-:W-:Y:S05]  /*0620*/  BSYNC.RECONVERGENT B0 ;  /* 0x0000000000007941 */ /* 0x000fea0003800200 */
.L_x_279:
[----:B------:R-:W-:Y:S01]  /*0630*/  SHF.R.U32.HI R9, RZ, 0x1f, R3 ;  /* 0x0000001fff097819 */ /* 0x000fe20000011603 */
[----:B------:R0:W1:Y:S01]  /*0640*/  F2F.F32.F64 R8, R2 ;  /* 0x0000000200087310 */ /* 0x0000620000301000 */
[----:B------:R-:W-:Y:S01]  /*0650*/  SHF.R.U32.HI R0, RZ, 0x1f, R7 ;  /* 0x0000001fff007819 */ /* 0x000fe20000011607 */
[----:B------:R-:W-:Y:S01]  /*0660*/  IMAD.MOV.U32 R10, RZ, RZ, 0x3f000000 ;  /* 0x3f000000ff0a7424 */ /* 0x000fe200078e00ff */
[----:B------:R-:W-:Y:S01]  /*0670*/  LOP3.LUT R9, R9, 0x1, RZ, 0xc0, !PT ;  /* 0x0000000109097812 */ /* 0x000fe200078ec0ff */
[----:B------:R-:W2:Y:S01]  /*0680*/  LDCU UR9, c[0x0][0x3b0] ;  /* 0x00007600ff0977ac */ /* 0x000ea20008000800 */
[----:B------:R-:W-:Y:S01]  /*0690*/  LOP3.LUT R0, R0, 0x1, RZ, 0xc0, !PT ;  /* 0x0000000100007812 */ /* 0x000fe200078ec0ff */
[----:B------:R-:W-:Y:S01]  /*06a0*/  IMAD.SHL.U32 R5, R5, 0x4, RZ ;  /* 0x0000000405057824 */ /* 0x000fe200078e00ff */
[----:B------:R-:W-:Y:S01]  /*06b0*/  ISETP.NE.U32.AND P0, PT, R9, 0x1, PT ;  /* 0x000000010900780c */ /* 0x000fe20003f05070 */
[----:B------:R-:W3:Y:S01]  /*06c0*/  F2F.F32.F64 R12, R6 ;  /* 0x00000006000c7310 */ /* 0x000ee20000301000 */
[----:B------:R-:W-:Y:S01]  /*06d0*/  ISETP.NE.U32.AND P1, PT, R0, 0x1, PT ;  /* 0x000000010000780c */ /* 0x000fe20003f25070 */
[----:B------:R-:W4:Y:S01]  /*06e0*/  LDCU.64 UR6, c[0x0][0x388] ;  /* 0x00007100ff0677ac */ /* 0x000f220008000a00 */
[----:B------:R-:W-:-:S02]  /*06f0*/  ISETP.NE.U32.AND.EX P0, PT, RZ, RZ, PT, P0 ;  /* 0x000000ffff00720c */ /* 0x000fc40003f05100 */
[----:B------:R-:W-:Y:S01]  /*0700*/  SHF.R.S32.HI R13, RZ, 0x1f, R5 ;  /* 0x0000001fff0d7819 */ /* 0x000fe20000011405 */
[----:B------:R-:W5:Y:S01]  /*0710*/  LDCU UR8, c[0x0][0x390] ;  /* 0x00007200ff0877ac */ /* 0x000f620008000800 */
[----:B0-----:R-:W-:Y:S01]  /*0720*/  FSEL R3, -R10, 0.5, !P0 ;  /* 0x3f0000000a037808 */ /* 0x001fe20004000100 */
[----:B-1----:R-:W4:Y:S01]  /*0730*/  F2I.FLOOR.NTZ R9, R8 ;  /* 0x0000000800097305 */ /* 0x002f220000207100 */
[----:B------:R-:W-:-:S03]  /*0740*/  ISETP.NE.U32.AND.EX P0, PT, RZ, RZ, PT, P1 ;  /* 0x000000ffff00720c */ /* 0x000fc60003f05110 */
[----:B------:R-:W-:Y:S01]  /*0750*/  FADD.RZ R0, R8, R3 ;  /* 0x0000000308007221 */ /* 0x000fe2000000c000 */
[----:B------:R-:W-:Y:S01]  /*0760*/  FSEL R3, -R10, 0.5, !P0 ;  /* 0x3f0000000a037808 */ /* 0x000fe20004000100 */
[----:B--2---:R-:W-:Y:S01]  /*0770*/  IMAD R4, R4, UR9, RZ ;  /* 0x0000000904047c24 */ /* 0x004fe2000f8e02ff */
[----:B------:R-:W0:Y:S01]  /*0780*/  LDCU UR9, c[0x0][0x410] ;  /* 0x00008200ff0977ac */ /* 0x000e220008000800 */
[----:B---3--:R-:W1:Y:S02]  /*0790*/  F2I.FLOOR.NTZ R6, R12 ;  /* 0x0000000c00067305 */ /* 0x008e640000207100 */
[----:B------:R-:W-:Y:S01]  /*07a0*/  FADD.RZ R11, R12, R3 ;  /* 0x000000030c0b7221 */ /* 0x000fe2000000c000 */
[----:B------:R-:W-:Y:S02]  /*07b0*/  IADD3 R2, P0, PT, R4, R5, RZ ;  /* 0x0000000504027210 */ /* 0x000fe40007f1e0ff */
[----:B----4-:R-:W-:-:S03]  /*07c0*/  ISETP.GE.AND P4, PT, R9, UR6, PT ;  /* 0x0000000609007c0c */ /* 0x010fc6000bf86270 */
[----:B------:R-:W2:Y:S01]  /*07d0*/  F2I.TRUNC.NTZ R11, R11 ;  /* 0x0000000b000b7305 */ /* 0x000ea2000020f100 */
[----:B------:R-:W-:Y:S02]  /*07e0*/  I2FP.F32.S32 R3, R9 ;  /* 0x0000000900037245 */ /* 0x000fe40000201400 */
[----:B------:R-:W-:-:S03]  /*07f0*/  ISETP.GT.AND P4, PT, R9, -0x1, !P4 ;  /* 0xffffffff0900780c */ /* 0x000fc60006784270 */
[----:B------:R-:W-:Y:S01]  /*0800*/  FADD.SAT R3, R8, -R3 ;  /* 0x8000000308037221 */ /* 0x000fe20000002000 */
[----:B-1----:R-:W-:Y:S01]  /*0810*/  VIADD R5, R6, 0x1 ;  /* 0x0000000106057836 */ /* 0x002fe20000000000 */
[----:B------:R1:W3:Y:S01]  /*0820*/  F2I.TRUNC.NTZ R10, R0 ;  /* 0x00000000000a7305 */ /* 0x0002e2000020f100 */
[----:B0-----:R-:W-:Y:S01]  /*0830*/  UISETP.NE.AND UP0, UPT, UR9, 0x2, UPT ;  /* 0x000000020900788c */ /* 0x001fe2000bf05270 */
[----:B------:R-:W-:Y:S01]  /*0840*/  I2FP.F32.S32 R7, R6 ;  /* 0x0000000600077245 */ /* 0x000fe20000201400 */
[----:B------:R-:W-:Y:S01]  /*0850*/  FADD R14, -R3, 1 ;  /* 0x3f800000030e7421 */ /* 0x000fe20000000100 */
[----:B------:R-:W-:Y:S02]  /*0860*/  ISETP.GE.AND P1, PT, R5, UR7, PT ;  /* 0x0000000705007c0c */ /* 0x000fe4000bf26270 */
[----:B--2---:R-:W-:Y:S01]  /*0870*/  ISETP.GE.AND P2, PT, R11, UR7, PT ;  /* 0x000000070b007c0c */ /* 0x004fe2000bf46270 */
[----:B------:R-:W-:Y:S01]  /*0880*/  FADD.SAT R12, R12, -R7 ;  /* 0x800000070c0c7221 */ /* 0x000fe20000002000 */
[----:B-1----:R-:W-:Y:S01]  /*0890*/  LEA.HI.X.SX32 R0, R4, R13, 0x1, P0 ;  /* 0x0000000d04007211 */ /* 0x002fe200000f0eff */
[C---:B------:R-:W-:Y:S01]  /*08a0*/  VIADD R4, R9.reuse, 0x1 ;  /* 0x0000000109047836 */ /* 0x040fe20000000000 */
[C---:B------:R-:W-:Y:S01]  /*08b0*/  ISETP.GE.AND P0, PT, R6.reuse, UR7, PT ;  /* 0x0000000706007c0c */ /* 0x040fe2000bf06270 */
[----:B------:R-:W-:Y:S01]  /*08c0*/  IMAD.SHL.U32 R7, R9, 0x4, RZ ;  /* 0x0000000409077824 */ /* 0x000fe200078e00ff */
[----:B------:R-:W-:Y:S01]  /*08d0*/  ISETP.GT.AND P1, PT, R6, -0x2, !P1 ;  /* 0xfffffffe0600780c */ /* 0x000fe20004f24270 */
[----:B------:R-:W-:Y:S01]  /*08e0*/  FADD R13, -R12, 1 ;  /* 0x3f8000000c0d7421 */ /* 0x000fe20000000100 */
[----:B------:R-:W-:-:S02]  /*08f0*/  ISETP.GE.AND P3, PT, R4, UR6, PT ;  /* 0x0000000604007c0c */ /* 0x000fc4000bf66270 */
[C---:B------:R-:W-:Y:S01]  /*0900*/  ISETP.GT.AND P0, PT, R6.reuse, -0x1, !P0 ;  /* 0xffffffff0600780c */ /* 0x040fe20004704270 */
[----:B-----5:R-:W-:Y:S01]  /*0910*/  IMAD R6, R6, UR8, RZ ;  /* 0x0000000806067c24 */ /* 0x020fe2000f8e02ff */
[C---:B------:R-:W-:Y:S01]  /*0920*/  ISETP.GT.AND P2, PT, R11.reuse, -0x1, !P2 ;  /* 0xffffffff0b00780c */ /* 0x040fe20005744270 */
[----:B------:R-:W-:Y:S01]  /*0930*/  IMAD R11, R11, UR8, RZ ;  /* 0x000000080b0b7c24 */ /* 0x000fe2000f8e02ff */
[----:B------:R-:W-:Y:S01]  /*0940*/  ISETP.GT.AND P3, PT, R9, -0x2, !P3 ;  /* 0xfffffffe0900780c */ /* 0x000fe20005f64270 */
[----:B------:R-:W-:Y:S01]  /*0950*/  VIADD R8, R6, UR8 ;  /* 0x0000000806087c36 */ /* 0x000fe20008000000 */
[----:B---3--:R-:W-:Y:S01]  /*0960*/  ISETP.GE.AND P5, PT, R10, UR6, PT ;  /* 0x000000060a007c0c */ /* 0x008fe2000bfa6270 */
[----:B------:R-:W-:Y:S01]  /*0970*/  IMAD.SHL.U32 R9, R4, 0x4, RZ ;  /* 0x0000000404097824 */ /* 0x000fe200078e00ff */
[----:B------:R-:W-:Y:S02]  /*0980*/  PLOP3.LUT P6, PT, P4, P0, PT, 0x80, 0x8 ;  /* 0x000000000008781c */ /* 0x000fe400027c1070 */
[----:B------:R-:W-:-:S02]  /*0990*/  PLOP3.LUT P4, PT, P4, P1, PT, 0x80, 0x8 ;  /* 0x000000000008781c */ /* 0x000fc40002783070 */
[----:B------:R-:W-:Y:S02]  /*09a0*/  PLOP3.LUT P0, PT, P3, P0, PT, 0x80, 0x8 ;  /* 0x000000000008781c */ /* 0x000fe40001f01070 */
[----:B------:R-:W-:Y:S02]  /*09b0*/  PLOP3.LUT P1, PT, P3, P1, PT, 0x80, 0x8 ;  /* 0x000000000008781c */ /* 0x000fe40001f23070 */
[C---:B------:R-:W-:Y:S02]  /*09c0*/  ISETP.GT.AND P5, PT, R10.reuse, -0x1, !P5 ;  /* 0xffffffff0a00780c */ /* 0x040fe40006fa4270 */
[----:B------:R-:W-:Y:S02]  /*09d0*/  LEA R5, P3, R10, R11, 0x2 ;  /* 0x0000000b0a057211 */ /* 0x000fe400078610ff */
[----:B------:R-:W-:Y:S02]  /*09e0*/  PLOP3.LUT P2, PT, P5, P2, PT, 0x80, 0x8 ;  /* 0x000000000008781c */ /* 0x000fe40002f45070 */
[----:B------:R-:W-:-:S02]  /*09f0*/  SHF.R.S32.HI R15, RZ, 0x1f, R6 ;  /* 0x0000001fff0f7819 */ /* 0x000fc40000011406 */
[----:B------:R-:W-:Y:S02]  /*0a00*/  SHF.R.S32.HI R18, RZ, 0x1f, R8 ;  /* 0x0000001fff127819 */ /* 0x000fe40000011408 */
[----:B------:R-:W-:Y:S01]  /*0a10*/  LEA.HI.X.SX32 R11, R11, RZ, 0x1, P3 ;  /* 0x000000ff0b0b7211 */ /* 0x000fe200018f0eff */
[----:B------:R-:W-:Y:S06]  /*0a20*/  BRA.U !UP0, `(.L_x_281) ;  /* 0x0000000108d87547 */ /* 0x000fec000b800000 */
[----:B------:R-:W-:-:S09]  /*0a30*/  UISETP.NE.AND UP0, UPT, UR9, 0x1, UPT ;  /* 0x000000010900788c */ /* 0x000fd2000bf05270 */
[----:B------:R-:W-:Y:S05]  /*0a40*/  BRA.U UP0, `(.L_x_282) ;  /* 0x0000000100687547 */ /* 0x000fea000b800000 */
[----:B------:R-:W0:Y:S01]  /*0a50*/  LDCU.64 UR6, c[0x0][0x380] ;  /* 0x00007000ff0677ac */ /* 0x000e220008000a00 */
[----:B------:R-:W-:Y:S02]  /*0a60*/  PRMT R7, RZ, 0x7610, R7 ;  /* 0x00007610ff077816 */ /* 0x000fe40000000007 */
[----:B0-----:R-:W-:-:S04]  /*0a70*/  IADD3 R4, P0, PT, R5, UR6, RZ ;  /* 0x0000000605047c10 */ /* 0x001fc8000ff1e0ff */
[----:B------:R-:W-:Y:S01]  /*0a80*/  IADD3.X R5, PT, PT, R11, UR7, RZ, P0, !PT ;  /* 0x000000070b057c10 */ /* 0x000fe200087fe4ff */
[----:B------:R-:W0:Y:S04]  /*0a90*/  LDCU.64 UR6, c[0x0][0x3a8] ;  /* 0x00007500ff0677ac */ /* 0x000e280008000a00 */
[----:B------:R-:W2:Y:S01]  /*0aa0*/  @P2 LDG.E.U8 R7, desc[UR4][R4.64] ;  /* 0x0000000404072981 */ /* 0x000ea2000c1e1100 */
[----:B------:R-:W-:Y:S01]  /*0ab0*/  BSSY.RECONVERGENT B0, `(.L_x_283) ;  /* 0x000000b000007945 */ /* 0x000fe20003800200 */
[----:B0-----:R-:W-:-:S04]  /*0ac0*/  IADD3 R2, P0, PT, R2, UR6, RZ ;  /* 0x0000000602027c10 */ /* 0x001fc8000ff1e0ff */
[----:B------:R-:W-:-:S05]  /*0ad0*/  IADD3.X R3, PT, PT, R0, UR7, RZ, P0, !PT ;  /* 0x0000000700037c10 */ /* 0x000fca00087fe4ff */
[----:B--2---:R0:W-:Y:S01]  /*0ae0*/  STG.E.U8 desc[UR4][R2.64], R7 ;  /* 0x0000000702007986 */ /* 0x0041e2000c101104 */
[----:B------:R-:W-:Y:S05]  /*0af0*/  @!P2 BRA `(.L_x_284) ;  /* 0x000000000010a947 */ /* 0x000fea0003800000 */
[----:B0-----:R-:W2:Y:S04]  /*0b00*/  LDG.E.U8 R7, desc[UR4][R4.64+0x1] ;  /* 0x0000010404077981 */ /* 0x001ea8000c1e1100 */
[----:B--2---:R0:W-:Y:S04]  /*0b10*/  STG.E.U8 desc[UR4][R2.64+0x1], R7 ;  /* 0x0000010702007986 */ /* 0x0041e8000c101104 */
[----:B------:R0:W5:Y:S01]  /*0b20*/  LDG.E.U8 R9, desc[UR4][R4.64+0x2] ;  /* 0x0000020404097981 */ /* 0x000162000c1e1100 */
[----:B------:R-:W-:Y:S05]  /*0b30*/  BRA `(.L_x_285) ;  /* 0x0000000000087947 */ /* 0x000fea0003800000 */
.L_x_284:
[----:B------:R1:W-:Y:S01]  /*0b40*/  STG.E.U8 desc[UR4][R2.64+0x1], RZ ;  /* 0x000001ff02007986 */ /* 0x0003e2000c101104 */
[----:B------:R-:W-:-:S07]  /*0b50*/  PRMT R9, RZ, 0x7610, R9 ;  /* 0x00007610ff097816 */ /* 0x000fce0000000009 */
.L_x_285:
[----:B------:R-:W-:Y:S05]  /*0b60*/  BSYNC.RECONVERGENT B0 ;  /* 0x0000000000007941 */ /* 0x000fea0003800200 */
.L_x_283:
[----:B-----5:R2:W-:Y:S01]  /*0b70*/  STG.E.U8 desc[UR4][R2.64+0x2], R9 ;  /* 0x0000020902007986 */ /* 0x0205e2000c101104 */
[----:B------:R-:W-:Y:S01]  /*0b80*/  BSSY.RECONVERGENT B0, `(.L_x_286) ;  /* 0x0000004000007945 */ /* 0x000fe20003800200 */
[----:B0-----:R-:W-:-:S03]  /*0b90*/  PRMT R7, RZ, 0x7610, R7 ;  /* 0x00007610ff077816 */ /* 0x001fc60000000007 */
[----:B------:R-:W-:Y:S05]  /*0ba0*/  @!P2 BRA `(.L_x_287) ;  /* 0x000000000004a947 */ /* 0x000fea0003800000 */
[----:B------:R0:W5:Y:S02]  /*0bb0*/  LDG.E.U8 R7, desc[UR4][R4.64+0x3] ;  /* 0x0000030404077981 */ /* 0x000164000c1e1100 */
.L_x_287:
[----:B------:R-:W-:Y:S05]  /*0bc0*/  BSYNC.RECONVERGENT B0 ;  /* 0x0000000000007941 */ /* 0x000fea0003800200 */
.L_x_286:
[----:B-----5:R-:W-:Y:S01]  /*0bd0*/  STG.E.U8 desc[UR4][R2.64+0x3], R7 ;  /* 0x0000030702007986 */ /* 0x020fe2000c101104 */
[----:B------:R-:W-:Y:S05]  /*0be0*/  EXIT ;  /* 0x000000000000794d */ /* 0x000fea0003800000 */
.L_x_282:
        /* <DEDUP_REMOVED lines=15> */
.L_x_289:
[----:B------:R1:W-:Y:S01]  /*0ce0*/  STG.E.U8 desc[UR4][R2.64+0x1], RZ ;  /* 0x000001ff02007986 */ /* 0x0003e2000c101104 */
[----:B------:R-:W-:-:S07]  /*0cf0*/  PRMT R9, RZ, 0x7610, R9 ;  /* 0x00007610ff097816 */ /* 0x000fce0000000009 */
.L_x_290:
[----:B------:R-:W-:Y:S05]  /*0d00*/  BSYNC.RECONVERGENT B0 ;  /* 0x0000000000007941 */ /* 0x000fea0003800200 */
.L_x_288:
[----:B-----5:R2:W-:Y:S01]  /*0d10*/  STG.E.U8 desc[UR4][R2.64+0x2], R9 ;  /* 0x0000020902007986 */ /* 0x0205e2000c101104 */
[----:B------:R-:W-:Y:S01]  /*0d20*/  BSSY.RECONVERGENT B0, `(.L_x_291) ;  /* 0x0000004000007945 */ /* 0x000fe20003800200 */
[----:B0-----:R-:W-:-:S03]  /*0d30*/  PRMT R7, RZ, 0x7610, R7 ;  /* 0x00007610ff077816 */ /* 0x001fc60000000007 */
[----:B------:R-:W-:Y:S05]  /*0d40*/  @!P2 BRA `(.L_x_292) ;  /* 0x000000000004a947 */ /* 0x000fea0003800000 */
[----:B------:R0:W5:Y:S02]  /*0d50*/  LDG.E.U8 R7, desc[UR4][R4.64+0x3] ;  /* 0x0000030404077981 */ /* 0x000164000c1e1100 */
.L_x_292:
[----:B------:R-:W-:Y:S05]  /*0d60*/  BSYNC.RECONVERGENT B0 ;  /* 0x0000000000007941 */ /* 0x000fea0003800200 */
.L_x_291:
[----:B-----5:R-:W-:Y:S01]  /*0d70*/  STG.E.U8 desc[UR4][R2.64+0x3], R7 ;  /* 0x0000030702007986 */ /* 0x020fe2000c101104 */
[----:B------:R-:W-:Y:S05]  /*0d80*/  EXIT ;  /* 0x000000000000794d */ /* 0x000fea0003800000 */
.L_x_281:
[----:B------:R-:W0:Y:S02]  /*0d90*/  LDCU.64 UR6, c[0x0][0x380] ;  /* 0x00007000ff0677ac */ /* 0x000e240008000a00 */
[----:B0-----:R-:W-:-:S04]  /*0da0*/  IADD3 R4, P2, P3, R6, UR6, R7 ;  /* 0x0000000606047c10 */ /* 0x001fc8000fb5e007 */
[----:B------:R-:W-:Y:S02]  /*0db0*/  IADD3.X R5, PT, PT, R15, UR7, RZ, P2, P3 ;  /* 0x000000070f057c10 */ /* 0x000fe400097e64ff */
[----:B------:R-:W-:-:S03]  /*0dc0*/  IADD3 R10, P2, P3, R9, UR6, R6 ;  /* 0x00000006090a7c10 */ /* 0x000fc6000fb5e006 */
[----:B------:R-:W2:Y:S01]  /*0dd0*/  @P6 LDG.E.U8 R16, desc[UR4][R4.64] ;  /* 0x0000000404106981 */ /* 0x000ea2000c1e1100 */
[----:B------:R-:W-:Y:S02]  /*0de0*/  IADD3.X R11, PT, PT, RZ, UR7, R15, P2, P3 ;  /* 0x00000007ff0b7c10 */ /* 0x000fe400097e640f */
[----:B------:R-:W-:-:S03]  /*0df0*/  IADD3 R6, P2, P3, R8, UR6, R7 ;  /* 0x0000000608067c10 */ /* 0x000fc6000fb5e007 */
[----:B------:R-:W3:Y:S01]  /*0e00*/  @P0 LDG.E.U8 R17, desc[UR4][R10.64] ;  /* 0x000000040a110981 */ /* 0x000ee2000c1e1100 */
[----:B------:R-:W-:Y:S02]  /*0e10*/  IADD3.X R7, PT, PT, R18, UR7, RZ, P2, P3 ;  /* 0x0000000712077c10 */ /* 0x000fe400097e64ff */
[----:B------:R-:W-:-:S03]  /*0e20*/  IADD3 R8, P2, P3, R8, UR6, R9 ;  /* 0x0000000608087c10 */ /* 0x000fc6000fb5e009 */
[----:B------:R-:W4:Y:S01]  /*0e30*/  @P4 LDG.E.U8 R19, desc[UR4][R6.64] ;  /* 0x0000000406134981 */ /* 0x000f22000c1e1100 */
[----:B------:R-:W-:Y:S01]  /*0e40*/  IADD3.X R9, PT, PT, R18, UR7, RZ, P2, P3 ;  /* 0x0000000712097c10 */ /* 0x000fe200097e64ff */
[----:B------:R-:W-:Y:S01]  /*0e50*/  IMAD.MOV.U32 R18, RZ, RZ, RZ ;  /* 0x000000ffff127224 */ /* 0x000fe200078e00ff */
[----:B------:R-:W0:Y:S03]  /*0e60*/  LDCU.64 UR6, c[0x0][0x3a8] ;  /* 0x00007500ff0677ac */ /* 0x000e260008000a00 */
[----:B------:R-:W5:Y:S01]  /*0e70*/  @P1 LDG.E.U8 R20, desc[UR4][R8.64] ;  /* 0x0000000408141981 */ /* 0x000f62000c1e1100 */
[----:B------:R-:W-:Y:S01]  /*0e80*/  IMAD.MOV.U32 R15, RZ, RZ, RZ ;  /* 0x000000ffff0f7224 */ /* 0x000fe200078e00ff */
[----:B--2---:R-:W-:Y:S02]  /*0e90*/  @P6 I2FP.F32.U32 R15, R16 ;  /* 0x00000010000f6245 */ /* 0x004fe40000201000 */
[----:B---3--:R-:W-:Y:S01]  /*0ea0*/  @P0 I2FP.F32.U32 R18, R17 ;  /* 0x0000001100120245 */ /* 0x008fe20000201000 */
[----:B------:R-:W-:-:S04]  /*0eb0*/  IMAD.MOV.U32 R17, RZ, RZ, RZ ;  /* 0x000000ffff117224 */ /* 0x000fc800078e00ff */
[----:B------:R-:W-:Y:S01]  /*0ec0*/  FMUL R22, R3, R18 ;  /* 0x0000001203167220 */ /* 0x000fe20000400000 */
[----:B----4-:R-:W-:Y:S01]  /*0ed0*/  @P4 I2FP.F32.U32 R17, R19 ;  /* 0x0000001300114245 */ /* 0x010fe20000201000 */
[C---:B------:R-:W-:Y:S02]  /*0ee0*/  FMUL R18, R14.reuse, R15 ;  /* 0x0000000f0e127220 */ /* 0x040fe40000400000 */
[C---:B------:R-:W-:Y:S01]  /*0ef0*/  FMUL R22, R13.reuse, R22 ;  /* 0x000000160d167220 */ /* 0x040fe20000400000 */
[----:B------:R-:W-:Y:S02]  /*0f00*/  IMAD.MOV.U32 R16, RZ, RZ, RZ ;  /* 0x000000ffff107224 */ /* 0x000fe400078e00ff */
[----:B------:R-:W-:Y:S01]  /*0f10*/  FMUL R17, R14, R17 ;  /* 0x000000110e117220 */ /* 0x000fe20000400000 */
[----:B-----5:R-:W-:Y:S01]  /*0f20*/  @P1 I2FP.F32.U32 R16, R20 ;  /* 0x0000001400101245 */ /* 0x020fe20000201000 */
[----:B------:R-:W-:-:S04]  /*0f30*/  FFMA R15, R13, R18, R22 ;  /* 0x000000120d0f7223 */ /* 0x000fc80000000016 */
[----:B------:R-:W-:Y:S01]  /*0f40*/  FMUL R16, R3, R16 ;  /* 0x0000001003107220 */ /* 0x000fe20000400000 */
[----:B------:R-:W-:-:S04]  /*0f50*/  FFMA R15, R12, R17, R15 ;  /* 0x000000110c0f7223 */ /* 0x000fc8000000000f */
[----:B------:R-:W-:-:S04]  /*0f60*/  FFMA R15, R12, R16, R15 ;  /* 0x000000100c0f7223 */ /* 0x000fc8000000000f */
[----:B------:R-:W-:-:S06]  /*0f70*/  FADD R15, R15, 0.5 ;  /* 0x3f0000000f0f7421 */ /* 0x000fcc0000000000 */
[----:B------:R-:W1:Y:S01]  /*0f80*/  F2I.U32.TRUNC.NTZ R15, R15 ;  /* 0x0000000f000f7305 */ /* 0x000e62000020f000 */
[----:B0-----:R-:W-:-:S04]  /*0f90*/  IADD3 R16, P2, PT, R2, UR6, RZ ;  /* 0x0000000602107c10 */ /* 0x001fc8000ff5e0ff */
[----:B------:R-:W-:-:S05]  /*0fa0*/  IADD3.X R17, PT, PT, R0, UR7, RZ, P2, !PT ;  /* 0x0000000700117c10 */ /* 0x000fca00097fe4ff */
[----:B-1----:R0:W-:Y:S04]  /*0fb0*/  STG.E.U8 desc[UR4][R16.64], R15 ;  /* 0x0000000f10007986 */ /* 0x0021e8000c101104 */
[----:B------:R-:W2:Y:S04]  /*0fc0*/  @P0 LDG.E.U8 R18, desc[UR4][R10.64+0x1] ;  /* 0x000001040a120981 */ /* 0x000ea8000c1e1100 */
[----:B------:R-:W3:Y:S04]  /*0fd0*/  @P6 LDG.E.U8 R0, desc[UR4][R4.64+0x1] ;  /* 0x0000010404006981 */ /* 0x000ee8000c1e1100 */
[----:B------:R-:W4:Y:S04]  /*0fe0*/  @P4 LDG.E.U8 R20, desc[UR4][R6.64+0x1] ;  /* 0x0000010406144981 */ /* 0x000f28000c1e1100 */
[----:B------:R-:W5:Y:S01]  /*0ff0*/  @P1 LDG.E.U8 R22, desc[UR4][R8.64+0x1] ;  /* 0x0000010408161981 */ /* 0x000f62000c1e1100 */
[----:B------:R-:W-:-:S02]  /*1000*/  IMAD.MOV.U32 R2, RZ, RZ, RZ ;  /* 0x000000ffff027224 */ /* 0x000fc400078e00ff */
[----:B------:R-:W-:Y:S02]  /*1010*/  IMAD.MOV.U32 R19, RZ, RZ, RZ ;  /* 0x000000ffff137224 */ /* 0x000fe400078e00ff */
[----:B------:R-:W-:Y:S01]  /*1020*/  IMAD.MOV.U32 R21, RZ, RZ, RZ ;  /* 0x000000ffff157224 */ /* 0x000fe200078e00ff */
[----:B--2---:R-:W-:Y:S02]  /*1030*/  @P0 I2FP.F32.U32 R2, R18 ;  /* 0x0000001200020245 */ /* 0x004fe40000201000 */
[----:B---3--:R-:W-:-:S03]  /*1040*/  @P6 I2FP.F32.U32 R19, R0 ;  /* 0x0000000000136245 */ /* 0x008fc60000201000 */
[----:B------:R-:W-:Y:S01]  /*1050*/  FMUL R18, R3, R2 ;  /* 0x0000000203127220 */ /* 0x000fe20000400000 */
[----:B----4-:R-:W-:Y:S01]  /*1060*/  @P4 I2FP.F32.U32 R21, R20 ;  /* 0x0000001400154245 */ /* 0x010fe20000201000 */
[C---:B------:R-:W-:Y:S02]  /*1070*/  FMUL R2, R14.reuse, R19 ;  /* 0x000000130e027220 */ /* 0x040fe40000400000 */
[C---:B------:R-:W-:Y:S01]  /*1080*/  FMUL R18, R13.reuse, R18 ;  /* 0x000000120d127220 */ /* 0x040fe20000400000 */
[----:B------:R-:W-:Y:S01]  /*1090*/  IMAD.MOV.U32 R0, RZ, RZ, RZ ;  /* 0x000000ffff007224 */ /* 0x000fe200078e00ff */
[----:B-----5:R-:W-:Y:S01]  /*10a0*/  @P1 I2FP.F32.U32 R0, R22 ;  /* 0x0000001600001245 */ /* 0x020fe20000201000 */
[----:B------:R-:W-:Y:S01]  /*10b0*/  FMUL R21, R14, R21 ;  /* 0x000000150e157220 */ /* 0x000fe20000400000 */
[----:B0-----:R-:W-:-:S03]  /*10c0*/  FFMA R15, R13, R2, R18 ;  /* 0x000000020d0f7223 */ /* 0x001fc60000000012 */
[----:B------:R-:W-:Y:S01]  /*10d0*/  FMUL R0, R3, R0 ;  /* 0x0000000003007220 */ /* 0x000fe20000400000 */
[----:B------:R-:W-:-:S04]  /*10e0*/  FFMA R15, R12, R21, R15 ;  /* 0x000000150c0f7223 */ /* 0x000fc8000000000f */
[----:B------:R-:W-:-:S04]  /*10f0*/  FFMA R0, R12, R0, R15 ;  /* 0x000000000c007223 */ /* 0x000fc8000000000f */
[----:B------:R-:W-:-:S04]  /*1100*/  FADD R0, R0, 0.5 ;  /* 0x3f00000000007421 */ /* 0x000fc80000000000 */
[----:B------:R-:W0:Y:S02]  /*1110*/  F2I.U32.TRUNC.NTZ R15, R0 ;  /* 0x00000000000f7305 */ /* 0x000e24000020f000 */
[----:B0-----:R0:W-:Y:S04]  /*1120*/  STG.E.U8 desc[UR4][R16.64+0x1], R15 ;  /* 0x0000010f10007986 */ /* 0x0011e8000c101104 */
[----:B------:R-:W2:Y:S04]  /*1130*/  @P0 LDG.E.U8 R20, desc[UR4][R10.64+0x2] ;  /* 0x000002040a140981 */ /* 0x000ea8000c1e1100 */
[----:B------:R-:W3:Y:S04]  /*1140*/  @P6 LDG.E.U8 R2, desc[UR4][R4.64+0x2] ;  /* 0x0000020404026981 */ /* 0x000ee8000c1e1100 */
[----:B------:R-:W4:Y:S04]  /*1150*/  @P4 LDG.E.U8 R22, desc[UR4][R6.64+0x2] ;  /* 0x0000020406164981 */ /* 0x000f28000c1e1100 */
[----:B------:R-:W5:Y:S01]  /*1160*/  @P1 LDG.E.U8 R23, desc[UR4][R8.64+0x2] ;  /* 0x0000020408171981 */ /* 0x000f62000c1e1100 */
[----:B------:R-:W-:Y:S01]  /*1170*/  CS2R R18, SRZ ;  /* 0x0000000000127805 */ /* 0x000fe2000001ff00 */
[----:B------:R-:W-:-:S02]  /*1180*/  IMAD.MOV.U32 R21, RZ, RZ, RZ ;  /* 0x000000ffff157224 */ /* 0x000fc400078e00ff */
[----:B------:R-:W-:Y:S01]  /*1190*/  IMAD.MOV.U32 R0, RZ, RZ, RZ ;  /* 0x000000ffff007224 */ /* 0x000fe200078e00ff */
[----:B--2---:R-:W-:Y:S02]  /*11a0*/  @P0 I2FP.F32.U32 R18, R20 ;  /* 0x0000001400120245 */ /* 0x004fe40000201000 */
[----:B---3--:R-:W-:-:S03]  /*11b0*/  @P6 I2FP.F32.U32 R19, R2 ;  /* 0x0000000200136245 */ /* 0x008fc60000201000 */
[----:B------:R-:W-:Y:S01]  /*11c0*/  FMUL R18, R3, R18 ;  /* 0x0000001203127220 */ /* 0x000fe20000400000 */
[----:B----4-:R-:W-:Y:S01]  /*11d0*/  @P4 I2FP.F32.U32 R21, R22 ;  /* 0x0000001600154245 */ /* 0x010fe20000201000 */
[C---:B------:R-:W-:Y:S02]  /*11e0*/  FMUL R2, R14.reuse, R19 ;  /* 0x000000130e027220 */ /* 0x040fe40000400000 */
[C---:B------:R-:W-:Y:S01]  /*11f0*/  FMUL R18, R13.reuse, R18 ;  /* 0x000000120d127220 */ /* 0x040fe20000400000 */
[----:B-----5:R-:W-:Y:S01]  /*1200*/  @P1 I2FP.F32.U32 R0, R23 ;  /* 0x0000001700001245 */ /* 0x020fe20000201000 */
[----:B------:R-:W-:Y:S02]  /*1210*/  FMUL R21, R14, R21 ;  /* 0x000000150e157220 */ /* 0x000fe40000400000 */
[----:B0-----:R-:W-:Y:S02]  /*1220*/  FFMA R15, R13, R2, R18 ;  /* 0x000000020d0f7223 */ /* 0x001fe40000000012 */
[----:B------:R-:W-:-:S02]  /*1230*/  FMUL R0, R3, R0 ;  /* 0x0000000003007220 */ /* 0x000fc40000400000 */
[----:B------:R-:W-:-:S04]  /*1240*/  FFMA R15, R12, R21, R15 ;  /* 0x000000150c0f7223 */ /* 0x000fc8000000000f */
[----:B------:R-:W-:-:S04]  /*1250*/  FFMA R0, R12, R0, R15 ;  /* 0x000000000c007223 */ /* 0x000fc8000000000f */
[----:B------:R-:W-:-:S04]  /*1260*/  FADD R0, R0, 0.5 ;  /* 0x3f00000000007421 */ /* 0x000fc80000000000 */
[----:B------:R-:W0:Y:S02]  /*1270*/  F2I.U32.TRUNC.NTZ R15, R0 ;  /* 0x00000000000f7305 */ /* 0x000e24000020f000 */
[----:B0-----:R-:W-:Y:S04]  /*1280*/  STG.E.U8 desc[UR4][R16.64+0x2], R15 ;  /* 0x0000020f10007986 */ /* 0x001fe8000c101104 */
[----:B------:R-:W2:Y:S04]  /*1290*/  @P0 LDG.E.U8 R10, desc[UR4][R10.64+0x3] ;  /* 0x000003040a0a0981 */ /* 0x000ea8000c1e1100 */
[----:B------:R-:W3:Y:S04]  /*12a0*/  @P6 LDG.E.U8 R4, desc[UR4][R4.64+0x3] ;  /* 0x0000030404046981 */ /* 0x000ee8000c1e1100 */
[----:B------:R-:W4:Y:S04]  /*12b0*/  @P4 LDG.E.U8 R6, desc[UR4][R6.64+0x3] ;  /* 0x0000030406064981 */ /* 0x000f28000c1e1100 */
[----:B------:R-:W5:Y:S01]  /*12c0*/  @P1 LDG.E.U8 R8, desc[UR4][R8.64+0x3] ;  /* 0x0000030408081981 */ /* 0x000f62000c1e1100 */
[----:B------:R-:W-:-:S02]  /*12d0*/  IMAD.MOV.U32 R2, RZ, RZ, RZ ;  /* 0x000000ffff027224 */ /* 0x000fc400078e00ff */
[----:B------:R-:W-:Y:S02]  /*12e0*/  IMAD.MOV.U32 R19, RZ, RZ, RZ ;  /* 0x000000ffff137224 */ /* 0x000fe400078e00ff */
        /* <DEDUP_REMOVED lines=10> */
[----:B------:R-:W-:Y:S02]  /*1390*/  FFMA R13, R13, R2, R18 ;  /* 0x000000020d0d7223 */ /* 0x000fe40000000012 */
[----:B------:R-:W-:-:S02]  /*13a0*/  FMUL R0, R3, R0 ;  /* 0x0000000003007220 */ /* 0x000fc40000400000 */
[----:B------:R-:W-:-:S04]  /*13b0*/  FFMA R13, R12, R21, R13 ;  /* 0x000000150c0d7223 */ /* 0x000fc8000000000d */
[----:B------:R-:W-:-:S04]  /*13c0*/  FFMA R0, R12, R0, R13 ;  /* 0x000000000c007223 */ /* 0x000fc8000000000d */
[----:B------:R-:W-:-:S04]  /*13d0*/  FADD R0, R0, 0.5 ;  /* 0x3f00000000007421 */ /* 0x000fc80000000000 */
[----:B------:R-:W0:Y:S02]  /*13e0*/  F2I.U32.TRUNC.NTZ R3, R0 ;  /* 0x0000000000037305 */ /* 0x000e24000020f000 */
[----:B0-----:R-:W-:Y:S01]  /*13f0*/  STG.E.U8 desc[UR4][R16.64+0x3], R3 ;  /* 0x0000030310007986 */ /* 0x001fe2000c101104 */
[----:B------:R-:W-:Y:S05]  /*1400*/  EXIT ;  /* 0x000000000000794d */ /* 0x000fea0003800000 */
        .weak           $__internal_12_$__cuda_sm20_div_rn_f64_full
        .type           $__internal_12_$__cuda_sm20_div_rn_f64_full,@function
        .size           $__internal_12_$__cuda_sm20_div_rn_f64_full,(.L_x_531 - $__internal_12_$__cuda_sm20_div_rn_f64_full)
$__internal_12_$__cuda_sm20_div_rn_f64_full:
        /* <DEDUP_REMOVED lines=66> */
.L_x_294:
        /* <DEDUP_REMOVED lines=16> */
.L_x_297:
[----:B------:R-:W-:Y:S01]  /*1930*/  LOP3.LUT R21, R9, 0x80000, RZ, 0xfc, !PT ;  /* 0x0008000009157812 */ /* 0x000fe200078efcff */
[----:B------:R-:W-:Y:S01]  /*1940*/  IMAD.MOV.U32 R20, RZ, RZ, R8 ;  /* 0x000000ffff147224 */ /* 0x000fe200078e0008 */
[----:B------:R-:W-:Y:S06]  /*1950*/  BRA `(.L_x_295) ;  /* 0x0000000000087947 */ /* 0x000fec0003800000 */
.L_x_296:
[----:B------:R-:W-:Y:S01]  /*1960*/  LOP3.LUT R21, R7, 0x80000, RZ, 0xfc, !PT ;  /* 0x0008000007157812 */ /* 0x000fe200078efcff */
[----:B------:R-:W-:-:S07]  /*1970*/  IMAD.MOV.U32 R20, RZ, RZ, R6 ;  /* 0x000000ffff147224 */ /* 0x000fce00078e0006 */
.L_x_295:
[----:B------:R-:W-:Y:S05]  /*1980*/  BSYNC.RECONVERGENT B1 ;  /* 0x0000000000017941 */ /* 0x000fea0003800200 */
.L_x_293:
[----:B------:R-:W-:Y:S02]  /*1990*/  IMAD.MOV.U32 R6, RZ, RZ, R0 ;  /* 0x000000ffff067224 */ /* 0x000fe400078e0000 */
[----:B------:R-:W-:-:S04]  /*19a0*/  IMAD.MOV.U32 R7, RZ, RZ, 0x0 ;  /* 0x00000000ff077424 */ /* 0x000fc800078e00ff */
[----:B------:R-:W-:Y:S05]  /*19b0*/  RET.REL.NODEC R6 `(_Z33nppiWarpPerspective_8u_C4R_kernelPKh8NppiSizei8NppiRectPhiS2_dddddddddi) ;  /* 0xffffffe406907950 */ /* 0x000fea0003c3ffff */
.L_x_298:
        /* <DEDUP_REMOVED lines=12> */
.L_x_531:


//--------------------- .text._Z34nppiWarpPerspective_32s_C4R_kernelPKi8NppiSizei8NppiRectPiiS2_dddddddddi --------------------------
	.section	.text._Z34nppiWarpPerspective_32s_C4R_kernelPKi8NppiSizei8NppiRectPiiS2_dddddddddi,"ax",@progbits
	.align	128
        .global         _Z34nppiWarpPerspective_32s_C4R_kernelPKi8NppiSizei8NppiRectPiiS2_dddddddddi
        .type           _Z34nppiWarpPerspective_32s_C4R_kernelPKi8NppiSizei8NppiRectPiiS2_dddddddddi,@function
        .size           _Z34nppiWarpPerspective_32s_C4R_kernelPKi8NppiSizei8NppiRectPiiS2_dddddddddi,(.L_x_532 - _Z34nppiWarpPerspective_32s_C4R_kernelPKi8NppiSizei8NppiRectPiiS2_dddddddddi)
        .other          _Z34nppiWarpPerspective_32s_C4R_kernelPKi8NppiSizei8NppiRectPiiS2_dddddddddi,@"STO_CUDA_ENTRY STV_DEFAULT"
_Z34nppiWarpPerspective_32s_C4R_kernelPKi8NppiSizei8NppiRectPiiS2_dddddddddi:
.text._Z34nppiWarpPerspective_32s_C4R_kernelPKi8NppiSizei8NppiRectPiiS2_dddddddddi:
        /* <DEDUP_REMOVED lines=42> */
.L_x_299:
        /* <DEDUP_REMOVED lines=21> */
[----:B------:R-:W-:Y:S02]  /*03f0*/  MOV R9, R13 ;  /* 0x0000000d00097202 */ /* 0x000fe40000000f00 */
[----:B------:R-:W-:-:S07]  /*0400*/  MOV R0, 0x420 ;  /* 0x0000042000007802 */ /* 0x000fce0000000f00 */
[----:B0-----:R-:W-:Y:S05]  /*0410*/  CALL.REL.NOINC `($__internal_13_$__cuda_sm20_div_rn_f64_full) ;  /* 0x0000000c00507944 */ /* 0x001fea0003c00000 */
[----:B------:R-:W-:Y:S02]  /*0420*/  IMAD.MOV.U32 R2, RZ, RZ, R20 ;  /* 0x000000ffff027224 */ /* 0x000fe400078e0014 */
[----:B------:R-:W-:-:S07]  /*0430*/  IMAD.MOV.U32 R3, RZ, RZ, R21 ;  /* 0x000000ffff037224 */ /* 0x000fce00078e0015 */
.L_x_301:
[----:B0-----:R-:W-:Y:S05]  /*0440*/  BSYNC.RECONVERGENT B0 ;  /* 0x0000000000007941 */ /* 0x001fea0003800200 */
.L_x_300:
        /* <DEDUP_REMOVED lines=25> */
[----:B------:R-:W-:Y:S05]  /*05e0*/  CALL.REL.NOINC `($__internal_13_$__cuda_sm20_div_rn_f64_full) ;  /* 0x0000000800dc7944 */ /* 0x000fea0003c00000 */
[----:B------:R-:W-:Y:S02]  /*05f0*/  IMAD.MOV.U32 R6, RZ, RZ, R20 ;  /* 0x000000ffff067224 */ /* 0x000fe400078e0014 */
[----:B------:R-:W-:-:S07]  /*0600*/  IMAD.MOV.U32 R7, RZ, RZ, R21 ;  /* 0x000000ffff077224 */ /* 0x000fce00078e0015 */
.L_x_303:
[----:B------:R-:W-:Y:S05]  /*0610*/  BSYNC.RECONVERGENT B0 ;  /* 0x0000000000007941 */ /* 0x000fea0003800200 */
.L_x_302:
[----:B------:R-:W0:Y:S01]  /*0620*/  F2F.F32.F64 R6, R6 ;  /* 0x0000000600067310 */ /* 0x000e220000301000 */
[----:B------:R-:W1:Y:S01]  /*0630*/  LDC R9, c[0x0][0x390] ;  /* 0x0000e400ff097b82 */ /* 0x000e620000000800 */
[----:B------:R-:W2:Y:S01]  /*0640*/  LDCU.128 UR8, c[0x0][0x380] ;  /* 0x00007000ff0877ac */ /* 0x000ea20008000c00 */
[----:B------:R-:W-:Y:S01]  /*0650*/  IMAD.SHL.U32 R5, R5, 0x4, RZ ;  /* 0x0000000405057824 */ /* 0x000fe200078e00ff */
[----:B------:R-:W3:Y:S04]  /*0660*/  LDCU UR6, c[0x0][0x410] ;  /* 0x00008200ff0677ac */ /* 0x000ee80008000800 */
[----:B------:R-:W4:Y:S01]  /*0670*/  F2F.F32.F64 R0, R2 ;  /* 0x0000000200007310 */ /* 0x000f220000301000 */
[----:B------:R-:W5:Y:S01]  /*0680*/  LDCU UR7, c[0x0][0x3b0] ;  /* 0x00007600ff0777ac */ /* 0x000f620008000800 */
[----:B------:R-:W1:Y:S01]  /*0690*/  LDCU.64 UR12, c[0x0][0x3a8] ;  /* 0x00007500ff0c77ac */ /* 0x000e620008000a00 */
[----:B0-----:R-:W-:-:S05]  /*06a0*/  FADD R14, R6, 0.5 ;  /* 0x3f000000060e7421 */ /* 0x001fca0000000000 */
[----:B------:R-:W0:Y:S01]  /*06b0*/  F2I.FLOOR.NTZ R10, R6 ;  /* 0x00000006000a7305 */ /* 0x000e220000207100 */
[----:B----4-:R-:W-:-:S07]  /*06c0*/  FADD R12, R0, 0.5 ;  /* 0x3f000000000c7421 */ /* 0x010fce0000000000 */
[----:B------:R-:W4:Y:S01]  /*06d0*/  F2I.FLOOR.NTZ R13, R0 ;  /* 0x00000000000d7305 */ /* 0x000f220000207100 */
[----:B---3--:R-:W-:Y:S01]  /*06e0*/  UISETP.NE.AND UP0, UPT, UR6, 0x2, UPT ;  /* 0x000000020600788c */ /* 0x008fe2000bf05270 */
[----:B-----5:R-:W-:Y:S01]  /*06f0*/  IMAD R4, R4, UR7, RZ ;  /* 0x0000000704047c24 */ /* 0x020fe2000f8e02ff */
[----:B0-----:R-:W-:-:S05]  /*0700*/  IADD3 R7, PT, PT, R10, 0x1, RZ ;  /* 0x000000010a077810 */ /* 0x001fca0007ffe0ff */
[----:B------:R0:W3:Y:S01]  /*0710*/  F2I.TRUNC.NTZ R16, R14 ;  /* 0x0000000e00107305 */ /* 0x0000e2000020f100 */
[----:B------:R-:W-:Y:S02]  /*0720*/  I2FP.F32.S32 R11, R10 ;  /* 0x0000000a000b7245 */ /* 0x000fe40000201400 */
[----:B--2---:R-:W-:-:S03]  /*0730*/  ISETP.GE.AND P1, PT, R7, UR11, PT ;  /* 0x0000000b07007c0c */ /* 0x004fc6000bf26270 */
[----:B------:R-:W-:Y:S01]  /*0740*/  FADD R8, R6, -R11 ;  /* 0x8000000b06087221 */ /* 0x000fe20000000000 */
[----:B----4-:R-:W-:Y:S01]  /*0750*/  I2FP.F32.S32 R3, R13 ;  /* 0x0000000d00037245 */ /* 0x010fe20000201400 */
[----:B------:R-:W2:Y:S01]  /*0760*/  F2I.TRUNC.NTZ R12, R12 ;  /* 0x0000000c000c7305 */ /* 0x000ea2000020f100 */
[C---:B0-----:R-:W-:Y:S01]  /*0770*/  VIADD R14, R13.reuse, 0x1 ;  /* 0x000000010d0e7836 */ /* 0x041fe20000000000 */
[C---:B------:R-:W-:Y:S01]  /*0780*/  LOP3.LUT R2, R13.reuse, R10, RZ, 0xfc, !PT ;  /* 0x0000000a0d027212 */ /* 0x040fe200078efcff */
[----:B------:R-:W-:Y:S02]  /*0790*/  IMAD.SHL.U32 R17, R13, 0x4, RZ ;  /* 0x000000040d117824 */ /* 0x000fe400078e00ff */
[----:B------:R-:W-:Y:S01]  /*07a0*/  FADD R0, R0, -R3 ;  /* 0x8000000300007221 */ /* 0x000fe20000000000 */
[----:B-1----:R-:W-:Y:S01]  /*07b0*/  IMAD R3, R10, R9, RZ ;  /* 0x000000090a037224 */ /* 0x002fe200078e02ff */
[C---:B------:R-:W-:Y:S01]  /*07c0*/  ISETP.LT.AND P1, PT, R14.reuse, UR10, !P1 ;  /* 0x0000000a0e007c0c */ /* 0x040fe2000cf21270 */
[----:B------:R-:W-:Y:S01]  /*07d0*/  IMAD.SHL.U32 R13, R14, 0x4, RZ ;  /* 0x000000040e0d7824 */ /* 0x000fe200078e00ff */
[----:B---3--:R-:W-:-:S02]  /*07e0*/  ISETP.GE.AND P0, PT, R16, UR11, PT ;  /* 0x0000000b10007c0c */ /* 0x008fc4000bf06270 */
[----:B------:R-:W-:Y:S02]  /*07f0*/  ISETP.GT.AND P1, PT, R2, -0x1, P1 ;  /* 0xffffffff0200780c */ /* 0x000fe40000f24270 */
[C---:B------:R-:W-:Y:S01]  /*0800*/  ISETP.GT.AND P0, PT, R16.reuse, -0x1, !P0 ;  /* 0xffffffff1000780c */ /* 0x040fe20004704270 */
[----:B------:R-:W-:Y:S01]  /*0810*/  IMAD R16, R16, R9, RZ ;  /* 0x0000000910107224 */ /* 0x000fe200078e02ff */
[----:B------:R-:W-:Y:S02]  /*0820*/  IADD3 R6, P3, PT, R3, UR8, RZ ;  /* 0x0000000803067c10 */ /* 0x000fe4000ff7e0ff */
[----:B--2---:R-:W-:Y:S02]  /*0830*/  ISETP.GE.AND P2, PT, R12, UR10, PT ;  /* 0x0000000a0c007c0c */ /* 0x004fe4000bf46270 */
[----:B------:R-:W-:Y:S02]  /*0840*/  IADD3 R10, P4, PT, R16, UR8, RZ ;  /* 0x00000008100a7c10 */ /* 0x000fe4000ff9e0ff */
[----:B------:R-:W-:-:S02]  /*0850*/  IADD3 R2, P5, PT, R4, UR12, RZ ;  /* 0x0000000c04027c10 */ /* 0x000fc4000ffbe0ff */
[----:B------:R-:W-:Y:S02]  /*0860*/  ISETP.GT.AND P2, PT, R12, -0x1, !P2 ;  /* 0xffffffff0c00780c */ /* 0x000fe40005744270 */
[----:B------:R-:W-:Y:S02]  /*0870*/  LEA.HI.X.SX32 R7, R3, UR9, 0x1, P3 ;  /* 0x0000000903077c11 */ /* 0x000fe400098f0eff */
[----:B------:R-:W-:Y:S01]  /*0880*/  LEA.HI.X.SX32 R11, R16, UR9, 0x1, P4 ;  /* 0x00000009100b7c11 */ /* 0x000fe2000a0f0eff */
[----:B------:R-:W-:Y:S01]  /*0890*/  FADD R16, -R8, 1 ;  /* 0x3f80000008107421 */ /* 0x000fe20000000100 */
[----:B------:R-:W-:Y:S01]  /*08a0*/  LEA.HI.X.SX32 R3, R4, UR13, 0x1, P5 ;  /* 0x0000000d04037c11 */ /* 0x000fe2000a8f0eff */
[----:B------:R-:W-:Y:S01]  /*08b0*/  FADD R4, -R0, 1 ;  /* 0x3f80000000047421 */ /* 0x000fe20000000100 */
[----:B------:R-:W-:Y:S01]  /*08c0*/  PLOP3.LUT P0, PT, P2, P0, PT, 0x80, 0x8 ;  /* 0x000000000008781c */ /* 0x000fe20001701070 */
[----:B------:R-:W-:-:S12]  /*08d0*/  BRA.U !UP0, `(.L_x_304) ;  /* 0x0000000108d47547 */ /* 0x000fd8000b800000 */
[----:B------:R-:W-:Y:S01]  /*08e0*/  UISETP.NE.AND UP0, UPT, UR6, 0x1, UPT ;  /* 0x000000010600788c */ /* 0x000fe2000bf05270 */
[----:B------:R-:W-:-:S08]  /*08f0*/  SHF.L.U32 R7, R12, 0x2, RZ ;  /* 0x000000020c077819 */ /* 0x000fd000000006ff */
[----:B------:R-:W-:Y:S05]  /*0900*/  BRA.U UP0, `(.L_x_305) ;  /* 0x0000000100647547 */ /* 0x000fea000b800000 */
[----:B------:R-:W-:Y:S01]  /*0910*/  BSSY.RECONVERGENT B0, `(.L_x_306) ;  /* 0x0000006000007945 */ /* 0x000fe20003800200 */
[----:B------:R-:W-:-:S04]  /*0920*/  IMAD.WIDE R2, R5, 0x4, R2 ;  /* 0x0000000405027825 */ /* 0x000fc800078e0202 */
[----:B------:R-:W-:-:S04]  /*0930*/  IMAD.WIDE.U32 R10, R7, 0x4, R10 ;  /* 0x00000004070a7825 */ /* 0x000fc800078e000a */
[----:B------:R-:W-:Y:S01]  /*0940*/  IMAD.MOV.U32 R5, RZ, RZ, RZ ;  /* 0x000000ffff057224 */ /* 0x000fe200078e00ff */
[----:B------:R-:W-:Y:S06]  /*0950*/  @!P0 BRA `(.L_x_307) ;  /* 0x0000000000048947 */ /* 0x000fec0003800000 */
[----:B------:R0:W5:Y:S02]  /*0960*/  LDG.E R5, desc[UR4][R10.64] ;  /* 0x000000040a057981 */ /* 0x000164000c1e1900 */
.L_x_307:
[----:B------:R-:W-:Y:S05]  /*0970*/  BSYNC.RECONVERGENT B0 ;  /* 0x0000000000007941 */ /* 0x000fea0003800200 */
.L_x_306:
[----:B-----5:R1:W-:Y:S01]  /*0980*/  STG.E desc[UR4][R2.64], R5 ;  /* 0x0000000502007986 */ /* 0x0203e2000c101904 */
[----:B------:R-:W-:Y:S04]  /*0990*/  BSSY.RECONVERGENT B0, `(.L_x_308) ;  /* 0x0000008000007945 */ /* 0x000fe80003800200 */
[----:B------:R-:W-:Y:S05]  /*09a0*/  @!P0 BRA `(.L_x_309) ;  /* 0x0000000000108947 */ /* 0x000fea0003800000 */
[----:B-1----:R-:W2:Y:S04]  /*09b0*/  LDG.E R5, desc[UR4][R10.64+0x4] ;  /* 0x000004040a057981 */ /* 0x002ea8000c1e1900 */
[----:B--2---:R1:W-:Y:S04]  /*09c0*/  STG.E desc[UR4][R2.64+0x4], R5 ;  /* 0x0000040502007986 */ /* 0x0043e8000c101904 */
[----:B------:R1:W5:Y:S01]  /*09d0*/  LDG.E R7, desc[UR4][R10.64+0x8] ;  /* 0x000008040a077981 */ /* 0x000362000c1e1900 */
[----:B------:R-:W-:Y:S05]  /*09e0*/  BRA `(.L_x_310) ;  /* 0x0000000000087947 */ /* 0x000fea0003800000 */
.L_x_309:
[----:B------:R2:W-:Y:S01]  /*09f0*/  STG.E desc[UR4][R2.64+0x4], RZ ;  /* 0x000004ff02007986 */ /* 0x0005e2000c101904 */
[----:B------:R-:W-:-:S07]  /*0a00*/  IMAD.MOV.U32 R7, RZ, RZ, RZ ;  /* 0x000000ffff077224 */ /* 0x000fce00078e00ff */
.L_x_310:
[----:B------:R-:W-:Y:S05]  /*0a10*/  BSYNC.RECONVERGENT B0 ;  /* 0x0000000000007941 */ /* 0x000fea0003800200 */
.L_x_308:
[----:B-----5:R3:W-:Y:S01]  /*0a20*/  STG.E desc[UR4][R2.64+0x8], R7 ;  /* 0x0000080702007986 */ /* 0x0207e2000c101904 */
[----:B------:R-:W-:Y:S01]  /*0a30*/  BSSY.RECONVERGENT B0, `(.L_x_311) ;  /* 0x0000004000007945 */ /* 0x000fe20003800200 */
[----:B-1----:R-:W-:-:S03]  /*0a40*/  IMAD.MOV.U32 R5, RZ, RZ, RZ ;  /* 0x000000ffff057224 */ /* 0x002fc600078e00ff */
[----:B------:R-:W-:Y:S05]  /*0a50*/  @!P0 BRA `(.L_x_312) ;  /* 0x0000000000048947 */ /* 0x000fea0003800000 */
[----:B------:R1:W5:Y:S02]  /*0a60*/  LDG.E R5, desc[UR4][R10.64+0xc] ;  /* 0x00000c040a057981 */ /* 0x000364000c1e1900 */
.L_x_312:
[----:B------:R-:W-:Y:S05]  /*0a70*/  BSYNC.RECONVERGENT B0 ;  /* 0x0000000000007941 */ /* 0x000fea0003800200 */
.L_x_311:
[----:B-----5:R-:W-:Y:S01]  /*0a80*/  STG.E desc[UR4][R2.64+0xc], R5 ;  /* 0x00000c0502007986 */ /* 0x020fe2000c101904 */
[----:B------:R-:W-:Y:S05]  /*0a90*/  EXIT ;  /* 0x000000000000794d */ /* 0x000fea0003800000 */
.L_x_305:
[----:B------:R-:W-:Y:S01]  /*0aa0*/  BSSY.RECONVERGENT B0, `(.L_x_313) ;  /* 0x0000006000007945 */ /* 0x000fe20003800200 */
[----:B------:R-:W-:-:S04]  /*0ab0*/  IMAD.WIDE R2, R5, 0x4, R2 ;  /* 0x0000000405027825 */ /* 0x000fc800078e0202 */
[----:B------:R-:W-:-:S04]  /*0ac0*/  IMAD.WIDE.U32 R10, R7, 0x4, R10 ;  /* 0x00000004070a7825 */ /* 0x000fc800078e000a */
[----:B------:R-:W-:Y:S01]  /*0ad0*/  IMAD.MOV.U32 R5, RZ, RZ, RZ ;  /* 0x000000ffff057224 */ /* 0x000fe200078e00ff */
[----:B------:R-:W-:Y:S06]  /*0ae0*/  @!P0 BRA `(.L_x_314) ;  /* 0x0000000000048947 */ /* 0x000fec0003800000 */
[----:B------:R0:W5:Y:S02]  /*0af0*/  LDG.E R5, desc[UR4][R10.64] ;  /* 0x000000040a057981 */ /* 0x000164000c1e1900 */
.L_x_314:
[----:B------:R-:W-:Y:S05]  /*0b00*/  BSYNC.RECONVERGENT B0 ;  /* 0x0000000000007941 */ /* 0x000fea0003800200 */
.L_x_313:
[----:B-----5:R1:W-:Y:S01]  /*0b10*/  STG.E desc[UR4][R2.64], R5 ;  /* 0x0000000502007986 */ /* 0x0203e2000c101904 */
[----:B------:R-:W-:Y:S04]  /*0b20*/  BSSY.RECONVERGENT B0, `(.L_x_315) ;  /* 0x0000008000007945 */ /* 0x000fe80003800200 */
[----:B------:R-:W-:Y:S05]  /*0b30*/  @!P0 BRA `(.L_x_316) ;  /* 0x0000000000108947 */ /* 0x000fea0003800000 */
[----:B-1----:R-:W2:Y:S04]  /*0b40*/  LDG.E R5, desc[UR4][R10.64+0x4] ;  /* 0x000004040a057981 */ /* 0x002ea8000c1e1900 */
[----:B--2---:R1:W-:Y:S04]  /*0b50*/  STG.E desc[UR4][R2.64+0x4], R5 ;  /* 0x0000040502007986 */ /* 0x0043e8000c101904 */
[----:B------:R1:W5:Y:S01]  /*0b60*/  LDG.E R7, desc[UR4][R10.64+0x8] ;  /* 0x000008040a077981 */ /* 0x000362000c1e1900 */
[----:B------:R-:W-:Y:S05]  /*0b70*/  BRA `(.L_x_317) ;  /* 0x0000000000087947 */ /* 0x000fea0003800000 */
.L_x_316:
[----:B------:R2:W-:Y:S01]  /*0b80*/  STG.E desc[UR4][R2.64+0x4], RZ ;  /* 0x000004ff02007986 */ /* 0x0005e2000c101904 */
[----:B------:R-:W-:-:S07]  /*0b90*/  MOV R7, RZ ;  /* 0x000000ff00077202 */ /* 0x000fce0000000f00 */
.L_x_317:
[----:B------:R-:W-:Y:S05]  /*0ba0*/  BSYNC.RECONVERGENT B0 ;  /* 0x0000000000007941 */ /* 0x000fea0003800200 */
.L_x_315:
[----:B-----5:R3:W-:Y:S01]  /*0bb0*/  STG.E desc[UR4][R2.64+0x8], R7 ;  /* 0x0000080702007986 */ /* 0x0207e2000c101904 */
[----:B------:R-:W-:Y:S01]  /*0bc0*/  BSSY.RECONVERGENT B0, `(.L_x_318) ;  /* 0x0000004000007945 */ /* 0x000fe20003800200 */
[----:B-1----:R-:W-:-:S03]  /*0bd0*/  IMAD.MOV.U32 R5, RZ, RZ, RZ ;  /* 0x000000ffff057224 */ /* 0x002fc600078e00ff */
[----:B------:R-:W-:Y:S05]  /*0be0*/  @!P0 BRA `(.L_x_319) ;  /* 0x0000000000048947 */ /* 0x000fea0003800000 */
[----:B------:R1:W5:Y:S02]  /*0bf0*/  LDG.E R5, desc[UR4][R10.64+0xc] ;  /* 0x00000c040a057981 */ /* 0x000364000c1e1900 */
.L_x_319:
[----:B------:R-:W-:Y:S05]  /*0c00*/  BSYNC.RECONVERGENT B0 ;  /* 0x0000000000007941 */ /* 0x000fea0003800200 */
.L_x_318:
[----:B-----5:R-:W-:Y:S01]  /*0c10*/  STG.E desc[UR4][R2.64+0xc], R5 ;  /* 0x00000c0502007986 */ /* 0x020fe2000c101904 */
[----:B------:R-:W-:Y:S05]  /*0c20*/  EXIT ;  /* 0x000000000000794d */ /* 0x000fea0003800000 */
.L_x_304:
[----:B------:R-:W-:-:S04]  /*0c30*/  IADD3 R14, P0, PT, R6, R9, RZ ;  /* 0x00000009060e7210 */ /* 0x000fc80007f1e0ff */
[----:B------:R-:W-:-:S03]  /*0c40*/  LEA.HI.X.SX32 R15, R9, R7, 0x1, P0 ;  /* 0x00000007090f7211 */ /* 0x000fc600000f0eff */
[----:B------:R-:W-:-:S04]  /*0c50*/  IMAD.WIDE.U32 R10, R13, 0x4, R14 ;  /* 0x000000040d0a7825 */ /* 0x000fc800078e000e */
[----:B------:R-:W-:Y:S01]  /*0c60*/  IMAD.WIDE.U32 R12, R13, 0x4, R6 ;  /* 0x000000040d0c7825 */ /* 0x000fe200078e0006 */
[----:B------:R-:W2:Y:S03]  /*0c70*/  @P1 LDG.E R19, desc[UR4][R10.64] ;  /* 0x000000040a131981 */ /* 0x000ea6000c1e1900 */
[----:B------:R-:W-:-:S04]  /*0c80*/  IMAD.WIDE.U32 R14, R17, 0x4, R14 ;  /* 0x00000004110e7825 */ /* 0x000fc800078e000e */
[----:B------:R-:W-:Y:S01]  /*0c90*/  IMAD.WIDE.U32 R6, R17, 0x4, R6 ;  /* 0x0000000411067825 */ /* 0x000fe200078e0006 */
[----:B------:R-:W3:Y:S04]  /*0ca0*/  @P1 LDG.E R18, desc[UR4][R14.64] ;  /* 0x000000040e121981 */ /* 0x000ee8000c1e1900 */
[----:B------:R-:W4:Y:S04]  /*0cb0*/  @P1 LDG.E R17, desc[UR4][R12.64] ;  /* 0x000000040c111981 */ /* 0x000f28000c1e1900 */
[----:B------:R-:W5:Y:S01]  /*0cc0*/  @P1 LDG.E R9, desc[UR4][R6.64] ;  /* 0x0000000406091981 */ /* 0x000f62000c1e1900 */
[----:B------:R-:W-:Y:S01]  /*0cd0*/  IMAD.WIDE R2, R5, 0x4, R2 ;  /* 0x0000000405027825 */ /* 0x000fe200078e0202 */
[----:B------:R-:W-:Y:S01]  /*0ce0*/  BSSY.RECONVERGENT B0, `(.L_x_320) ;  /* 0x0000031000007945 */ /* 0x000fe20003800200 */
[----:B--2---:R-:W-:-:S05]  /*0cf0*/  @P1 I2FP.F32.S32 R21, R19 ;  /* 0x0000001300151245 */ /* 0x004fca0000201400 */
[----:B------:R-:W-:Y:S01]  /*0d00*/  @P1 FMUL R21, R0, R21 ;  /* 0x0000001500151220 */ /* 0x000fe20000400000 */
[----:B---3--:R-:W-:Y:S02]  /*0d10*/  @P1 I2FP.F32.S32 R19, R18 ;  /* 0x0000001200131245 */ /* 0x008fe40000201400 */
[----:B----4-:R-:W-:-:S03]  /*0d20*/  @P1 I2FP.F32.S32 R17, R17 ;  /* 0x0000001100111245 */ /* 0x010fc60000201400 */
[----:B------:R-:W-:Y:S01]  /*0d30*/  @P1 FFMA R19, R4, R19, R21 ;  /* 0x0000001304131223 */ /* 0x000fe20000000015 */
[----:B-----5:R-:W-:Y:S01]  /*0d40*/  @P1 I2FP.F32.S32 R9, R9 ;  /* 0x0000000900091245 */ /* 0x020fe20000201400 */
[----:B------:R-:W-:Y:S02]  /*0d50*/  @P1 FMUL R18, R0, R17 ;  /* 0x0000001100121220 */ /* 0x000fe40000400000 */
[----:B------:R-:W-:Y:S02]  /*0d60*/  @P1 FMUL R19, R8, R19 ;  /* 0x0000001308131220 */ /* 0x000fe40000400000 */
[----:B------:R-:W-:Y:S01]  /*0d70*/  @P1 FFMA R17, R4, R9, R18 ;  /* 0x0000000904111223 */ /* 0x000fe20000000012 */
[----:B------:R-:W-:-:S03]  /*0d80*/  IMAD.MOV.U32 R9, RZ, RZ, RZ ;  /* 0x000000ffff097224 */ /* 0x000fc600078e00ff */
[----:B------:R-:W-:-:S04]  /*0d90*/  @P1 FFMA R17, R16, R17, R19 ;  /* 0x0000001110111223 */ /* 0x000fc80000000013 */
[----:B------:R-:W0:Y:S02]  /*0da0*/  @P1 F2I.TRUNC.NTZ R9, R17 ;  /* 0x0000001100091305 */ /* 0x000e24000020f100 */
[----:B0-----:R0:W-:Y:S01]  /*0db0*/  STG.E desc[UR4][R2.64], R9 ;  /* 0x0000000902007986 */ /* 0x0011e2000c101904 */
[----:B------:R-:W-:Y:S05]  /*0dc0*/  @!P1 BRA `(.L_x_321) ;  /* 0x0000000000809947 */ /* 0x000fea0003800000 */
[----:B------:R-:W2:Y:S04]  /*0dd0*/  LDG.E R18, desc[UR4][R10.64+0x4] ;  /* 0x000004040a127981 */ /* 0x000ea8000c1e1900 */
[----:B0-----:R-:W3:Y:S04]  /*0de0*/  LDG.E R9, desc[UR4][R12.64+0x4] ;  /* 0x000004040c097981 */ /* 0x001ee8000c1e1900 */
[----:B------:R-:W4:Y:S04]  /*0df0*/  LDG.E R17, desc[UR4][R14.64+0x4] ;  /* 0x000004040e117981 */ /* 0x000f28000c1e1900 */
[----:B------:R-:W5:Y:S01]  /*0e00*/  LDG.E R5, desc[UR4][R6.64+0x4] ;  /* 0x0000040406057981 */ /* 0x000f62000c1e1900 */
[----:B--2---:R-:W-:-:S02]  /*0e10*/  I2FP.F32.S32 R19, R18 ;  /* 0x0000001200137245 */ /* 0x004fc40000201400 */
[----:B---3--:R-:W-:-:S03]  /*0e20*/  I2FP.F32.S32 R9, R9 ;  /* 0x0000000900097245 */ /* 0x008fc60000201400 */
[C---:B------:R-:W-:Y:S01]  /*0e30*/  FMUL R19, R0.reuse, R19 ;  /* 0x0000001300137220 */ /* 0x040fe20000400000 */
[----:B----4-:R-:W-:Y:S01]  /*0e40*/  I2FP.F32.S32 R17, R17 ;  /* 0x0000001100117245 */ /* 0x010fe20000201400 */
[----:B------:R-:W-:Y:S01]  /*0e50*/  FMUL R18, R0, R9 ;  /* 0x0000000900127220 */ /* 0x000fe20000400000 */
[----:B-----5:R-:W-:-:S03]  /*0e60*/  I2FP.F32.S32 R5, R5 ;  /* 0x0000000500057245 */ /* 0x020fc60000201400 */
[C---:B------:R-:W-:Y:S02]  /*0e70*/  FFMA R17, R4.reuse, R17, R19 ;  /* 0x0000001104117223 */ /* 0x040fe40000000013 */
[----:B------:R-:W-:Y:S02]  /*0e80*/  FFMA R5, R4, R5, R18 ;  /* 0x0000000504057223 */ /* 0x000fe40000000012 */
[----:B------:R-:W-:-:S04]  /*0e90*/  FMUL R17, R8, R17 ;  /* 0x0000001108117220 */ /* 0x000fc80000400000 */
[----:B------:R-:W-:-:S06]  /*0ea0*/  FFMA R5, R16, R5, R17 ;  /* 0x0000000510057223 */ /* 0x000fcc0000000011 */
[----:B------:R-:W0:Y:S02]  /*0eb0*/  F2I.TRUNC.NTZ R5, R5 ;  /* 0x0000000500057305 */ /* 0x000e24000020f100 */
[----:B0-----:R0:W-:Y:S04]  /*0ec0*/  STG.E desc[UR4][R2.64+0x4], R5 ;  /* 0x0000040502007986 */ /* 0x0011e8000c101904 */
[----:B------:R-:W2:Y:S04]  /*0ed0*/  LDG.E R19, desc[UR4][R10.64+0x8] ;  /* 0x000008040a137981 */ /* 0x000ea8000c1e1900 */
[----:B------:R-:W3:Y:S04]  /*0ee0*/  LDG.E R17, desc[UR4][R12.64+0x8] ;  /* 0x000008040c117981 */ /* 0x000ee8000c1e1900 */
        /* <DEDUP_REMOVED lines=12> */
[----:B------:R-:W1:Y:S01]  /*0fb0*/  F2I.TRUNC.NTZ R9, R9 ;  /* 0x0000000900097305 */ /* 0x000e62000020f100 */
[----:B0-----:R-:W-:Y:S05]  /*0fc0*/  BRA `(.L_x_322) ;  /* 0x0000000000087947 */ /* 0x001fea0003800000 */
.L_x_321:
[----:B------:R2:W-:Y:S01]  /*0fd0*/  STG.E desc[UR4][R2.64+0x4], RZ ;  /* 0x000004ff02007986 */ /* 0x0005e2000c101904 */
[----:B0-----:R-:W-:-:S07]  /*0fe0*/  IMAD.MOV.U32 R9, RZ, RZ, RZ ;  /* 0x000000ffff097224 */ /* 0x001fce00078e00ff */
.L_x_322:
[----:B------:R-:W-:Y:S05]  /*0ff0*/  BSYNC.RECONVERGENT B0 ;  /* 0x0000000000007941 */ /* 0x000fea0003800200 */
.L_x_320:
[----:B-1----:R0:W-:Y:S01]  /*1000*/  STG.E desc[UR4][R2.64+0x8], R9 ;  /* 0x0000080902007986 */ /* 0x0021e2000c101904 */
[----:B------:R-:W-:Y:S01]  /*1010*/  BSSY.RECONVERGENT B0, `(.L_x_323) ;  /* 0x0000012000007945 */ /* 0x000fe20003800200 */
[----:B------:R-:W-:-:S03]  /*1020*/  IMAD.MOV.U32 R5, RZ, RZ, RZ ;  /* 0x000000ffff057224 */ /* 0x000fc600078e00ff */
[----:B------:R-:W-:Y:S05]  /*1030*/  @!P1 BRA `(.L_x_324) ;  /* 0x00000000003c9947 */ /* 0x000fea0003800000 */
[----:B------:R-:W3:Y:S04]  /*1040*/  LDG.E R10, desc[UR4][R10.64+0xc] ;  /* 0x00000c040a0a7981 */ /* 0x000ee8000c1e1900 */
[----:B------:R-:W0:Y:S04]  /*1050*/  LDG.E R12, desc[UR4][R12.64+0xc] ;  /* 0x00000c040c0c7981 */ /* 0x000e28000c1e1900 */
[----:B------:R-:W4:Y:S04]  /*1060*/  LDG.E R14, desc[UR4][R14.64+0xc] ;  /* 0x00000c040e0e7981 */ /* 0x000f28000c1e1900 */
[----:B------:R-:W5:Y:S01]  /*1070*/  LDG.E R6, desc[UR4][R6.64+0xc] ;  /* 0x00000c0406067981 */ /* 0x000f62000c1e1900 */
[----:B---3--:R-:W-:-:S02]  /*1080*/  I2FP.F32.S32 R5, R10 ;  /* 0x0000000a00057245 */ /* 0x008fc40000201400 */
[----:B0-----:R-:W-:-:S03]  /*1090*/  I2FP.F32.S32 R9, R12 ;  /* 0x0000000c00097245 */ /* 0x001fc60000201400 */
        /* <DEDUP_REMOVED lines=8> */
[----:B------:R-:W1:Y:S02]  /*1120*/  F2I.TRUNC.NTZ R5, R5 ;  /* 0x0000000500057305 */ /* 0x000e64000020f100 */
.L_x_324:
[----:B------:R-:W-:Y:S05]  /*1130*/  BSYNC.RECONVERGENT B0 ;  /* 0x0000000000007941 */ /* 0x000fea0003800200 */
.L_x_323:
[----:B-1----:R-:W-:Y:S01]  /*1140*/  STG.E desc[UR4][R2.64+0xc], R5 ;  /* 0x00000c0502007986 */ /* 0x002fe2000c101904 */
[----:B------:R-:W-:Y:S05]  /*1150*/  EXIT ;  /* 0x000000000000794d */ /* 0x000fea0003800000 */
        .weak           $__internal_13_$__cuda_sm20_div_rn_f64_full
        .type           $__internal_13_$__cuda_sm20_div_rn_f64_full,@function
        .size           $__internal_13_$__cuda_sm20_div_rn_f64_full,(.L_x_532 - $__internal_13_$__cuda_sm20_div_rn_f64_full)
$__internal_13_$__cuda_sm20_div_rn_f64_full:
        /* <DEDUP_REMOVED lines=32> */
[----:B------:R-:W-:Y:S01]  /*1360*/  MOV R22, R26 ;  /* 0x0000001a00167202 */ /* 0x000fe20000000f00 */
[----:B------:R-:W-:Y:S01]  /*1370*/  VIADD R21, R29, 0xffffffff ;  /* 0xffffffff1d157836 */ /* 0x000fe20000000000 */
[----:B------:R-:W-:-:S05]  /*1380*/  @!P2 LOP3.LUT R22, R19, 0x7ff00000, RZ, 0xc0, !PT ;  /* 0x7ff000001316a812 */ /* 0x000fca00078ec0ff */
        /* <DEDUP_REMOVED lines=9> */
[----:B------:R-:W-:Y:S01]  /*1420*/  IMAD.IADD R22, R6, 0x1, -R27 ;  /* 0x0000000106167824 */ /* 0x000fe200078e0a1b */
[----:B------:R-:W-:-:S03]  /*1430*/  MOV R6, RZ ;  /* 0x000000ff00067202 */ /* 0x000fc60000000f00 */
        /* <DEDUP_REMOVED lines=20> */
.L_x_326:
[----:B------:R-:W-:-:S14]  /*1580*/  DSETP.NAN.AND P0, PT, R6, R6, PT ;  /* 0x000000060600722a */ /* 0x000fdc0003f08000 */
[----:B------:R-:W-:Y:S05]  /*1590*/  @P0 BRA `(.L_x_328) ;  /* 0x0000000000440947 */ /* 0x000fea0003800000 */
[----:B------:R-:W-:-:S14]  /*15a0*/  DSETP.NAN.AND P0, PT, R8, R8, PT ;  /* 0x000000080800722a */ /* 0x000fdc0003f08000 */
[----:B------:R-:W-:Y:S05]  /*15b0*/  @P0 BRA `(.L_x_329) ;  /* 0x0000000000300947 */ /* 0x000fea0003800000 */
[----:B------:R-:W-:Y:S01]  /*15c0*/  ISETP.NE.AND P0, PT, R22, R29, PT ;  /* 0x0000001d1600720c */ /* 0x000fe20003f05270 */
[----:B------:R-:W-:Y:S01]  /*15d0*/  IMAD.MOV.U32 R20, RZ, RZ, 0x0 ;  /* 0x00000000ff147424 */ /* 0x000fe200078e00ff */
        /* <DEDUP_REMOVED lines=10> */
.L_x_329:
[----:B------:R-:W-:Y:S01]  /*1680*/  LOP3.LUT R21, R9, 0x80000, RZ, 0xfc, !PT ;  /* 0x0008000009157812 */ /* 0x000fe200078efcff */
[----:B------:R-:W-:Y:S01]  /*1690*/  IMAD.MOV.U32 R20, RZ, RZ, R8 ;  /* 0x000000ffff147224 */ /* 0x000fe200078e0008 */
[----:B------:R-:W-:Y:S06]  /*16a0*/  BRA `(.L_x_327) ;  /* 0x0000000000087947 */ /* 0x000fec0003800000 */
.L_x_328:
[----:B------:R-:W-:Y:S02]  /*16b0*/  LOP3.LUT R21, R7, 0x80000, RZ, 0xfc, !PT ;  /* 0x0008000007157812 */ /* 0x000fe400078efcff */
[----:B------:R-:W-:-:S07]  /*16c0*/  MOV R20, R6 ;  /* 0x0000000600147202 */ /* 0x000fce0000000f00 */
.L_x_327:
[----:B------:R-:W-:Y:S05]  /*16d0*/  BSYNC.RECONVERGENT B1 ;  /* 0x0000000000017941 */ /* 0x000fea0003800200 */
.L_x_325:
[----:B------:R-:W-:Y:S02]  /*16e0*/  IMAD.MOV.U32 R6, RZ, RZ, R0 ;  /* 0x000000ffff067224 */ /* 0x000fe400078e0000 */
[----:B------:R-:W-:-:S04]  /*16f0*/  IMAD.MOV.U32 R7, RZ, RZ, 0x0 ;  /* 0x00000000ff077424 */ /* 0x000fc800078e00ff */
[----:B------:R-:W-:Y:S05]  /*1700*/  RET.REL.NODEC R6 `(_Z34nppiWarpPerspective_32s_C4R_kernelPKi8NppiSizei8NppiRectPiiS2_dddddddddi) ;  /* 0xffffffe8063c7950 */ /* 0x000fea0003c3ffff */
.L_x_330:
        /* <DEDUP_REMOVED lines=15> */
.L_x_532:


//--------------------- .text._Z34nppiWarpPerspective_32s_C3R_kernelPKi8NppiSizei8NppiRectPiiS2_dddddddddi --------------------------
	.section	.text._Z34nppiWarpPerspective_32s_C3R_kernelPKi8NppiSizei8NppiRectPiiS2_dddddddddi,"ax",@progbits
	.align	128
        .global         _Z34nppiWarpPerspective_32s_C3R_kernelPKi8NppiSizei8NppiRectPiiS2_dddddddddi
        .type           _Z34nppiWarpPerspective_32s_C3R_kernelPKi8NppiSizei8NppiRectPiiS2_dddddddddi,@function
        .size           _Z34nppiWarpPerspective_32s_C3R_kernelPKi8NppiSizei8NppiRectPiiS2_dddddddddi,(.L_x_533 - _Z34nppiWarpPerspective_32s_C3R_kernelPKi8NppiSizei8NppiRectPiiS2_dddddddddi)
        .other          _Z34nppiWarpPerspective_32s_C3R_kernelPKi8NppiSizei8NppiRectPiiS2_dddddddddi,@"STO_CUDA_ENTRY STV_DEFAULT"
_Z34nppiWarpPerspective_32s_C3R_kernelPKi8NppiSizei8NppiRectPiiS2_dddddddddi:
.text._Z34nppiWarpPerspective_32s_C3R_kernelPKi8NppiSizei8NppiRectPiiS2_dddddddddi:
        /* <DEDUP_REMOVED lines=41> */
.L_x_331:
        /* <DEDUP_REMOVED lines=23> */
[----:B0-----:R-:W-:Y:S05]  /*0400*/  CALL.REL.NOINC `($__internal_14_$__cuda_sm20_div_rn_f64_full) ;  /* 0x0000000800d07944 */ /* 0x001fea0003c00000 */
[----:B------:R-:W-:Y:S01]  /*0410*/  MOV R2, R20 ;  /* 0x0000001400027202 */ /* 0x000fe20000000f00 */
[----:B------:R-:W-:-:S07]  /*0420*/  IMAD.MOV.U32 R3, RZ, RZ, R21 ;  /* 0x000000ffff037224 */ /* 0x000fce00078e0015 */
.L_x_333:
[----:B0-----:R-:W-:Y:S05]  /*0430*/  BSYNC.RECONVERGENT B0 ;  /* 0x0000000000007941 */ /* 0x001fea0003800200 */
.L_x_332:
        /* <DEDUP_REMOVED lines=25> */
[----:B------:R-:W-:Y:S05]  /*05d0*/  CALL.REL.NOINC `($__internal_14_$__cuda_sm20_div_rn_f64_full) ;  /* 0x00000008005c7944 */ /* 0x000fea0003c00000 */
[----:B------:R-:W-:Y:S02]  /*05e0*/  IMAD.MOV.U32 R6, RZ, RZ, R20 ;  /* 0x000000ffff067224 */ /* 0x000fe400078e0014 */
[----:B------:R-:W-:-:S07]  /*05f0*/  IMAD.MOV.U32 R7, RZ, RZ, R21 ;  /* 0x000000ffff077224 */ /* 0x000fce00078e0015 */
.L_x_335:
[----:B------:R-:W-:Y:S05]  /*0600*/  BSYNC.RECONVERGENT B0 ;  /* 0x0000000000007941 */ /* 0x000fea0003800200 */
.L_x_334:
[----:B------:R-:W0:Y:S01]  /*0610*/  F2F.F32.F64 R0, R6 ;  /* 0x0000000600007310 */ /* 0x000e220000301000 */
[----:B------:R-:W1:Y:S01]  /*0620*/  LDC R15, c[0x0][0x390] ;  /* 0x0000e400ff0f7b82 */ /* 0x000e620000000800 */
[----:B------:R-:W2:Y:S01]  /*0630*/  LDCU.128 UR8, c[0x0][0x380] ;  /* 0x00007000ff0877ac */ /* 0x000ea20008000c00 */
[----:B------:R-:W-:Y:S01]  /*0640*/  IMAD R19, R5, 0x3, RZ ;  /* 0x0000000305137824 */ /* 0x000fe200078e02ff */
[----:B------:R-:W3:Y:S04]  /*0650*/  LDCU UR6, c[0x0][0x410] ;  /* 0x00008200ff0677ac */ /* 0x000ee80008000800 */
[----:B------:R-:W4:Y:S01]  /*0660*/  F2F.F32.F64 R2, R2 ;  /* 0x0000000200027310 */ /* 0x000f220000301000 */
[----:B------:R-:W5:Y:S01]  /*0670*/  LDCU UR7, c[0x0][0x3b0] ;  /* 0x00007600ff0777ac */ /* 0x000f620008000800 */
[----:B------:R-:W2:Y:S01]  /*0680*/  LDCU.64 UR12, c[0x0][0x3a8] ;  /* 0x00007500ff0c77ac */ /* 0x000ea20008000a00 */
[----:B0-----:R-:W-:-:S05]  /*0690*/  FADD R12, R0, 0.5 ;  /* 0x3f000000000c7421 */ /* 0x001fca0000000000 */
[----:B------:R-:W0:Y:S01]  /*06a0*/  F2I.FLOOR.NTZ R10, R0 ;  /* 0x00000000000a7305 */ /* 0x000e220000207100 */
[----:B----4-:R-:W-:-:S07]  /*06b0*/  FADD R14, R2, 0.5 ;  /* 0x3f000000020e7421 */ /* 0x010fce0000000000 */
[----:B------:R-:W4:Y:S01]  /*06c0*/  F2I.FLOOR.NTZ R11, R2 ;  /* 0x00000002000b7305 */ /* 0x000f220000207100 */
[----:B---3--:R-:W-:Y:S01]  /*06d0*/  UISETP.NE.AND UP0, UPT, UR6, 0x2, UPT ;  /* 0x000000020600788c */ /* 0x008fe2000bf05270 */
[----:B-----5:R-:W-:Y:S02]  /*06e0*/  IMAD R4, R4, UR7, RZ ;  /* 0x0000000704047c24 */ /* 0x020fe4000f8e02ff */
[----:B0-----:R-:W-:-:S04]  /*06f0*/  VIADD R6, R10, 0x1 ;  /* 0x000000010a067836 */ /* 0x001fc80000000000 */
[----:B------:R-:W0:Y:S01]  /*0700*/  F2I.TRUNC.NTZ R12, R12 ;  /* 0x0000000c000c7305 */ /* 0x000e22000020f100 */
[----:B------:R-:W-:Y:S02]  /*0710*/  I2FP.F32.S32 R9, R10 ;  /* 0x0000000a00097245 */ /* 0x000fe40000201400 */
[----:B--2---:R-:W-:-:S03]  /*0720*/  ISETP.GE.AND P1, PT, R6, UR11, PT ;  /* 0x0000000b06007c0c */ /* 0x004fc6000bf26270 */
[----:B------:R-:W-:Y:S01]  /*0730*/  FADD R0, R0, -R9 ;  /* 0x8000000900007221 */ /* 0x000fe20000000000 */
[----:B----4-:R-:W-:Y:S01]  /*0740*/  I2FP.F32.S32 R7, R11 ;  /* 0x0000000b00077245 */ /* 0x010fe20000201400 */
[----:B------:R-:W2:Y:S01]  /*0750*/  F2I.TRUNC.NTZ R14, R14 ;  /* 0x0000000e000e7305 */ /* 0x000ea2000020f100 */
[C---:B------:R-:W-:Y:S01]  /*0760*/  IADD3 R3, PT, PT, R11.reuse, 0x1, RZ ;  /* 0x000000010b037810 */ /* 0x040fe20007ffe0ff */
[----:B------:R-:W-:Y:S01]  /*0770*/  FADD R9, -R0, 1 ;  /* 0x3f80000000097421 */ /* 0x000fe20000000100 */
[----:B------:R-:W-:Y:S01]  /*0780*/  IADD3 R6, P5, PT, R4, UR12, RZ ;  /* 0x0000000c04067c10 */ /* 0x000fe2000ffbe0ff */
[----:B------:R-:W-:Y:S01]  /*0790*/  FADD R8, R2, -R7 ;  /* 0x8000000702087221 */ /* 0x000fe20000000000 */
[----:B------:R-:W-:Y:S01]  /*07a0*/  LOP3.LUT R2, R11, R10, RZ, 0xfc, !PT ;  /* 0x0000000a0b027212 */ /* 0x000fe200078efcff */
[-C--:B-1----:R-:W-:Y:S01]  /*07b0*/  IMAD R10, R10, R15.reuse, RZ ;  /* 0x0000000f0a0a7224 */ /* 0x082fe200078e02ff */
[----:B------:R-:W-:Y:S01]  /*07c0*/  ISETP.LT.AND P1, PT, R3, UR10, !P1 ;  /* 0x0000000a03007c0c */ /* 0x000fe2000cf21270 */
[C---:B0-----:R-:W-:Y:S01]  /*07d0*/  IMAD R7, R12.reuse, R15, RZ ;  /* 0x0000000f0c077224 */ /* 0x041fe200078e02ff */
[----:B------:R-:W-:Y:S01]  /*07e0*/  ISETP.GE.AND P0, PT, R12, UR11, PT ;  /* 0x0000000b0c007c0c */ /* 0x000fe2000bf06270 */
[----:B------:R-:W-:Y:S01]  /*07f0*/  IMAD R11, R11, 0x3, RZ ;  /* 0x000000030b0b7824 */ /* 0x000fe200078e02ff */
[----:B------:R-:W-:-:S02]  /*0800*/  ISETP.GT.AND P1, PT, R2, -0x1, P1 ;  /* 0xffffffff0200780c */ /* 0x000fc40000f24270 */
[----:B------:R-:W-:Y:S01]  /*0810*/  ISETP.GT.AND P0, PT, R12, -0x1, !P0 ;  /* 0xffffffff0c00780c */ /* 0x000fe20004704270 */
[----:B------:R-:W-:Y:S01]  /*0820*/  VIADD R17, R11, 0x3 ;  /* 0x000000030b117836 */ /* 0x000fe20000000000 */
[----:B--2---:R-:W-:Y:S02]  /*0830*/  ISETP.GE.AND P2, PT, R14, UR10, PT ;  /* 0x0000000a0e007c0c */ /* 0x004fe4000bf46270 */
[----:B------:R-:W-:Y:S02]  /*0840*/  IADD3 R2, P3, PT, R10, UR8, RZ ;  /* 0x000000080a027c10 */ /* 0x000fe4000ff7e0ff */
[C---:B------:R-:W-:Y:S02]  /*0850*/  IADD3 R12, P4, PT, R7.reuse, UR8, RZ ;  /* 0x00000008070c7c10 */ /* 0x040fe4000ff9e0ff */
[----:B------:R-:W-:Y:S02]  /*0860*/  ISETP.GT.AND P2, PT, R14, -0x1, !P2 ;  /* 0xffffffff0e00780c */ /* 0x000fe40005744270 */
[----:B------:R-:W-:Y:S01]  /*0870*/  LEA.HI.X.SX32 R3, R10, UR9, 0x1, P3 ;  /* 0x000000090a037c11 */ /* 0x000fe200098f0eff */
[----:B------:R-:W-:Y:S01]  /*0880*/  FADD R10, -R8, 1 ;  /* 0x3f800000080a7421 */ /* 0x000fe20000000100 */
[----:B------:R-:W-:-:S02]  /*0890*/  LEA.HI.X.SX32 R13, R7, UR9, 0x1, P4 ;  /* 0x00000009070d7c11 */ /* 0x000fc4000a0f0eff */
[----:B------:R-:W-:Y:S02]  /*08a0*/  LEA.HI.X.SX32 R7, R4, UR13, 0x1, P5 ;  /* 0x0000000d04077c11 */ /* 0x000fe4000a8f0eff */
[----:B------:R-:W-:Y:S01]  /*08b0*/  PLOP3.LUT P0, PT, P2, P0, PT, 0x80, 0x8 ;  /* 0x000000000008781c */ /* 0x000fe20001701070 */
[----:B------:R-:W-:-:S12]  /*08c0*/  BRA.U !UP0, `(.L_x_336) ;  /* 0x00000001089c7547 */ /* 0x000fd8000b800000 */
[----:B------:R-:W-:Y:S01]  /*08d0*/  UISETP.NE.AND UP0, UPT, UR6, 0x1, UPT ;  /* 0x000000010600788c */ /* 0x000fe2000bf05270 */
[----:B------:R-:W-:-:S08]  /*08e0*/  IMAD R3, R14, 0x3, RZ ;  /* 0x000000030e037824 */ /* 0x000fd000078e02ff */
[----:B------:R-:W-:Y:S05]  /*08f0*/  BRA.U UP0, `(.L_x_337) ;  /* 0x0000000100447547 */ /* 0x000fea000b800000 */
[----:B------:R-:W-:Y:S01]  /*0900*/  BSSY.RECONVERGENT B0, `(.L_x_338) ;  /* 0x0000006000007945 */ /* 0x000fe20003800200 */
[----:B------:R-:W-:-:S04]  /*0910*/  IMAD.WIDE.U32 R12, R3, 0x4, R12 ;  /* 0x00000004030c7825 */ /* 0x000fc800078e000c */
[----:B------:R-:W-:-:S04]  /*0920*/  IMAD.WIDE R6, R19, 0x4, R6 ;  /* 0x0000000413067825 */ /* 0x000fc800078e0206 */
[----:B------:R-:W-:Y:S01]  /*0930*/  IMAD.MOV.U32 R3, RZ, RZ, RZ ;  /* 0x000000ffff037224 */ /* 0x000fe200078e00ff */
[----:B------:R-:W-:Y:S06]  /*0940*/  @!P0 BRA `(.L_x_339) ;  /* 0x0000000000048947 */ /* 0x000fec0003800000 */
[----:B------:R0:W5:Y:S02]  /*0950*/  LDG.E R3, desc[UR4][R12.64] ;  /* 0x000000040c037981 */ /* 0x000164000c1e1900 */
.L_x_339:
[----:B------:R-:W-:Y:S05]  /*0960*/  BSYNC.RECONVERGENT B0 ;  /* 0x0000000000007941 */ /* 0x000fea0003800200 */
.L_x_338:
[----:B-----5:R1:W-:Y:S01]  /*0970*/  STG.E desc[UR4][R6.64], R3 ;  /* 0x0000000306007986 */ /* 0x0203e2000c101904 */
[----:B------:R-:W-:Y:S05]  /*0980*/  @!P0 BRA `(.L_x_340) ;  /* 0x0000000000148947 */ /* 0x000fea0003800000 */
[----:B-1----:R-:W2:Y:S04]  /*0990*/  LDG.E R3, desc[UR4][R12.64+0x4] ;  /* 0x000004040c037981 */ /* 0x002ea8000c1e1900 */
[----:B--2---:R-:W-:Y:S04]  /*09a0*/  STG.E desc[UR4][R6.64+0x4], R3 ;  /* 0x0000040306007986 */ /* 0x004fe8000c101904 */
[----:B------:R-:W2:Y:S04]  /*09b0*/  LDG.E R5, desc[UR4][R12.64+0x8] ;  /* 0x000008040c057981 */ /* 0x000ea8000c1e1900 */
[----:B--2---:R-:W-:Y:S01]  /*09c0*/  STG.E desc[UR4][R6.64+0x8], R5 ;  /* 0x0000080506007986 */ /* 0x004fe2000c101904 */
[----:B------:R-:W-:Y:S05]  /*09d0*/  EXIT ;  /* 0x000000000000794d */ /* 0x000fea0003800000 */
.L_x_340:
[----:B------:R-:W-:Y:S04]  /*09e0*/  STG.E desc[UR4][R6.64+0x4], RZ ;  /* 0x000004ff06007986 */ /* 0x000fe8000c101904 */
[----:B------:R-:W-:Y:S01]  /*09f0*/  STG.E desc[UR4][R6.64+0x8], RZ ;  /* 0x000008ff06007986 */ /* 0x000fe2000c101904 */
[----:B------:R-:W-:Y:S05]  /*0a00*/  EXIT ;  /* 0x000000000000794d */ /* 0x000fea0003800000 */
.L_x_337:
[----:B------:R-:W-:Y:S01]  /*0a10*/  BSSY.RECONVERGENT B0, `(.L_x_341) ;  /* 0x0000006000007945 */ /* 0x000fe20003800200 */
[----:B------:R-:W-:-:S04]  /*0a20*/  IMAD.WIDE.U32 R12, R3, 0x4, R12 ;  /* 0x00000004030c7825 */ /* 0x000fc800078e000c */
[----:B------:R-:W-:-:S04]  /*0a30*/  IMAD.WIDE R6, R19, 0x4, R6 ;  /* 0x0000000413067825 */ /* 0x000fc800078e0206 */
[----:B------:R-:W-:Y:S01]  /*0a40*/  IMAD.MOV.U32 R3, RZ, RZ, RZ ;  /* 0x000000ffff037224 */ /* 0x000fe200078e00ff */
[----:B------:R-:W-:Y:S06]  /*0a50*/  @!P0 BRA `(.L_x_342) ;  /* 0x0000000000048947 */ /* 0x000fec0003800000 */
[----:B------:R0:W5:Y:S02]  /*0a60*/  LDG.E R3, desc[UR4][R12.64] ;  /* 0x000000040c037981 */ /* 0x000164000c1e1900 */
.L_x_342:
[----:B------:R-:W-:Y:S05]  /*0a70*/  BSYNC.RECONVERGENT B0 ;  /* 0x0000000000007941 */ /* 0x000fea0003800200 */
.L_x_341:
[----:B-----5:R1:W-:Y:S01]  /*0a80*/  STG.E desc[UR4][R6.64], R3 ;  /* 0x0000000306007986 */ /* 0x0203e2000c101904 */
[----:B------:R-:W-:Y:S04]  /*0a90*/  BSSY.RECONVERGENT B0, `(.L_x_343) ;  /* 0x0000008000007945 */ /* 0x000fe80003800200 */
[----:B------:R-:W-:Y:S05]  /*0aa0*/  @!P0 BRA `(.L_x_344) ;  /* 0x0000000000108947 */ /* 0x000fea0003800000 */
[----:B-1----:R-:W2:Y:S04]  /*0ab0*/  LDG.E R3, desc[UR4][R12.64+0x4] ;  /* 0x000004040c037981 */ /* 0x002ea8000c1e1900 */
[----:B--2---:R3:W-:Y:S04]  /*0ac0*/  STG.E desc[UR4][R6.64+0x4], R3 ;  /* 0x0000040306007986 */ /* 0x0047e8000c101904 */
[----:B------:R3:W5:Y:S01]  /*0ad0*/  LDG.E R5, desc[UR4][R12.64+0x8] ;  /* 0x000008040c057981 */ /* 0x000762000c1e1900 */
[----:B------:R-:W-:Y:S05]  /*0ae0*/  BRA `(.L_x_345) ;  /* 0x0000000000087947 */ /* 0x000fea0003800000 */
.L_x_344:
[----:B------:R2:W-:Y:S01]  /*0af0*/  STG.E desc[UR4][R6.64+0x4], RZ ;  /* 0x000004ff06007986 */ /* 0x0005e2000c101904 */
[----:B------:R-:W-:-:S07]  /*0b00*/  IMAD.MOV.U32 R5, RZ, RZ, RZ ;  /* 0x000000ffff057224 */ /* 0x000fce00078e00ff */
.L_x_345:
[----:B------:R-:W-:Y:S05]  /*0b10*/  BSYNC.RECONVERGENT B0 ;  /* 0x0000000000007941 */ /* 0x000fea0003800200 */
.L_x_343:
[----:B-----5:R-:W-:Y:S01]  /*0b20*/  STG.E desc[UR4][R6.64+0x8], R5 ;  /* 0x0000080506007986 */ /* 0x020fe2000c101904 */
[----:B------:R-:W-:Y:S05]  /*0b30*/  EXIT ;  /* 0x000000000000794d */ /* 0x000fea0003800000 */
.L_x_336:
[----:B------:R-:W-:Y:S01]  /*0b40*/  IADD3 R4, P0, PT, R2, R15, RZ ;  /* 0x0000000f02047210 */ /* 0x000fe20007f1e0ff */
[----:B------:R-:W-:-:S03]  /*0b50*/  @P1 IMAD.WIDE.U32 R20, R17, 0x4, R2 ;  /* 0x0000000411141825 */ /* 0x000fc600078e0002 */
[----:B------:R-:W-:-:S03]  /*0b60*/  LEA.HI.X.SX32 R5, R15, R3, 0x1, P0 ;  /* 0x000000030f057211 */ /* 0x000fc600000f0eff */
[----:B------:R-:W2:Y:S01]  /*0b70*/  @P1 LDG.E R20, desc[UR4][R20.64] ;  /* 0x0000000414141981 */ /* 0x000ea2000c1e1900 */
[----:B------:R-:W-:-:S04]  /*0b80*/  @P1 IMAD.WIDE.U32 R22, R17, 0x4, R4 ;  /* 0x0000000411161825 */ /* 0x000fc800078e0004 */
[C---:B------:R-:W-:Y:S02]  /*0b90*/  @P1 IMAD.WIDE.U32 R12, R11.reuse, 0x4, R4 ;  /* 0x000000040b0c1825 */ /* 0x040fe400078e0004 */
[----:B------:R-:W3:Y:S02]  /*0ba0*/  @P1 LDG.E R22, desc[UR4][R22.64] ;  /* 0x0000000416161981 */ /* 0x000ee4000c1e1900 */
[----:B------:R-:W-:Y:S02]  /*0bb0*/  @P1 IMAD.WIDE.U32 R14, R11, 0x4, R2 ;  /* 0x000000040b0e1825 */ /* 0x000fe400078e0002 */
[----:B------:R0:W4:Y:S04]  /*0bc0*/  @P1 LDG.E R12, desc[UR4][R12.64] ;  /* 0x000000040c0c1981 */ /* 0x000128000c1e1900 */
[----:B------:R-:W5:Y:S01]  /*0bd0*/  @P1 LDG.E R14, desc[UR4][R14.64] ;  /* 0x000000040e0e1981 */ /* 0x000f62000c1e1900 */
[----:B0-----:R-:W-:Y:S01]  /*0be0*/  MOV R13, RZ ;  /* 0x000000ff000d7202 */ /* 0x001fe20000000f00 */
[----:B------:R-:W-:Y:S01]  /*0bf0*/  IMAD.WIDE R6, R19, 0x4, R6 ;  /* 0x0000000413067825 */ /* 0x000fe200078e0206 */
[----:B--2---:R-:W-:-:S02]  /*0c00*/  @P1 I2FP.F32.S32 R27, R20 ;  /* 0x00000014001b1245 */ /* 0x004fc40000201400 */
[----:B---3--:R-:W-:Y:S02]  /*0c10*/  @P1 I2FP.F32.S32 R25, R22 ;  /* 0x0000001600191245 */ /* 0x008fe40000201400 */
[----:B----4-:R-:W-:-:S03]  /*0c20*/  @P1 I2FP.F32.S32 R29, R12 ;  /* 0x0000000c001d1245 */ /* 0x010fc60000201400 */
[C---:B------:R-:W-:Y:S01]  /*0c30*/  @P1 FMUL R18, R8.reuse, R25 ;  /* 0x0000001908121220 */ /* 0x040fe20000400000 */
[----:B------:R-:W-:Y:S01]  /*0c40*/  @P1 FMUL R16, R8, R27 ;  /* 0x0000001b08101220 */ /* 0x000fe20000400000 */
[----:B-----5:R-:W-:Y:S02]  /*0c50*/  @P1 I2FP.F32.S32 R25, R14 ;  /* 0x0000000e00191245 */ /* 0x020fe40000201400 */
[----:B------:R-:W-:-:S03]  /*0c60*/  @P1 FFMA R29, R10, R29, R18 ;  /* 0x0000001d0a1d1223 */ /* 0x000fc60000000012 */
[----:B------:R-:W-:Y:S01]  /*0c70*/  @P1 FFMA R16, R10, R25, R16 ;  /* 0x000000190a101223 */ /* 0x000fe20000000010 */
[----:B------:R-:W-:-:S04]  /*0c80*/  @P1 FMUL R18, R0, R29 ;  /* 0x0000001d00121220 */ /* 0x000fc80000400000 */
[----:B------:R-:W-:-:S04]  /*0c90*/  @P1 FFMA R16, R9, R16, R18 ;  /* 0x0000001009101223 */ /* 0x000fc80000000012 */
[----:B------:R-:W0:Y:S02]  /*0ca0*/  @P1 F2I.TRUNC.NTZ R13, R16 ;  /* 0x00000010000d1305 */ /* 0x000e24000020f100 */
[----:B0-----:R0:W-:Y:S01]  /*0cb0*/  STG.E desc[UR4][R6.64], R13 ;  /* 0x0000000d06007986 */ /* 0x0011e2000c101904 */
[----:B------:R-:W-:Y:S05]  /*0cc0*/  @!P1 BRA `(.L_x_346) ;  /* 0x0000000000949947 */ /* 0x000fea0003800000 */
[----:B0-----:R-:W-:-:S04]  /*0cd0*/  IMAD.WIDE.U32 R12, R17, 0x4, R4 ;  /* 0x00000004110c7825 */ /* 0x001fc800078e0004 */
[----:B------:R-:W-:Y:S02]  /*0ce0*/  IMAD.WIDE.U32 R14, R17, 0x4, R2 ;  /* 0x00000004110e7825 */ /* 0x000fe400078e0002 */
[----:B------:R-:W2:Y:S02]  /*0cf0*/  LDG.E R17, desc[UR4][R12.64+0x4] ;  /* 0x000004040c117981 */ /* 0x000ea4000c1e1900 */
[C---:B------:R-:W-:Y:S02]  /*0d00*/  IMAD.WIDE.U32 R4, R11.reuse, 0x4, R4 ;  /* 0x000000040b047825 */ /* 0x040fe400078e0004 */
[----:B------:R-:W3:Y:S02]  /*0d10*/  LDG.E R16, desc[UR4][R14.64+0x4] ;  /* 0x000004040e107981 */ /* 0x000ee4000c1e1900 */
[----:B------:R-:W-:Y:S02]  /*0d20*/  IMAD.WIDE.U32 R2, R11, 0x4, R2 ;  /* 0x000000040b027825 */ /* 0x000fe400078e0002 */
        /* <DEDUP_REMOVED lines=11> */
[----:B------:R-:W-:-:S04]  /*0de0*/  FFMA R16, R9, R16, R18 ;  /* 0x0000001009107223 */ /* 0x000fc80000000012 */
[----:B------:R-:W0:Y:S02]  /*0df0*/  F2I.TRUNC.NTZ R11, R16 ;  /* 0x00000010000b7305 */ /* 0x000e24000020f100 */
[----:B0-----:R-:W-:Y:S04]  /*0e00*/  STG.E desc[UR4][R6.64+0x4], R11 ;  /* 0x0000040b06007986 */ /* 0x001fe8000c101904 */
        /* <DEDUP_REMOVED lines=15> */
[----:B0-----:R-:W-:Y:S01]  /*0f00*/  STG.E desc[UR4][R6.64+0x8], R3 ;  /* 0x0000080306007986 */ /* 0x001fe2000c101904 */
[----:B------:R-:W-:Y:S05]  /*0f10*/  EXIT ;  /* 0x000000000000794d */ /* 0x000fea0003800000 */
.L_x_346:
[----:B------:R-:W-:Y:S04]  /*0f20*/  STG.E desc[UR4][R6.64+0x4], RZ ;  /* 0x000004ff06007986 */ /* 0x000fe8000c101904 */
[----:B------:R-:W-:Y:S01]  /*0f30*/  STG.E desc[UR4][R6.64+0x8], RZ ;  /* 0x000008ff06007986 */ /* 0x000fe2000c101904 */
[----:B------:R-:W-:Y:S05]  /*0f40*/  EXIT ;  /* 0x000000000000794d */ /* 0x000fea0003800000 */
        .weak           $__internal_14_$__cuda_sm20_div_rn_f64_full
        .type           $__internal_14_$__cuda_sm20_div_rn_f64_full,@function
        .size           $__internal_14_$__cuda_sm20_div_rn_f64_full,(.L_x_533 - $__internal_14_$__cuda_sm20_div_rn_f64_full)
$__internal_14_$__cuda_sm20_div_rn_f64_full:
        /* <DEDUP_REMOVED lines=66> */
.L_x_348:
        /* <DEDUP_REMOVED lines=16> */
.L_x_351:
[----:B------:R-:W-:Y:S02]  /*1470*/  LOP3.LUT R21, R9, 0x80000, RZ, 0xfc, !PT ;  /* 0x0008000009157812 */ /* 0x000fe400078efcff */
[----:B------:R-:W-:Y:S01]  /*1480*/  MOV R20, R8 ;  /* 0x0000000800147202 */ /* 0x000fe20000000f00 */
[----:B------:R-:W-:Y:S06]  /*1490*/  BRA `(.L_x_349) ;  /* 0x0000000000087947 */ /* 0x000fec0003800000 */
.L_x_350:
[----:B------:R-:W-:Y:S01]  /*14a0*/  LOP3.LUT R21, R7, 0x80000, RZ, 0xfc, !PT ;  /* 0x0008000007157812 */ /* 0x000fe200078efcff */
[----:B------:R-:W-:-:S07]  /*14b0*/  IMAD.MOV.U32 R20, RZ, RZ, R6 ;  /* 0x000000ffff147224 */ /* 0x000fce00078e0006 */
.L_x_349:
[----:B------:R-:W-:Y:S05]  /*14c0*/  BSYNC.RECONVERGENT B1 ;  /* 0x0000000000017941 */ /* 0x000fea0003800200 */
.L_x_347:
[----:B------:R-:W-:Y:S02]  /*14d0*/  IMAD.MOV.U32 R6, RZ, RZ, R0 ;  /* 0x000000ffff067224 */ /* 0x000fe400078e0000 */
[----:B------:R-:W-:-:S04]  /*14e0*/  IMAD.MOV.U32 R7, RZ, RZ, 0x0 ;  /* 0x00000000ff077424 */ /* 0x000fc800078e00ff */
[----:B------:R-:W-:Y:S05]  /*14f0*/  RET.REL.NODEC R6 `(_Z34nppiWarpPerspective_32s_C3R_kernelPKi8NppiSizei8NppiRectPiiS2_dddddddddi) ;  /* 0xffffffe806c07950 */ /* 0x000fea0003c3ffff */
.L_x_352:
        /* <DEDUP_REMOVED lines=16> */
.L_x_533:


//--------------------- .text._Z34nppiWarpPerspective_32f_C3R_kernelPKf8NppiSizei8NppiRectPfiS2_dddddddddi --------------------------
	.section	.text._Z34nppiWarpPerspective_32f_C3R_kernelPKf8NppiSizei8NppiRectPfiS2_dddddddddi,"ax",@progbits
	.align	128
        .global         _Z34nppiWarpPerspective_32f_C3R_kernelPKf8NppiSizei8NppiRectPfiS2_dddddddddi
        .type           _Z34nppiWarpPerspective_32f_C3R_kernelPKf8NppiSizei8NppiRectPfiS2_dddddddddi,@function
        .size           _Z34nppiWarpPerspective_32f_C3R_kernelPKf8NppiSizei8NppiRectPfiS2_dddddddddi,(.L_x_534 - _Z34nppiWarpPerspective_32f_C3R_kernelPKf8NppiSizei8NppiRectPfiS2_dddddddddi)
        .other          _Z34nppiWarpPerspective_32f_C3R_kernelPKf8NppiSizei8NppiRectPfiS2_dddddddddi,@"STO_CUDA_ENTRY STV_DEFAULT"
_Z34nppiWarpPerspective_32f_C3R_kernelPKf8NppiSizei8NppiRectPfiS2_dddddddddi:
.text._Z34nppiWarpPerspective_32f_C3R_kernelPKf8NppiSizei8NppiRectPfiS2_dddddddddi:
        /* <DEDUP_REMOVED lines=41> */
.L_x_353:
        /* <DEDUP_REMOVED lines=20> */
[----:B------:R-:W-:Y:S01]  /*03d0*/  MOV R8, R12 ;  /* 0x0000000c00087202 */ /* 0x000fe20000000f00 */
[----:B------:R-:W-:Y:S01]  /*03e0*/  IMAD.MOV.U32 R9, RZ, RZ, R13 ;  /* 0x000000ffff097224 */ /* 0x000fe200078e000d */
[----:B------:R-:W-:-:S07]  /*03f0*/  MOV R0, 0x410 ;  /* 0x0000041000007802 */ /* 0x000fce0000000f00 */
[----:B0-----:R-:W-:Y:S05]  /*0400*/  CALL.REL.NOINC `($__internal_15_$__cuda_sm20_div_rn_f64_full) ;  /* 0x0000001400647944 */ /* 0x001fea0003c00000 */
[----:B------:R-:W-:Y:S02]  /*0410*/  IMAD.MOV.U32 R2, RZ, RZ, R20 ;  /* 0x000000ffff027224 */ /* 0x000fe400078e0014 */
[----:B------:R-:W-:-:S07]  /*0420*/  IMAD.MOV.U32 R3, RZ, RZ, R21 ;  /* 0x000000ffff037224 */ /* 0x000fce00078e0015 */
.L_x_355:
[----:B0-----:R-:W-:Y:S05]  /*0430*/  BSYNC.RECONVERGENT B0 ;  /* 0x0000000000007941 */ /* 0x001fea0003800200 */
.L_x_354:
[----:B------:R-:W0:Y:S01]  /*0440*/  MUFU.RCP64H R7, R13 ;  /* 0x0000000d00077308 */ /* 0x000e220000001800 */
[----:B------:R-:W-:Y:S01]  /*0450*/  MOV R6, 0x1 ;  /* 0x0000000100067802 */ /* 0x000fe20000000f00 */
        /* <DEDUP_REMOVED lines=23> */
[----:B------:R-:W-:Y:S05]  /*05d0*/  CALL.REL.NOINC `($__internal_15_$__cuda_sm20_div_rn_f64_full) ;  /* 0x0000001000f07944 */ /* 0x000fea0003c00000 */
[----:B------:R-:W-:Y:S02]  /*05e0*/  IMAD.MOV.U32 R6, RZ, RZ, R20 ;  /* 0x000000ffff067224 */ /* 0x000fe400078e0014 */
[----:B------:R-:W-:-:S07]  /*05f0*/  IMAD.MOV.U32 R7, RZ, RZ, R21 ;  /* 0x000000ffff077224 */ /* 0x000fce00078e0015 */
.L_x_357:
[----:B------:R-:W-:Y:S05]  /*0600*/  BSYNC.RECONVERGENT B0 ;  /* 0x0000000000007941 */ /* 0x000fea0003800200 */
.L_x_356:
[----:B------:R-:W0:Y:S01]  /*0610*/  LDCU UR6, c[0x0][0x410] ;  /* 0x00008200ff0677ac */ /* 0x000e220008000800 */
[----:B------:R1:W2:Y:S01]  /*0620*/  F2F.F32.F64 R13, R6 ;  /* 0x00000006000d7310 */ /* 0x0002a20000301000 */
[----:B------:R-:W-:Y:S01]  /*0630*/  IMAD R5, R5, 0x3, RZ ;  /* 0x0000000305057824 */ /* 0x000fe200078e02ff */
[----:B------:R-:W3:Y:S01]  /*0640*/  LDCU UR7, c[0x0][0x3b0] ;  /* 0x00007600ff0777ac */ /* 0x000ee20008000800 */
[----:B------:R-:W4:Y:S05]  /*0650*/  LDCU.64 UR8, c[0x0][0x3a8] ;  /* 0x00007500ff0877ac */ /* 0x000f2a0008000a00 */
[----:B------:R1:W1:Y:S01]  /*0660*/  F2F.F32.F64 R11, R2 ;  /* 0x00000002000b7310 */ /* 0x0002620000301000 */
[----:B0-----:R-:W-:Y:S01]  /*0670*/  UISETP.NE.AND UP0, UPT, UR6, 0x2, UPT ;  /* 0x000000020600788c */ /* 0x001fe2000bf05270 */
[----:B---3--:R-:W-:-:S05]  /*0680*/  IMAD R4, R4, UR7, RZ ;  /* 0x0000000704047c24 */ /* 0x008fca000f8e02ff */
[----:B----4-:R-:W-:-:S04]  /*0690*/  IADD3 R8, P0, PT, R4, UR8, RZ ;  /* 0x0000000804087c10 */ /* 0x010fc8000ff1e0ff */
[----:B------:R-:W-:Y:S01]  /*06a0*/  LEA.HI.X.SX32 R9, R4, UR9, 0x1, P0 ;  /* 0x0000000904097c11 */ /* 0x000fe200080f0eff */
[----:B-12---:R-:W-:Y:S08]  /*06b0*/  BRA.U !UP0, `(.L_x_358) ;  /* 0x0000000908907547 */ /* 0x006ff0000b800000 */
[----:B------:R-:W0:Y:S01]  /*06c0*/  LDC.64 R2, c[0x0][0x388] ;  /* 0x0000e200ff027b82 */ /* 0x000e220000000a00 */
[----:B------:R-:W-:Y:S01]  /*06d0*/  UISETP.NE.AND UP0, UPT, UR6, 0x1, UPT ;  /* 0x000000010600788c */ /* 0x000fe2000bf05270 */
[----:B0-----:R-:W-:Y:S01]  /*06e0*/  VIADD R4, R3, 0xffffffff ;  /* 0xffffffff03047836 */ /* 0x001fe20000000000 */
[----:B------:R-:W-:-:S07]  /*06f0*/  IADD3 R0, PT, PT, R2, -0x1, RZ ;  /* 0xffffffff02007810 */ /* 0x000fce0007ffe0ff */
[----:B------:R-:W-:Y:S05]  /*0700*/  BRA.U UP0, `(.L_x_359) ;  /* 0x0000000100607547 */ /* 0x000fea000b800000 */
[----:B------:R-:W-:Y:S01]  /*0710*/  IMAD.MOV.U32 R10, RZ, RZ, 0x3f000000 ;  /* 0x3f000000ff0a7424 */ /* 0x000fe200078e00ff */
[----:B------:R-:W0:Y:S04]  /*0720*/  LDCU UR6, c[0x0][0x390] ;  /* 0x00007200ff0677ac */ /* 0x000e280008000800 */
[C---:B------:R-:W-:Y:S01]  /*0730*/  LOP3.LUT R2, R10.reuse, 0x80000000, R13, 0xb8, !PT ;  /* 0x800000000a027812 */ /* 0x040fe200078eb80d */
[----:B------:R-:W1:Y:S04]  /*0740*/  LDCU.64 UR8, c[0x0][0x380] ;  /* 0x00007000ff0877ac */ /* 0x000e680008000a00 */
[----:B------:R-:W-:Y:S01]  /*0750*/  FADD.RZ R6, R13, R2 ;  /* 0x000000020d067221 */ /* 0x000fe2000000c000 */
[----:B------:R-:W-:-:S03]  /*0760*/  LOP3.LUT R2, R10, 0x80000000, R11, 0xb8, !PT ;  /* 0x800000000a027812 */ /* 0x000fc600078eb80b */
[----:B------:R-:W2:Y:S02]  /*0770*/  F2I.TRUNC.NTZ R3, R6 ;  /* 0x0000000600037305 */ /* 0x000ea4000020f100 */
[----:B------:R-:W-:-:S06]  /*0780*/  FADD.RZ R11, R11, R2 ;  /* 0x000000020b0b7221 */ /* 0x000fcc000000c000 */
[----:B------:R-:W3:Y:S01]  /*0790*/  F2I.TRUNC.NTZ R11, R11 ;  /* 0x0000000b000b7305 */ /* 0x000ee2000020f100 */
[----:B--2---:R-:W-:-:S05]  /*07a0*/  VIMNMX.RELU R3, PT, PT, R3, R4, PT ;  /* 0x0000000403037248 */ /* 0x004fca0003fe1100 */
[----:B0-----:R-:W-:Y:S01]  /*07b0*/  IMAD R3, R3, UR6, RZ ;  /* 0x0000000603037c24 */ /* 0x001fe2000f8e02ff */
[----:B---3--:R-:W-:-:S04]  /*07c0*/  VIMNMX.RELU R0, PT, PT, R11, R0, PT ;  /* 0x000000000b007248 */ /* 0x008fc80003fe1100 */
[----:B-1----:R-:W-:Y:S01]  /*07d0*/  IADD3 R2, P0, PT, R3, UR8, RZ ;  /* 0x0000000803027c10 */ /* 0x002fe2000ff1e0ff */
[----:B------:R-:W-:-:S03]  /*07e0*/  IMAD R7, R0, 0x3, RZ ;  /* 0x0000000300077824 */ /* 0x000fc600078e02ff */
[----:B------:R-:W-:-:S03]  /*07f0*/  LEA.HI.X.SX32 R3, R3, UR9, 0x1, P0 ;  /* 0x0000000903037c11 */ /* 0x000fc600080f0eff */
[----:B------:R-:W-:-:S05]  /*0800*/  IMAD.WIDE.U32 R2, R7, 0x4, R2 ;  /* 0x0000000407027825 */ /* 0x000fca00078e0002 */
[----:B------:R-:W2:Y:S01]  /*0810*/  LDG.E R7, desc[UR4][R2.64] ;  /* 0x0000000402077981 */ /* 0x000ea2000c1e1900 */
[----:B------:R-:W-:-:S05]  /*0820*/  IMAD.WIDE R8, R5, 0x4, R8 ;  /* 0x0000000405087825 */ /* 0x000fca00078e0208 */
[----:B--2---:R-:W-:Y:S04]  /*0830*/  STG.E desc[UR4][R8.64], R7 ;  /* 0x0000000708007986 */ /* 0x004fe8000c101904 */
[----:B------:R-:W2:Y:S04]  /*0840*/  LDG.E R5, desc[UR4][R2.64+0x4] ;  /* 0x0000040402057981 */ /* 0x000ea8000c1e1900 */
[----:B--2---:R-:W-:Y:S04]  /*0850*/  STG.E desc[UR4][R8.64+0x4], R5 ;  /* 0x0000040508007986 */ /* 0x004fe8000c101904 */
[----:B------:R-:W2:Y:S04]  /*0860*/  LDG.E R11, desc[UR4][R2.64+0x8] ;  /* 0x00000804020b7981 */ /* 0x000ea8000c1e1900 */
[----:B--2---:R-:W-:Y:S01]  /*0870*/  STG.E desc[UR4][R8.64+0x8], R11 ;  /* 0x0000080b08007986 */ /* 0x004fe2000c101904 */
[----:B------:R-:W-:Y:S05]  /*0880*/  EXIT ;  /* 0x000000000000794d */ /* 0x000fea0003800000 */
.L_x_359:
        /* <DEDUP_REMOVED lines=24> */
[----:B------:R0:W3:Y:S04]  /*0a10*/  LDG.E R14, desc[UR4][R14.64] ;  /* 0x000000040e0e7981 */ /* 0x0000e8000c1e1900 */
[----:B------:R1:W4:Y:S01]  /*0a20*/  LDG.E R20, desc[UR4][R20.64] ;  /* 0x0000000414147981 */ /* 0x000322000c1e1900 */
[----:B------:R-:W-:-:S05]  /*0a30*/  IMAD.WIDE R22, R23, 0x4, R2 ;  /* 0x0000000417167825 */ /* 0x000fca00078e0202 */
[----:B------:R5:W4:Y:S01]  /*0a40*/  LDG.E R16, desc[UR4][R22.64] ;  /* 0x0000000416107981 */ /* 0x000b22000c1e1900 */
[----:B------:R-:W-:Y:S01]  /*0a50*/  FMNMX R2, R7, R10, PT ;  /* 0x0000000a07027209 */ /* 0x000fe20003800000 */
[----:B------:R-:W-:Y:S01]  /*0a60*/  IMAD.WIDE R8, R5, 0x4, R8 ;  /* 0x0000000405087825 */ /* 0x000fe200078e0208 */
[----:B------:R-:W-:Y:S02]  /*0a70*/  I2FP.F32.S32 R3, R11 ;  /* 0x0000000b00037245 */ /* 0x000fe40000201400 */
[----:B------:R-:W-:Y:S02]  /*0a80*/  I2FP.F32.S32 R24, R17 ;  /* 0x0000001100187245 */ /* 0x000fe40000201400 */
[----:B------:R-:W-:Y:S01]  /*0a90*/  FMNMX R2, RZ, R2, !PT ;  /* 0x00000002ff027209 */ /* 0x000fe20007800000 */
[----:B------:R-:W-:Y:S01]  /*0aa0*/  FADD R10, R10, -R3 ;  /* 0x800000030a0a7221 */ /* 0x000fe20000000000 */
[----:B0-----:R-:W-:Y:S01]  /*0ab0*/  FMNMX R15, R6, R13, PT ;  /* 0x0000000d060f7209 */ /* 0x001fe20003800000 */
[----:B------:R-:W-:Y:S01]  /*0ac0*/  FADD R24, R13, -R24 ;  /* 0x800000180d187221 */ /* 0x000fe20000000000 */
[----:B------:R-:W0:Y:S01]  /*0ad0*/  F2I.FLOOR.NTZ R3, R2 ;  /* 0x0000000200037305 */ /* 0x000e220000207100 */
[----:B------:R-:W-:-:S02]  /*0ae0*/  ISETP.NE.AND P0, PT, R0, R17, PT ;  /* 0x000000110000720c */ /* 0x000fc40003f05270 */
[----:B------:R-:W-:Y:S02]  /*0af0*/  ISETP.NE.AND P1, PT, R4, R11, PT ;  /* 0x0000000b0400720c */ /* 0x000fe40003f25270 */
[----:B------:R-:W-:Y:S02]  /*0b00*/  FMNMX R15, RZ, R15, !PT ;  /* 0x0000000fff0f7209 */ /* 0x000fe40007800000 */
[----:B------:R-:W-:Y:S02]  /*0b10*/  FSEL R11, R24, RZ, P0 ;  /* 0x000000ff180b7208 */ /* 0x000fe40000000000 */
[----:B------:R-:W-:Y:S01]  /*0b20*/  FSEL R13, R10, RZ, P1 ;  /* 0x000000ff0a0d7208 */ /* 0x000fe20000800000 */
[----:B------:R-:W3:Y:S02]  /*0b30*/  F2I.FLOOR.NTZ R17, R15 ;  /* 0x0000000f00117305 */ /* 0x000ee40000207100 */
[----:B------:R-:W-:Y:S02]  /*0b40*/  FADD R19, -R11, 1 ;  /* 0x3f8000000b137421 */ /* 0x000fe40000000100 */
[----:B-1----:R-:W-:Y:S01]  /*0b50*/  FADD R21, -R13, 1 ;  /* 0x3f8000000d157421 */ /* 0x002fe20000000100 */
[----:B0-----:R-:W-:Y:S01]  /*0b60*/  VIADDMNMX R18, R3, 0x1, R4, PT ;  /* 0x0000000103127846 */ /* 0x001fe20003800104 */
[----:B--2---:R-:W-:-:S04]  /*0b70*/  FMUL R12, R11, R12 ;  /* 0x0000000c0b0c7220 */ /* 0x004fc80000400000 */
[----:B-----5:R-:W-:Y:S01]  /*0b80*/  FMUL R23, R21, R12 ;  /* 0x0000000c15177220 */ /* 0x020fe20000400000 */
[----:B---3--:R-:W-:Y:S01]  /*0b90*/  FMUL R14, R14, R19 ;  /* 0x000000130e0e7220 */ /* 0x008fe20000400000 */
[----:B------:R-:W-:Y:S01]  /*0ba0*/  VIADDMNMX R12, R17, 0x1, R0, PT ;  /* 0x00000001110c7846 */ /* 0x000fe20003800100 */
[----:B----4-:R-:W-:Y:S01]  /*0bb0*/  FMUL R20, R19, R20 ;  /* 0x0000001413147220 */ /* 0x010fe20000400000 */
[----:B------:R-:W-:Y:S02]  /*0bc0*/  IMAD R19, R3, UR6, RZ ;  /* 0x0000000603137c24 */ /* 0x000fe4000f8e02ff */
[----:B------:R-:W-:Y:S01]  /*0bd0*/  FFMA R14, R14, R21, R23 ;  /* 0x000000150e0e7223 */ /* 0x000fe20000000017 */
[----:B------:R-:W-:Y:S02]  /*0be0*/  IMAD R25, R12, 0x3, RZ ;  /* 0x000000030c197824 */ /* 0x000fe400078e02ff */
[----:B------:R-:W-:Y:S01]  /*0bf0*/  IMAD R23, R17, 0x3, RZ ;  /* 0x0000000311177824 */ /* 0x000fe200078e02ff */
[----:B------:R-:W-:Y:S01]  /*0c00*/  IADD3 R10, P0, PT, R19, UR8, RZ ;  /* 0x00000008130a7c10 */ /* 0x000fe2000ff1e0ff */
[----:B------:R-:W-:Y:S01]  /*0c10*/  FFMA R14, R13, R20, R14 ;  /* 0x000000140d0e7223 */ /* 0x000fe2000000000e */
[----:B------:R-:W-:Y:S01]  /*0c20*/  FMUL R16, R11, R16 ;  /* 0x000000100b107220 */ /* 0x000fe20000400000 */
[----:B------:R-:W-:Y:S01]  /*0c30*/  IMAD R20, R18, UR6, RZ ;  /* 0x0000000612147c24 */ /* 0x000fe2000f8e02ff */
[----:B------:R-:W-:-:S02]  /*0c40*/  LEA.HI.X.SX32 R11, R19, UR9, 0x1, P0 ;  /* 0x00000009130b7c11 */ /* 0x000fc400080f0eff */
[----:B------:R-:W-:Y:S02]  /*0c50*/  FFMA R5, R13, R16, R14 ;  /* 0x000000100d057223 */ /* 0x000fe4000000000e */
[C---:B------:R-:W-:Y:S01]  /*0c60*/  IADD3 R12, P0, PT, R20.reuse, UR8, RZ ;  /* 0x00000008140c7c10 */ /* 0x040fe2000ff1e0ff */
[--C-:B------:R-:W-:Y:S02]  /*0c70*/  IMAD.WIDE R18, R25, 0x4, R10.reuse ;  /* 0x0000000419127825 */ /* 0x100fe400078e020a */
[----:B------:R0:W-:Y:S01]  /*0c80*/  STG.E desc[UR4][R8.64], R5 ;  /* 0x0000000508007986 */ /* 0x0001e2000c101904 */
[----:B------:R-:W-:Y:S01]  /*0c90*/  LEA.HI.X.SX32 R13, R20, UR9, 0x1, P0 ;  /* 0x00000009140d7c11 */ /* 0x000fe200080f0eff */
[C---:B------:R-:W-:Y:S02]  /*0ca0*/  IMAD.WIDE R20, R23.reuse, 0x4, R10 ;  /* 0x0000000417147825 */ /* 0x040fe400078e020a */
[----:B------:R-:W2:Y:S02]  /*0cb0*/  LDG.E R10, desc[UR4][R18.64+0x4] ;  /* 0x00000404120a7981 */ /* 0x000ea4000c1e1900 */
[----:B------:R-:W-:-:S02]  /*0cc0*/  IMAD.WIDE R22, R23, 0x4, R12 ;  /* 0x0000000417167825 */ /* 0x000fc400078e020c */
[----:B------:R-:W3:Y:S02]  /*0cd0*/  LDG.E R11, desc[UR4][R20.64+0x4] ;  /* 0x00000404140b7981 */ /* 0x000ee4000c1e1900 */
[----:B------:R-:W-:Y:S02]  /*0ce0*/  IMAD.WIDE R12, R25, 0x4, R12 ;  /* 0x00000004190c7825 */ /* 0x000fe400078e020c */
[----:B------:R-:W4:Y:S04]  /*0cf0*/  LDG.E R22, desc[UR4][R22.64+0x4] ;  /* 0x0000040416167981 */ /* 0x000f28000c1e1900 */
[----:B------:R1:W5:Y:S01]  /*0d00*/  LDG.E R12, desc[UR4][R12.64+0x4] ;  /* 0x000004040c0c7981 */ /* 0x000362000c1e1900 */
[----:B------:R-:W-:Y:S02]  /*0d10*/  FMNMX R16, R7, R2, PT ;  /* 0x0000000207107209 */ /* 0x000fe40003800000 */
[----:B------:R-:W-:-:S02]  /*0d20*/  I2FP.F32.S32 R14, R17 ;  /* 0x00000011000e7245 */ /* 0x000fc40000201400 */
[----:B------:R-:W-:Y:S02]  /*0d30*/  I2FP.F32.S32 R7, R3 ;  /* 0x0000000300077245 */ /* 0x000fe40000201400 */
[----:B0-----:R-:W-:Y:S01]  /*0d40*/  FMNMX R5, RZ, R16, !PT ;  /* 0x00000010ff057209 */ /* 0x001fe20007800000 */
[----:B------:R-:W-:Y:S01]  /*0d50*/  FADD R14, R15, -R14 ;  /* 0x8000000e0f0e7221 */ /* 0x000fe20000000000 */
[----:B------:R-:W-:Y:S01]  /*0d60*/  ISETP.NE.AND P0, PT, R0, R17, PT ;  /* 0x000000110000720c */ /* 0x000fe20003f05270 */
[----:B------:R-:W-:Y:S01]  /*0d70*/  FADD R7, R2, -R7 ;  /* 0x8000000702077221 */ /* 0x000fe20000000000 */
[----:B------:R-:W-:Y:S02]  /*0d80*/  ISETP.NE.AND P1, PT, R4, R3, PT ;  /* 0x000000030400720c */ /* 0x000fe40003f25270 */
[----:B------:R-:W-:Y:S01]  /*0d90*/  FMNMX R2, R6, R15, PT ;  /* 0x0000000f06027209 */ /* 0x000fe20003800000 */
[----:B------:R-:W-:Y:S01]  /*0da0*/  F2I.FLOOR.NTZ R3, R5 ;  /* 0x0000000500037305 */ /* 0x000fe20000207100 */
[----:B-1----:R-:W-:-:S02]  /*0db0*/  FSEL R13, R14, RZ, P0 ;  /* 0x000000ff0e0d7208 */ /* 0x002fc40000000000 */
[----:B------:R-:W-:Y:S02]  /*0dc0*/  FSEL R6, R7, RZ, P1 ;  /* 0x000000ff07067208 */ /* 0x000fe40000800000 */
[----:B------:R-:W-:Y:S01]  /*0dd0*/  FMNMX R2, RZ, R2, !PT ;  /* 0x00000002ff027209 */ /* 0x000fe20007800000 */
[----:B------:R-:W-:Y:S02]  /*0de0*/  FADD R14, -R13, 1 ;  /* 0x3f8000000d0e7421 */ /* 0x000fe40000000100 */
[----:B------:R-:W-:Y:S01]  /*0df0*/  FADD R16, -R6, 1 ;  /* 0x3f80000006107421 */ /* 0x000fe20000000100 */
[----:B------:R-:W0:Y:S02]  /*0e00*/  F2I.FLOOR.NTZ R7, R2 ;  /* 0x0000000200077305 */ /* 0x000e240000207100 */
[----:B0-----:R-:W-:Y:S02]  /*0e10*/  IMAD R17, R7, 0x3, RZ ;  /* 0x0000000307117824 */ /* 0x001fe400078e02ff */
        /* <DEDUP_REMOVED lines=8> */
[----:B------:R-:W-:Y:S01]  /*0ea0*/  VIADDMNMX R13, R7, 0x1, R0, PT ;  /* 0x00000001070d7846 */ /* 0x000fe20003800100 */
[----:B------:R-:W-:Y:S01]  /*0eb0*/  FFMA R15, R6, R22, R11 ;  /* 0x00000016060f7223 */ /* 0x000fe2000000000b */
[----:B------:R-:W-:Y:S01]  /*0ec0*/  IADD3 R10, P0, PT, R16, UR8, RZ ;  /* 0x00000008100a7c10 */ /* 0x000fe2000ff1e0ff */
[----:B------:R-:W-:Y:S02]  /*0ed0*/  IMAD R18, R14, UR6, RZ ;  /* 0x000000060e127c24 */ /* 0x000fe4000f8e02ff */
[----:B------:R-:W-:Y:S01]  /*0ee0*/  IMAD R21, R13, 0x3, RZ ;  /* 0x000000030d157824 */ /* 0x000fe200078e02ff */
[----:B------:R-:W-:Y:S01]  /*0ef0*/  LEA.HI.X.SX32 R11, R16, UR9, 0x1, P0 ;  /* 0x00000009100b7c11 */ /* 0x000fe200080f0eff */
[----:B------:R-:W-:Y:S01]  /*0f00*/  FFMA R19, R6, R12, R15 ;  /* 0x0000000c06137223 */ /* 0x000fe2000000000f */
[----:B------:R-:W-:Y:S01]  /*0f10*/  IADD3 R12, P0, PT, R18, UR8, RZ ;  /* 0x00000008120c7c10 */ /* 0x000fe2000ff1e0ff */
[----:B------:R-:W-:-:S03]  /*0f20*/  IMAD.WIDE R14, R21, 0x4, R10 ;  /* 0x00000004150e7825 */ /* 0x000fc600078e020a */
[----:B------:R-:W-:Y:S01]  /*0f30*/  LEA.HI.X.SX32 R13, R18, UR9, 0x1, P0 ;  /* 0x00000009120d7c11 */ /* 0x000fe200080f0eff */
[----:B------:R-:W-:Y:S01]  /*0f40*/  STG.E desc[UR4][R8.64+0x4], R19 ;  /* 0x0000041308007986 */ /* 0x000fe2000c101904 */
[----:B------:R-:W-:-:S03]  /*0f50*/  IMAD.WIDE R10, R17, 0x4, R10 ;  /* 0x00000004110a7825 */ /* 0x000fc600078e020a */
[----:B------:R-:W2:Y:S01]  /*0f60*/  LDG.E R14, desc[UR4][R14.64+0x8] ;  /* 0x000008040e0e7981 */ /* 0x000ea2000c1e1900 */
[----:B------:R-:W-:-:S03]  /*0f70*/  IMAD.WIDE R16, R17, 0x4, R12 ;  /* 0x0000000411107825 */ /* 0x000fc600078e020c */
        /* <DEDUP_REMOVED lines=12> */
[C---:B------:R-:W-:Y:S02]  /*1040*/  FADD R3, -R21.reuse, 1 ;  /* 0x3f80000015037421 */ /* 0x040fe40000000100 */
[----:B------:R-:W-:Y:S01]  /*1050*/  FADD R5, -R6, 1 ;  /* 0x3f80000006057421 */ /* 0x000fe20000000100 */
        /* <DEDUP_REMOVED lines=10> */
.L_x_358:
[----:B------:R-:W0:Y:S01]  /*1100*/  LDC.64 R6, c[0x0][0x388] ;  /* 0x0000e200ff067b82 */ /* 0x000e220000000a00 */
[----:B------:R-:W1:Y:S07]  /*1110*/  LDCU UR6, c[0x0][0x390] ;  /* 0x00007200ff0677ac */ /* 0x000e6e0008000800 */
[----:B------:R-:W2:Y:S01]  /*1120*/  LDC.64 R2, c[0x0][0x380] ;  /* 0x0000e000ff027b82 */ /* 0x000ea20000000a00 */
[----:B0-----:R-:W-:Y:S02]  /*1130*/  VIADD R4, R7, 0xffffffff ;  /* 0xffffffff07047836 */ /* 0x001fe40000000000 */
[----:B------:R-:W-:-:S03]  /*1140*/  VIADD R6, R6, 0xffffffff ;  /* 0xffffffff06067836 */ /* 0x000fc60000000000 */
[----:B------:R-:W-:Y:S02]  /*1150*/  I2FP.F32.S32 R0, R4 ;  /* 0x0000000400007245 */ /* 0x000fe40000201400 */
[----:B------:R-:W-:Y:S02]  /*1160*/  I2FP.F32.S32 R7, R6 ;  /* 0x0000000600077245 */ /* 0x000fe40000201400 */
[----:B------:R-:W-:Y:S02]  /*1170*/  FMNMX R13, R13, R0, PT ;  /* 0x000000000d0d7209 */ /* 0x000fe40003800000 */
[----:B------:R-:W-:Y:S02]  /*1180*/  FMNMX R12, R11, R7, PT ;  /* 0x000000070b0c7209 */ /* 0x000fe40003800000 */
[----:B------:R-:W-:Y:S02]  /*1190*/  FMNMX R13, RZ, R13, !PT ;  /* 0x0000000dff0d7209 */ /* 0x000fe40007800000 */
[----:B------:R-:W-:-:S02]  /*11a0*/  FMNMX R12, RZ, R12, !PT ;  /* 0x0000000cff0c7209 */ /* 0x000fc40007800000 */
[----:B------:R-:W1:Y:S08]  /*11b0*/  F2I.FLOOR.NTZ R23, R13 ;  /* 0x0000000d00177305 */ /* 0x000e700000207100 */
[----:B------:R-:W0:Y:S01]  /*11c0*/  F2I.FLOOR.NTZ R25, R12 ;  /* 0x0000000c00197305 */ /* 0x000e220000207100 */
[C---:B-1----:R-:W-:Y:S01]  /*11d0*/  IMAD R14, R23.reuse, UR6, RZ ;  /* 0x00000006170e7c24 */ /* 0x042fe2000f8e02ff */
[----:B------:R-:W-:-:S04]  /*11e0*/  VIADDMNMX R11, R23, 0x1, R4, PT ;  /* 0x00000001170b7846 */ /* 0x000fc80003800104 */
[C---:B--2---:R-:W-:Y:S01]  /*11f0*/  IADD3 R16, P0, PT, R14.reuse, R2, RZ ;  /* 0x000000020e107210 */ /* 0x044fe20007f1e0ff */
[----:B------:R-:W-:Y:S01]  /*1200*/  IMAD R11, R11, UR6, RZ ;  /* 0x000000060b0b7c24 */ /* 0x000fe2000f8e02ff */
[C---:B0-----:R-:W-:Y:S01]  /*1210*/  VIADDMNMX R10, R25.reuse, 0x1, R6, PT ;  /* 0x00000001190a7846 */ /* 0x041fe20003800106 */
[----:B------:R-:W-:Y:S01]  /*1220*/  IMAD R19, R25, 0x3, RZ ;  /* 0x0000000319137824 */ /* 0x000fe200078e02ff */
[----:B------:R-:W-:-:S03]  /*1230*/  LEA.HI.X.SX32 R17, R14, R3, 0x1, P0 ;  /* 0x000000030e117211 */ /* 0x000fc600000f0eff */
[----:B------:R-:W-:Y:S01]  /*1240*/  IMAD R21, R10, 0x3, RZ ;  /* 0x000000030a157824 */ /* 0x000fe200078e02ff */
[----:B------:R-:W-:-:S03]  /*1250*/  IADD3 R10, P0, PT, R11, R2, RZ ;  /* 0x000000020b0a7210 */ /* 0x000fc60007f1e0ff */
[----:B------:R-:W-:Y:S01]  /*1260*/  IMAD.WIDE R14, R21, 0x4, R16 ;  /* 0x00000004150e7825 */ /* 0x000fe200078e0210 */
[----:B------:R-:W-:-:S03]  /*1270*/  LEA.HI.X.SX32 R11, R11, R3, 0x1, P0 ;  /* 0x000000030b0b7211 */ /* 0x000fc600000f0eff */
[C---:B------:R-:W-:Y:S02]  /*1280*/  IMAD.WIDE R16, R19.reuse, 0x4, R16 ;  /* 0x0000000413107825 */ /* 0x040fe400078e0210 */
[----:B------:R0:W2:Y:S02]  /*1290*/  LDG.E R14, desc[UR4][R14.64] ;  /* 0x000000040e0e7981 */ /* 0x0000a4000c1e1900 */
[--C-:B------:R-:W-:Y:S02]  /*12a0*/  IMAD.WIDE R18, R19, 0x4, R10.reuse ;  /* 0x0000000413127825 */ /* 0x100fe400078e020a */
[----:B------:R-:W3:Y:S02]  /*12b0*/  LDG.E R16, desc[UR4][R16.64] ;  /* 0x0000000410107981 */ /* 0x000ee4000c1e1900 */
[----:B------:R-:W-:Y:S02]  /*12c0*/  IMAD.WIDE R20, R21, 0x4, R10 ;  /* 0x0000000415147825 */ /* 0x000fe400078e020a */
[----:B------:R1:W4:Y:S04]  /*12d0*/  LDG.E R18, desc[UR4][R18.64] ;  /* 0x0000000412127981 */ /* 0x000328000c1e1900 */
[----:B------:R5:W4:Y:S01]  /*12e0*/  LDG.E R20, desc[UR4][R20.64] ;  /* 0x0000000414147981 */ /* 0x000b22000c1e1900 */
[----:B------:R-:W-:Y:S01]  /*12f0*/  I2FP.F32.S32 R10, R23 ;  /* 0x00000017000a7245 */ /* 0x000fe20000201400 */
[----:B------:R-:W-:Y:S01]  /*1300*/  IMAD.WIDE R8, R5, 0x4, R8 ;  /* 0x0000000405087825 */ /* 0x000fe200078e0208 */
[----:B------:R-:W-:-:S02]  /*1310*/  I2FP.F32.S32 R27, R25 ;  /* 0x00000019001b7245 */ /* 0x000fc40000201400 */
[----:B------:R-:W-:Y:S01]  /*1320*/  FMNMX R11, R0, R13, PT ;  /* 0x0000000d000b7209 */ /* 0x000fe20003800000 */
[----:B------:R-:W-:Y:S01]  /*1330*/  FADD R10, R13, -R10 ;  /* 0x8000000a0d0a7221 */ /* 0x000fe20000000000 */
[----:B------:R-:W-:Y:S01]  /*1340*/  ISETP.NE.AND P1, PT, R4, R23, PT ;  /* 0x000000170400720c */ /* 0x000fe20003f25270 */
[----:B------:R-:W-:Y:S01]  /*1350*/  FADD R27, R12, -R27 ;  /* 0x8000001b0c1b7221 */ /* 0x000fe20000000000 */
[----:B------:R-:W-:Y:S02]  /*1360*/  FMNMX R11, RZ, R11, !PT ;  /* 0x0000000bff0b7209 */ /* 0x000fe40007800000 */
[----:B------:R-:W-:Y:S02]  /*1370*/  FMNMX R12, R7, R12, PT ;  /* 0x0000000c070c7209 */ /* 0x000fe40003800000 */
[----:B------:R-:W-:Y:S01]  /*1380*/  ISETP.NE.AND P0, PT, R6, R25, PT ;  /* 0x000000190600720c */ /* 0x000fe20003f05270 */
[----:B0-----:R-:W0:Y:S01]  /*1390*/  F2I.FLOOR.NTZ R15, R11 ;  /* 0x0000000b000f7305 */ /* 0x001e220000207100 */
[----:B-1----:R-:W-:-:S02]  /*13a0*/  FSEL R19, R10, RZ, P1 ;  /* 0x000000ff0a137208 */ /* 0x002fc40000800000 */
[----:B------:R-:W-:Y:S02]  /*13b0*/  FMNMX R10, RZ, R12, !PT ;  /* 0x0000000cff0a7209 */ /* 0x000fe40007800000 */
[----:B------:R-:W-:Y:S01]  /*13c0*/  FSEL R13, R27, RZ, P0 ;  /* 0x000000ff1b0d7208 */ /* 0x000fe20000000000 */
[----:B------:R-:W-:Y:S02]  /*13d0*/  FADD R25, -R19, 1 ;  /* 0x3f80000013197421 */ /* 0x000fe40000000100 */
[----:B------:R-:W1:Y:S02]  /*13e0*/  F2I.FLOOR.NTZ R17, R10 ;  /* 0x0000000a00117305 */ /* 0x000e640000207100 */
[----:B------:R-:W-:Y:S01]  /*13f0*/  FADD R23, -R13, 1 ;  /* 0x3f8000000d177421 */ /* 0x000fe20000000100 */
[----:B0-----:R-:W-:-:S05]  /*1400*/  IMAD R22, R15, UR6, RZ ;  /* 0x000000060f167c24 */ /* 0x001fca000f8e02ff */
[----:B------:R-:W-:Y:S01]  /*1410*/  IADD3 R12, P0, PT, R22, R2, RZ ;  /* 0x00000002160c7210 */ /* 0x000fe20007f1e0ff */
[----:B--2---:R-:W-:Y:S01]  /*1420*/  FMUL R14, R14, R13 ;  /* 0x0000000d0e0e7220 */ /* 0x004fe20000400000 */
[----:B---3--:R-:W-:-:S03]  /*1430*/  FMUL R16, R16, R23 ;  /* 0x0000001710107220 */ /* 0x008fc60000400000 */
[----:B-----5:R-:W-:Y:S01]  /*1440*/  FMUL R21, R14, R25 ;  /* 0x000000190e157220 */ /* 0x020fe20000400000 */
[----:B-1----:R-:W-:-:S03]  /*1450*/  VIADDMNMX R14, R17, 0x1, R6, PT ;  /* 0x00000001110e7846 */ /* 0x002fc60003800106 */
[----:B------:R-:W-:Y:S01]  /*1460*/  FFMA R16, R16, R25, R21 ;  /* 0x0000001910107223 */ /* 0x000fe20000000015 */
[----:B----4-:R-:W-:Y:S01]  /*1470*/  FMUL R21, R18, R23 ;  /* 0x0000001712157220 */ /* 0x010fe20000400000 */
[----:B------:R-:W-:Y:S01]  /*1480*/  VIADDMNMX R18, R15, 0x1, R4, PT ;  /* 0x000000010f127846 */ /* 0x000fe20003800104 */
[----:B------:R-:W-:Y:S02]  /*1490*/  IMAD R27, R14, 0x3, RZ ;  /* 0x000000030e1b7824 */ /* 0x000fe400078e02ff */
[----:B------:R-:W-:Y:S01]  /*14a0*/  FFMA R16, R21, R19, R16 ;  /* 0x0000001315107223 */ /* 0x000fe20000000010 */
[----:B------:R-:W-:Y:S01]  /*14b0*/  FMUL R21, R20, R13 ;  /* 0x0000000d14157220 */ /* 0x000fe20000400000 */
[----:B------:R-:W-:Y:S01]  /*14c0*/  IMAD R23, R18, UR6, RZ ;  /* 0x0000000612177c24 */ /* 0x000fe2000f8e02ff */
[----:B------:R-:W-:Y:S01]  /*14d0*/  LEA.HI.X.SX32 R13, R22, R3, 0x1, P0 ;  /* 0x00000003160d7211 */ /* 0x000fe200000f0eff */
[----:B------:R-:W-:Y:S02]  /*14e0*/  IMAD R25, R17, 0x3, RZ ;  /* 0x0000000311197824 */ /* 0x000fe400078e02ff */
[----:B------:R-:W-:Y:S01]  /*14f0*/  FFMA R5, R21, R19, R16 ;  /* 0x0000001315057223 */ /* 0x000fe20000000010 */
[----:B------:R-:W-:Y:S01]  /*1500*/  IADD3 R18, P0, PT, R23, R2, RZ ;  /* 0x0000000217127210 */ /* 0x000fe20007f1e0ff */
[----:B------:R-:W-:-:S03]  /*1510*/  IMAD.WIDE R20, R27, 0x4, R12 ;  /* 0x000000041b147825 */ /* 0x000fc600078e020c */
[----:B------:R0:W-:Y:S01]  /*1520*/  STG.E desc[UR4][R8.64], R5 ;  /* 0x0000000508007986 */ /* 0x0001e2000c101904 */
[----:B------:R-:W-:Y:S01]  /*1530*/  LEA.HI.X.SX32 R19, R23, R3, 0x1, P0 ;  /* 0x0000000317137211 */ /* 0x000fe200000f0eff */
[C---:B------:R-:W-:Y:S02]  /*1540*/  IMAD.WIDE R22, R25.reuse, 0x4, R12 ;  /* 0x0000000419167825 */ /* 0x040fe400078e020c */
[----:B------:R1:W2:Y:S02]  /*1550*/  LDG.E R20, desc[UR4][R20.64+0x4] ;  /* 0x0000040414147981 */ /* 0x0002a4000c1e1900 */
[--C-:B------:R-:W-:Y:S02]  /*1560*/  IMAD.WIDE R12, R25, 0x4, R18.reuse ;  /* 0x00000004190c7825 */ /* 0x100fe400078e0212 */
[----:B------:R-:W3:Y:S02]  /*1570*/  LDG.E R22, desc[UR4][R22.64+0x4] ;  /* 0x0000040416167981 */ /* 0x000ee4000c1e1900 */
[----:B------:R-:W-:-:S02]  /*1580*/  IMAD.WIDE R18, R27, 0x4, R18 ;  /* 0x000000041b127825 */ /* 0x000fc400078e0212 */
[----:B------:R4:W5:Y:S04]  /*1590*/  LDG.E R12, desc[UR4][R12.64+0x4] ;  /* 0x000004040c0c7981 */ /* 0x000968000c1e1900 */
[----:B------:R-:W5:Y:S01]  /*15a0*/  LDG.E R18, desc[UR4][R18.64+0x4] ;  /* 0x0000040412127981 */ /* 0x000f62000c1e1900 */
        /* <DEDUP_REMOVED lines=9> */
[----:B0-----:R-:W0:Y:S01]  /*1640*/  F2I.FLOOR.NTZ R5, R0 ;  /* 0x0000000000057305 */ /* 0x001e220000207100 */
[----:B------:R-:W-:Y:S02]  /*1650*/  FSEL R25, R25, RZ, P0 ;  /* 0x000000ff19197208 */ /* 0x000fe40000000000 */
[----:B------:R-:W-:Y:S02]  /*1660*/  FSEL R10, R14, RZ, P1 ;  /* 0x000000ff0e0a7208 */ /* 0x000fe40000800000 */
[----:B------:R-:W-:Y:S01]  /*1670*/  FMNMX R7, RZ, R7, !PT ;  /* 0x00000007ff077209 */ /* 0x000fe20007800000 */
[----:B------:R-:W-:Y:S02]  /*1680*/  FADD R15, -R25, 1 ;  /* 0x3f800000190f7421 */ /* 0x000fe40000000100 */
[----:B------:R-:W-:Y:S01]  /*1690*/  FADD R17, -R10, 1 ;  /* 0x3f8000000a117421 */ /* 0x000fe20000000100 */
[----:B------:R-:W1:Y:S01]  /*16a0*/  F2I.FLOOR.NTZ R11, R7 ;  /* 0x00000007000b7305 */ /* 0x000e620000207100 */
[----:B0-----:R-:W-:-:S05]  /*16b0*/  VIADDMNMX R16, R5, 0x1, R4, PT ;  /* 0x0000000105107846 */ /* 0x001fca0003800104 */
[----:B------:R-:W-:Y:S01]  /*16c0*/  IMAD R16, R16, UR6, RZ ;  /* 0x0000000610107c24 */ /* 0x000fe2000f8e02ff */
[----:B-1----:R-:W-:-:S05]  /*16d0*/  VIADDMNMX R14, R11, 0x1, R6, PT ;  /* 0x000000010b0e7846 */ /* 0x002fca0003800106 */
[----:B------:R-:W-:Y:S02]  /*16e0*/  IMAD R21, R14, 0x3, RZ ;  /* 0x000000030e157824 */ /* 0x000fe400078e02ff */
[----:B--2---:R-:W-:Y:S01]  /*16f0*/  FMUL R20, R20, R25 ;  /* 0x0000001914147220 */ /* 0x004fe20000400000 */
[----:B---3--:R-:W-:-:S03]  /*1700*/  FMUL R22, R22, R15 ;  /* 0x0000000f16167220 */ /* 0x008fc60000400000 */
[----:B----4-:R-:W-:Y:S01]  /*1710*/  FMUL R13, R20, R17 ;  /* 0x00000011140d7220 */ /* 0x010fe20000400000 */
[----:B-----5:R-:W-:-:S03]  /*1720*/  FMUL R12, R12, R15 ;  /* 0x0000000f0c0c7220 */ /* 0x020fc60000400000 */
[----:B------:R-:W-:Y:S01]  /*1730*/  FFMA R13, R22, R17, R13 ;  /* 0x00000011160d7223 */ /* 0x000fe2000000000d */
[----:B------:R-:W-:Y:S02]  /*1740*/  IMAD R17, R5, UR6, RZ ;  /* 0x0000000605117c24 */ /* 0x000fe4000f8e02ff */
[----:B------:R-:W-:Y:S01]  /*1750*/  FMUL R18, R18, R25 ;  /* 0x0000001912127220 */ /* 0x000fe20000400000 */
[----:B------:R-:W-:Y:S02]  /*1760*/  FFMA R15, R12, R10, R13 ;  /* 0x0000000a0c0f7223 */ /* 0x000fe4000000000d */
[C---:B------:R-:W-:Y:S02]  /*1770*/  IADD3 R12, P0, PT, R17.reuse, R2, RZ ;  /* 0x00000002110c7210 */ /* 0x040fe40007f1e0ff */
[----:B------:R-:W-:Y:S02]  /*1780*/  FFMA R19, R18, R10, R15 ;  /* 0x0000000a12137223 */ /* 0x000fe4000000000f */
[----:B------:R-:W-:Y:S01]  /*1790*/  LEA.HI.X.SX32 R13, R17, R3, 0x1, P0 ;  /* 0x00000003110d7211 */ /* 0x000fe200000f0eff */
[----:B------:R-:W-:Y:S01]  /*17a0*/  IMAD R17, R11, 0x3, RZ ;  /* 0x000000030b117824 */ /* 0x000fe200078e02ff */
[----:B------:R-:W-:Y:S01]  /*17b0*/  IADD3 R2, P0, PT, R16, R2, RZ ;  /* 0x0000000210027210 */ /* 0x000fe20007f1e0ff */
[----:B------:R-:W-:Y:S01]  /*17c0*/  STG.E desc[UR4][R8.64+0x4], R19 ;  /* 0x0000041308007986 */ /* 0x000fe2000c101904 */
[----:B------:R-:W-:-:S02]  /*17d0*/  IMAD.WIDE R14, R21, 0x4, R12 ;  /* 0x00000004150e7825 */ /* 0x000fc400078e020c */
[----:B------:R-:W-:Y:S02]  /*17e0*/  LEA.HI.X.SX32 R3, R16, R3, 0x1, P0 ;  /* 0x0000000310037211 */ /* 0x000fe400000f0eff */
        /* <DEDUP_REMOVED lines=17> */
[----:B--2---:R-:W-:-:S03]  /*1900*/  FMUL R14, R14, R5 ;  /* 0x000000050e0e7220 */ /* 0x004fc60000400000 */
[----:B---3--:R-:W-:Y:S01]  /*1910*/  FMUL R12, R12, R7 ;  /* 0x000000070c0c7220 */ /* 0x008fe20000400000 */
        /* <DEDUP_REMOVED lines=8> */
        .weak           $__internal_15_$__cuda_sm20_div_rn_f64_full
        .type           $__internal_15_$__cuda_sm20_div_rn_f64_full,@function
        .size           $__internal_15_$__cuda_sm20_div_rn_f64_full,(.L_x_534 - $__internal_15_$__cuda_sm20_div_rn_f64_full)
$__internal_15_$__cuda_sm20_div_rn_f64_full:
        /* <DEDUP_REMOVED lines=23> */
[----:B------:R-:W-:Y:S02]  /*1b10*/  SEL R19, R27, 0x63400000, !P1 ;  /* 0x634000001b137807 */ /* 0x000fe40004800000 */
[----:B------:R-:W-:Y:S02]  /*1b20*/  MOV R18, R6 ;  /* 0x0000000600127202 */ /* 0x000fe40000000f00 */
        /* <DEDUP_REMOVED lines=41> */
.L_x_361:
        /* <DEDUP_REMOVED lines=16> */
.L_x_364:
[----:B------:R-:W-:Y:S01]  /*1ec0*/  LOP3.LUT R21, R9, 0x80000, RZ, 0xfc, !PT ;  /* 0x0008000009157812 */ /* 0x000fe200078efcff */
[----:B------:R-:W-:Y:S01]  /*1ed0*/  IMAD.MOV.U32 R20, RZ, RZ, R8 ;  /* 0x000000ffff147224 */ /* 0x000fe200078e0008 */
[----:B------:R-:W-:Y:S06]  /*1ee0*/  BRA `(.L_x_362) ;  /* 0x0000000000087947 */ /* 0x000fec0003800000 */
.L_x_363:
[----:B------:R-:W-:Y:S01]  /*1ef0*/  LOP3.LUT R21, R7, 0x80000, RZ, 0xfc, !PT ;  /* 0x0008000007157812 */ /* 0x000fe200078efcff */
[----:B------:R-:W-:-:S07]  /*1f00*/  IMAD.MOV.U32 R20, RZ, RZ, R6 ;  /* 0x000000ffff147224 */ /* 0x000fce00078e0006 */
.L_x_362:
[----:B------:R-:W-:Y:S05]  /*1f10*/  BSYNC.RECONVERGENT B1 ;  /* 0x0000000000017941 */ /* 0x000fea0003800200 */
.L_x_360:
[----:B------:R-:W-:Y:S01]  /*1f20*/  MOV R6, R0 ;  /* 0x0000000000067202 */ /* 0x000fe20000000f00 */
[----:B------:R-:W-:-:S04]  /*1f30*/  IMAD.MOV.U32 R7, RZ, RZ, 0x0 ;  /* 0x00000000ff077424 */ /* 0x000fc800078e00ff */
[----:B------:R-:W-:Y:S05]  /*1f40*/  RET.REL.NODEC R6 `(_Z34nppiWarpPerspective_32f_C3R_kernelPKf8NppiSizei8NppiRectPfiS2_dddddddddi) ;  /* 0xffffffe0062c7950 */ /* 0x000fea0003c3ffff */
.L_x_365:
        /* <DEDUP_REMOVED lines=11> */
.L_x_534:


//--------------------- .text._Z34nppiWarpPerspective_32s_C1R_kernelPKi8NppiSizei8NppiRectPiiS2_dddddddddi --------------------------
	.section	.text._Z34nppiWarpPerspective_32s_C1R_kernelPKi8NppiSizei8NppiRectPiiS2_dddddddddi,"ax",@progbits
	.align	128
        .global         _Z34nppiWarpPerspective_32s_C1R_kernelPKi8NppiSizei8NppiRectPiiS2_dddddddddi
        .type           _Z34nppiWarpPerspective_32s_C1R_kernelPKi8NppiSizei8NppiRectPiiS2_dddddddddi,@function
        .size           _Z34nppiWarpPerspective_32s_C1R_kernelPKi8NppiSizei8NppiRectPiiS2_dddddddddi,(.L_x_535 - _Z34nppiWarpPerspective_32s_C1R_kernelPKi8NppiSizei8NppiRectPiiS2_dddddddddi)
        .other          _Z34nppiWarpPerspective_32s_C1R_kernelPKi8NppiSizei8NppiRectPiiS2_dddddddddi,@"STO_CUDA_ENTRY STV_DEFAULT"
_Z34nppiWarpPerspective_32s_C1R_kernelPKi8NppiSizei8NppiRectPiiS2_dddddddddi:
.text._Z34nppiWarpPerspective_32s_C1R_kernelPKi8NppiSizei8NppiRectPiiS2_dddddddddi:
        /* <DEDUP_REMOVED lines=38> */
.L_x_366:
        /* <DEDUP_REMOVED lines=23> */
[----:B0-----:R-:W-:Y:S05]  /*03d0*/  CALL.REL.NOINC `($__internal_16_$__cuda_sm20_div_rn_f64_full) ;  /* 0x0000000c00307944 */ /* 0x001fea0003c00000 */
[----:B------:R-:W-:Y:S02]  /*03e0*/  IMAD.MOV.U32 R2, RZ, RZ, R20 ;  /* 0x000000ffff027224 */ /* 0x000fe400078e0014 */
[----:B------:R-:W-:-:S07]  /*03f0*/  IMAD.MOV.U32 R3, RZ, RZ, R21 ;  /* 0x000000ffff037224 */ /* 0x000fce00078e0015 */
.L_x_368:
[----:B0-----:R-:W-:Y:S05]  /*0400*/  BSYNC.RECONVERGENT B0 ;  /* 0x0000000000007941 */ /* 0x001fea0003800200 */
.L_x_367:
        /* <DEDUP_REMOVED lines=25> */
[----:B------:R-:W-:Y:S05]  /*05a0*/  CALL.REL.NOINC `($__internal_16_$__cuda_sm20_div_rn_f64_full) ;  /* 0x0000000800bc7944 */ /* 0x000fea0003c00000 */
[----:B------:R-:W-:Y:S02]  /*05b0*/  IMAD.MOV.U32 R6, RZ, RZ, R20 ;  /* 0x000000ffff067224 */ /* 0x000fe400078e0014 */
[----:B------:R-:W-:-:S07]  /*05c0*/  IMAD.MOV.U32 R7, RZ, RZ, R21 ;  /* 0x000000ffff077224 */ /* 0x000fce00078e0015 */
.L_x_370:
[----:B------:R-:W-:Y:S05]  /*05d0*/  BSYNC.RECONVERGENT B0 ;  /* 0x0000000000007941 */ /* 0x000fea0003800200 */
.L_x_369:
        /* <DEDUP_REMOVED lines=30> */
.L_x_373:
        /* <DEDUP_REMOVED lines=30> */
.L_x_375:
        /* <DEDUP_REMOVED lines=37> */
.L_x_372:
        /* <DEDUP_REMOVED lines=30> */
.L_x_376:
        /* <DEDUP_REMOVED lines=36> */
.L_x_374:
[----:B------:R-:W-:Y:S05]  /*1010*/  BSYNC.RECONVERGENT B0 ;  /* 0x0000000000007941 */ /* 0x000fea0003800200 */
.L_x_371:
        /* <DEDUP_REMOVED lines=8> */
        .weak           $__internal_16_$__cuda_sm20_div_rn_f64_full
        .type           $__internal_16_$__cuda_sm20_div_rn_f64_full,@function
        .size           $__internal_16_$__cuda_sm20_div_rn_f64_full,(.L_x_535 - $__internal_16_$__cuda_sm20_div_rn_f64_full)
$__internal_16_$__cuda_sm20_div_rn_f64_full:
        /* <DEDUP_REMOVED lines=66> */
.L_x_378:
        /* <DEDUP_REMOVED lines=16> */
.L_x_381:
[----:B------:R-:W-:Y:S01]  /*15c0*/  LOP3.LUT R21, R9, 0x80000, RZ, 0xfc, !PT ;  /* 0x0008000009157812 */ /* 0x000fe200078efcff */
[----:B------:R-:W-:Y:S01]  /*15d0*/  IMAD.MOV.U32 R20, RZ, RZ, R8 ;  /* 0x000000ffff147224 */ /* 0x000fe200078e0008 */
[----:B------:R-:W-:Y:S06]  /*15e0*/  BRA `(.L_x_379) ;  /* 0x0000000000087947 */ /* 0x000fec0003800000 */
.L_x_380:
[----:B------:R-:W-:Y:S01]  /*15f0*/  LOP3.LUT R21, R7, 0x80000, RZ, 0xfc, !PT ;  /* 0x0008000007157812 */ /* 0x000fe200078efcff */
[----:B------:R-:W-:-:S07]  /*1600*/  IMAD.MOV.U32 R20, RZ, RZ, R6 ;  /* 0x000000ffff147224 */ /* 0x000fce00078e0006 */
.L_x_379:
[----:B------:R-:W-:Y:S05]  /*1610*/  BSYNC.RECONVERGENT B1 ;  /* 0x0000000000017941 */ /* 0x000fea0003800200 */
.L_x_377:
[----:B------:R-:W-:Y:S02]  /*1620*/  IMAD.MOV.U32 R6, RZ, RZ, R0 ;  /* 0x000000ffff067224 */ /* 0x000fe400078e0000 */
[----:B------:R-:W-:-:S04]  /*1630*/  IMAD.MOV.U32 R7, RZ, RZ, 0x0 ;  /* 0x00000000ff077424 */ /* 0x000fc800078e00ff */
[----:B------:R-:W-:Y:S05]  /*1640*/  RET.REL.NODEC R6 `(_Z34nppiWarpPerspective_32s_C1R_kernelPKi8NppiSizei8NppiRectPiiS2_dddddddddi) ;  /* 0xffffffe8066c7950 */ /* 0x000fea0003c3ffff */
.L_x_382:
        /* <DEDUP_REMOVED lines=11> */
.L_x_535:


//--------------------- .text._Z34nppiWarpPerspective_32f_C4R_kernelPKf8NppiSizei8NppiRectPfiS2_dddddddddi --------------------------
	.section	.text._Z34nppiWarpPerspective_32f_C4R_kernelPKf8NppiSizei8NppiRectPfiS2_dddddddddi,"ax",@progbits
	.align	128
        .global         _Z34nppiWarpPerspective_32f_C4R_kernelPKf8NppiSizei8NppiRectPfiS2_dddddddddi
        .type           _Z34nppiWarpPerspective_32f_C4R_kernelPKf8NppiSizei8NppiRectPfiS2_dddddddddi,@function
        .size           _Z34nppiWarpPerspective_32f_C4R_kernelPKf8NppiSizei8NppiRectPfiS2_dddddddddi,(.L_x_536 - _Z34nppiWarpPerspective_32f_C4R_kernelPKf8NppiSizei8NppiRectPfiS2_dddddddddi)
        .other          _Z34nppiWarpPerspective_32f_C4R_kernelPKf8NppiSizei8NppiRectPfiS2_dddddddddi,@"STO_CUDA_ENTRY STV_DEFAULT"
_Z34nppiWarpPerspective_32f_C4R_kernelPKf8NppiSizei8NppiRectPfiS2_dddddddddi:
.text._Z34nppiWarpPerspective_32f_C4R_kernelPKf8NppiSizei8NppiRectPfiS2_dddddddddi:
        /* <DEDUP_REMOVED lines=17> */
[----:B0-----:R-:W-:Y:S02]  /*0110*/  IADD3 R16, PT, PT, R4, UR5, RZ ;  /* 0x0000000504107c10 */ /* 0x001fe4000fffe0ff */
[----:B-1----:R-:W-:Y:S01]  /*0120*/  IADD3 R14, PT, PT, R5, UR4, RZ ;  /* 0x00000004050e7c10 */ /* 0x002fe2000fffe0ff */
        /* <DEDUP_REMOVED lines=23> */
.L_x_383:
[----:B------:R-:W1:Y:S01]  /*02a0*/  MUFU.RCP64H R7, R13 ;  /* 0x0000000d00077308 */ /* 0x000e620000001800 */
[----:B------:R-:W-:Y:S01]  /*02b0*/  MOV R6, 0x1 ;  /* 0x0000000100067802 */ /* 0x000fe20000000f00 */
        /* <DEDUP_REMOVED lines=21> */
[----:B0-----:R-:W-:Y:S05]  /*0410*/  CALL.REL.NOINC `($__internal_17_$__cuda_sm20_div_rn_f64_full) ;  /* 0x0000000c00887944 */ /* 0x001fea0003c00000 */
[----:B------:R-:W-:Y:S02]  /*0420*/  MOV R2, R20 ;  /* 0x0000001400027202 */ /* 0x000fe40000000f00 */
[----:B------:R-:W-:-:S07]  /*0430*/  MOV R3, R21 ;  /* 0x0000001500037202 */ /* 0x000fce0000000f00 */
.L_x_385:
[----:B0-----:R-:W-:Y:S05]  /*0440*/  BSYNC.RECONVERGENT B0 ;  /* 0x0000000000007941 */ /* 0x001fea0003800200 */
.L_x_384:
        /* <DEDUP_REMOVED lines=22> */
[----:B------:R-:W-:Y:S02]  /*05b0*/  MOV R7, R17 ;  /* 0x0000001100077202 */ /* 0x000fe40000000f00 */
[----:B------:R-:W-:Y:S02]  /*05c0*/  MOV R9, R13 ;  /* 0x0000000d00097202 */ /* 0x000fe40000000f00 */
[----:B------:R-:W-:-:S07]  /*05d0*/  MOV R0, 0x5f0 ;  /* 0x000005f000007802 */ /* 0x000fce0000000f00 */
[----:B------:R-:W-:Y:S05]  /*05e0*/  CALL.REL.NOINC `($__internal_17_$__cuda_sm20_div_rn_f64_full) ;  /* 0x0000000c00147944 */ /* 0x000fea0003c00000 */
[----:B------:R-:W-:Y:S01]  /*05f0*/  MOV R6, R20 ;  /* 0x0000001400067202 */ /* 0x000fe20000000f00 */
[----:B------:R-:W-:-:S07]  /*0600*/  IMAD.MOV.U32 R7, RZ, RZ, R21 ;  /* 0x000000ffff077224 */ /* 0x000fce00078e0015 */
.L_x_387:
[----:B------:R-:W-:Y:S05]  /*0610*/  BSYNC.RECONVERGENT B0 ;  /* 0x0000000000007941 */ /* 0x000fea0003800200 */
.L_x_386:
[----:B------:R0:W1:Y:S01]  /*0620*/  F2F.F32.F64 R0, R6 ;  /* 0x0000000600007310 */ /* 0x0000620000301000 */
[----:B------:R-:W-:Y:S01]  /*0630*/  SHF.R.U32.HI R8, RZ, 0x1f, R7 ;  /* 0x0000001fff087819 */ /* 0x000fe20000011607 */
[----:B------:R-:W-:Y:S01]  /*0640*/  HFMA2 R12, -RZ, RZ, 1.75, 0 ;  /* 0x3f000000ff0c7431 */ /* 0x000fe200000001ff */
[----:B------:R-:W2:Y:S01]  /*0650*/  LDCU UR7, c[0x0][0x3b0] ;  /* 0x00007600ff0777ac */ /* 0x000ea20008000800 */
[----:B------:R-:W3:Y:S01]  /*0660*/  LDC.64 R10, c[0x0][0x388] ;  /* 0x0000e200ff0a7b82 */ /* 0x000ee20000000a00 */
[----:B------:R-:W-:Y:S01]  /*0670*/  LOP3.LUT R8, R8, 0x1, RZ, 0xc0, !PT ;  /* 0x0000000108087812 */ /* 0x000fe200078ec0ff */
[----:B------:R-:W4:Y:S02]  /*0680*/  LDCU.64 UR8, c[0x0][0x3a8] ;  /* 0x00007500ff0877ac */ /* 0x000f240008000a00 */
[----:B------:R5:W2:Y:S01]  /*0690*/  F2F.F32.F64 R13, R2 ;  /* 0x00000002000d7310 */ /* 0x000aa20000301000 */
[----:B------:R-:W-:Y:S02]  /*06a0*/  ISETP.NE.U32.AND P0, PT, R8, 0x1, PT ;  /* 0x000000010800780c */ /* 0x000fe40003f05070 */
[----:B0-----:R-:W-:Y:S01]  /*06b0*/  SHF.R.U32.HI R6, RZ, 0x1f, R3 ;  /* 0x0000001fff067819 */ /* 0x001fe20000011603 */
[----:B------:R-:W0:Y:S01]  /*06c0*/  LDC.64 R8, c[0x0][0x380] ;  /* 0x0000e000ff087b82 */ /* 0x000e220000000a00 */
[----:B------:R-:W-:Y:S01]  /*06d0*/  ISETP.NE.U32.AND.EX P0, PT, RZ, RZ, PT, P0 ;  /* 0x000000ffff00720c */ /* 0x000fe20003f05100 */
[----:B------:R-:W4:Y:S01]  /*06e0*/  LDCU UR6, c[0x0][0x390] ;  /* 0x00007200ff0677ac */ /* 0x000f220008000800 */
[----:B------:R-:W-:Y:S01]  /*06f0*/  LOP3.LUT R6, R6, 0x1, RZ, 0xc0, !PT ;  /* 0x0000000106067812 */ /* 0x000fe200078ec0ff */
[----:B-1----:R-:W1:Y:S01]  /*0700*/  FRND.FLOOR R15, R0 ;  /* 0x00000000000f7307 */ /* 0x002e620000205000 */
[----:B------:R-:W-:-:S02]  /*0710*/  SHF.L.U32 R5, R5, 0x2, RZ ;  /* 0x0000000205057819 */ /* 0x000fc400000006ff */
[----:B-----5:R-:W-:Y:S02]  /*0720*/  FSEL R3, -R12, 0.5, !P0 ;  /* 0x3f0000000c037808 */ /* 0x020fe40004000100 */
[----:B------:R-:W-:-:S03]  /*0730*/  ISETP.NE.U32.AND P0, PT, R6, 0x1, PT ;  /* 0x000000010600780c */ /* 0x000fc60003f05070 */
[----:B--2---:R-:W2:Y:S01]  /*0740*/  FRND.FLOOR R2, R13 ;  /* 0x0000000d00027307 */ /* 0x004ea20000205000 */
[----:B------:R-:W-:Y:S01]  /*0750*/  FADD.RZ R3, R0, R3 ;  /* 0x0000000300037221 */ /* 0x000fe2000000c000 */
[----:B------:R-:W-:Y:S02]  /*0760*/  ISETP.NE.U32.AND.EX P0, PT, RZ, RZ, PT, P0 ;  /* 0x000000ffff00720c */ /* 0x000fe40003f05100 */
[----:B---3--:R-:W-:Y:S02]  /*0770*/  IADD3 R11, PT, PT, R11, -0x1, RZ ;  /* 0xffffffff0b0b7810 */ /* 0x008fe40007ffe0ff */
[----:B------:R-:W-:Y:S02]  /*0780*/  FSEL R12, -R12, 0.5, !P0 ;  /* 0x3f0000000c0c7808 */ /* 0x000fe40004000100 */
[----:B------:R1:W3:Y:S03]  /*0790*/  F2I.FLOOR.NTZ R14, R0 ;  /* 0x00000000000e7305 */ /* 0x0002e60000207100 */
[----:B------:R-:W-:-:S05]  /*07a0*/  FADD.RZ R12, R13, R12 ;  /* 0x0000000c0d0c7221 */ /* 0x000fca000000c000 */
[----:B------:R5:W0:Y:S01]  /*07b0*/  F2I.TRUNC.NTZ R16, R3 ;  /* 0x0000000300107305 */ /* 0x000a22000020f100 */
[----:B-1----:R-:W-:Y:S01]  /*07c0*/  FADD.SAT R0, R0, -R15 ;  /* 0x8000000f00007221 */ /* 0x002fe20000002000 */
[----:B------:R-:W-:Y:S01]  /*07d0*/  IMAD R15, R4, UR7, RZ ;  /* 0x00000007040f7c24 */ /* 0x000fe2000f8e02ff */
[----:B------:R-:W1:Y:S01]  /*07e0*/  LDCU UR7, c[0x0][0x410] ;  /* 0x00008200ff0777ac */ /* 0x000e620008000800 */
[----:B--2---:R-:W-:-:S03]  /*07f0*/  FADD.SAT R4, R13, -R2 ;  /* 0x800000020d047221 */ /* 0x004fc60000002000 */
[C---:B----4-:R-:W-:Y:S01]  /*0800*/  IADD3 R2, P0, PT, R15.reuse, UR8, RZ ;  /* 0x000000080f027c10 */ /* 0x050fe2000ff1e0ff */
[----:B------:R-:W2:Y:S01]  /*0810*/  F2I.FLOOR.NTZ R6, R13 ;  /* 0x0000000d00067305 */ /* 0x000ea20000207100 */
[CC--:B---3--:R-:W-:Y:S02]  /*0820*/  VIMNMX.RELU R7, PT, PT, R14.reuse, R11.reuse, PT ;  /* 0x0000000b0e077248 */ /* 0x0c8fe40003fe1100 */
[----:B------:R-:W-:Y:S02]  /*0830*/  VIADDMNMX.RELU R14, R14, 0x1, R11, PT ;  /* 0x000000010e0e7846 */ /* 0x000fe4000380110b */
[----:B-----5:R-:W-:Y:S01]  /*0840*/  LEA.HI.X.SX32 R3, R15, UR9, 0x1, P0 ;  /* 0x000000090f037c11 */ /* 0x020fe200080f0eff */
[----:B------:R-:W-:Y:S01]  /*0850*/  VIADD R15, R10, 0xffffffff ;  /* 0xffffffff0a0f7836 */ /* 0x000fe20000000000 */
[----:B0-----:R-:W-:Y:S02]  /*0860*/  VIMNMX.RELU R16, PT, PT, R16, R11, PT ;  /* 0x0000000b10107248 */ /* 0x001fe40003fe1100 */
[C---:B------:R-:W-:Y:S01]  /*0870*/  ISETP.NE.AND P1, PT, R7.reuse, R14, PT ;  /* 0x0000000e0700720c */ /* 0x040fe20003f25270 */
[----:B------:R-:W-:-:S02]  /*0880*/  IMAD R7, R7, UR6, RZ ;  /* 0x0000000607077c24 */ /* 0x000fc4000f8e02ff */
[----:B------:R-:W-:Y:S01]  /*0890*/  IMAD R14, R14, UR6, RZ ;  /* 0x000000060e0e7c24 */ /* 0x000fe2000f8e02ff */
[----:B-1----:R-:W-:Y:S01]  /*08a0*/  UISETP.NE.AND UP0, UPT, UR7, 0x2, UPT ;  /* 0x000000020700788c */ /* 0x002fe2000bf05270 */
[----:B------:R-:W-:Y:S01]  /*08b0*/  IMAD R16, R16, UR6, RZ ;  /* 0x0000000610107c24 */ /* 0x000fe2000f8e02ff */
[C---:B--2---:R-:W-:Y:S02]  /*08c0*/  VIMNMX.RELU R13, PT, PT, R6.reuse, R15, PT ;  /* 0x0000000f060d7248 */ /* 0x044fe40003fe1100 */
[----:B------:R-:W-:Y:S02]  /*08d0*/  VIADDMNMX.RELU R18, R6, 0x1, R15, PT ;  /* 0x0000000106127846 */ /* 0x000fe4000380110f */
[-C--:B------:R-:W-:Y:S02]  /*08e0*/  IADD3 R10, P2, PT, R7, R8.reuse, RZ ;  /* 0x00000008070a7210 */ /* 0x080fe40007f5e0ff */
[-C--:B------:R-:W-:Y:S02]  /*08f0*/  IADD3 R6, P3, PT, R14, R8.reuse, RZ ;  /* 0x000000080e067210 */ /* 0x080fe40007f7e0ff */
[----:B------:R-:W-:-:S02]  /*0900*/  IADD3 R8, P4, PT, R16, R8, RZ ;  /* 0x0000000810087210 */ /* 0x000fc40007f9e0ff */
[----:B------:R-:W-:Y:S02]  /*0910*/  ISETP.NE.AND P0, PT, R13, R18, PT ;  /* 0x000000120d00720c */ /* 0x000fe40003f05270 */
[-C--:B------:R-:W-:Y:S02]  /*0920*/  LEA.HI.X.SX32 R11, R7, R9.reuse, 0x1, P2 ;  /* 0x00000009070b7211 */ /* 0x080fe400010f0eff */
[-C--:B------:R-:W-:Y:S02]  /*0930*/  LEA.HI.X.SX32 R7, R14, R9.reuse, 0x1, P3 ;  /* 0x000000090e077211 */ /* 0x080fe400018f0eff */
[----:B------:R-:W-:Y:S02]  /*0940*/  LEA.HI.X.SX32 R9, R16, R9, 0x1, P4 ;  /* 0x0000000910097211 */ /* 0x000fe400020f0eff */
[----:B------:R-:W-:Y:S02]  /*0950*/  FSEL R0, R0, RZ, P1 ;  /* 0x000000ff00007208 */ /* 0x000fe40000800000 */
[----:B------:R-:W-:Y:S01]  /*0960*/  FSEL R4, R4, RZ, P0 ;  /* 0x000000ff04047208 */ /* 0x000fe20000000000 */
[----:B------:R-:W-:Y:S06]  /*0970*/  BRA.U !UP0, `(.L_x_388) ;  /* 0x0000000508387547 */ /* 0x000fec000b800000 */
[----:B------:R-:W-:-:S09]  /*0980*/  UISETP.NE.AND UP0, UPT, UR7, 0x1, UPT ;  /* 0x000000010700788c */ /* 0x000fd2000bf05270 */
[----:B------:R-:W-:Y:S05]  /*0990*/  BRA.U UP0, `(.L_x_389) ;  /* 0x0000000100387547 */ /* 0x000fea000b800000 */
[----:B------:R-:W0:Y:S02]  /*09a0*/  F2I.TRUNC.NTZ R12, R12 ;  /* 0x0000000c000c7305 */ /* 0x000e24000020f100 */
[----:B0-----:R-:W-:-:S04]  /*09b0*/  VIMNMX.RELU R15, PT, PT, R12, R15, PT ;  /* 0x0000000f0c0f7248 */ /* 0x001fc80003fe1100 */
[----:B------:R-:W-:-:S05]  /*09c0*/  SHF.L.U32 R15, R15, 0x2, RZ ;  /* 0x000000020f0f7819 */ /* 0x000fca00000006ff */
[----:B------:R-:W-:-:S05]  /*09d0*/  IMAD.WIDE.U32 R8, R15, 0x4, R8 ;  /* 0x000000040f087825 */ /* 0x000fca00078e0008 */
[----:B------:R-:W2:Y:S01]  /*09e0*/  LDG.E R7, desc[UR4][R8.64] ;  /* 0x0000000408077981 */ /* 0x000ea2000c1e1900 */
[----:B------:R-:W-:-:S05]  /*09f0*/  IMAD.WIDE R2, R5, 0x4, R2 ;  /* 0x0000000405027825 */ /* 0x000fca00078e0202 */
[----:B--2---:R-:W-:Y:S04]  /*0a00*/  STG.E desc[UR4][R2.64], R7 ;  /* 0x0000000702007986 */ /* 0x004fe8000c101904 */
[----:B------:R-:W2:Y:S04]  /*0a10*/  LDG.E R5, desc[UR4][R8.64+0x4] ;  /* 0x0000040408057981 */ /* 0x000ea8000c1e1900 */
[----:B--2---:R-:W-:Y:S04]  /*0a20*/  STG.E desc[UR4][R2.64+0x4], R5 ;  /* 0x0000040502007986 */ /* 0x004fe8000c101904 */
[----:B------:R-:W2:Y:S04]  /*0a30*/  LDG.E R11, desc[UR4][R8.64+0x8] ;  /* 0x00000804080b7981 */ /* 0x000ea8000c1e1900 */
[----:B--2---:R-:W-:Y:S04]  /*0a40*/  STG.E desc[UR4][R2.64+0x8], R11 ;  /* 0x0000080b02007986 */ /* 0x004fe8000c101904 */
[----:B------:R-:W2:Y:S04]  /*0a50*/  LDG.E R13, desc[UR4][R8.64+0xc] ;  /* 0x00000c04080d7981 */ /* 0x000ea8000c1e1900 */
[----:B--2---:R-:W-:Y:S01]  /*0a60*/  STG.E desc[UR4][R2.64+0xc], R13 ;  /* 0x00000c0d02007986 */ /* 0x004fe2000c101904 */
[----:B------:R-:W-:Y:S05]  /*0a70*/  EXIT ;  /* 0x000000000000794d */ /* 0x000fea0003800000 */
.L_x_389:
[----:B------:R-:W-:Y:S01]  /*0a80*/  IMAD.SHL.U32 R15, R18, 0x4, RZ ;  /* 0x00000004120f7824 */ /* 0x000fe200078e00ff */
[----:B------:R-:W-:-:S03]  /*0a90*/  SHF.L.U32 R13, R13, 0x2, RZ ;  /* 0x000000020d0d7819 */ /* 0x000fc600000006ff */
[----:B------:R-:W-:-:S04]  /*0aa0*/  IMAD.WIDE.U32 R8, R15, 0x4, R10 ;  /* 0x000000040f087825 */ /* 0x000fc800078e000a */
[C---:B------:R-:W-:Y:S01]  /*0ab0*/  IMAD.WIDE.U32 R10, R13.reuse, 0x4, R10 ;  /* 0x000000040d0a7825 */ /* 0x040fe200078e000a */
[----:B------:R-:W2:Y:S03]  /*0ac0*/  LDG.E R17, desc[UR4][R8.64] ;  /* 0x0000000408117981 */ /* 0x000ea6000c1e1900 */
[--C-:B------:R-:W-:Y:S01]  /*0ad0*/  IMAD.WIDE.U32 R12, R13, 0x4, R6.reuse ;  /* 0x000000040d0c7825 */ /* 0x100fe200078e0006 */
[----:B------:R-:W3:Y:S03]  /*0ae0*/  LDG.E R16, desc[UR4][R10.64] ;  /* 0x000000040a107981 */ /* 0x000ee6000c1e1900 */
[----:B------:R-:W-:Y:S01]  /*0af0*/  IMAD.WIDE.U32 R6, R15, 0x4, R6 ;  /* 0x000000040f067825 */ /* 0x000fe200078e0006 */
[----:B------:R-:W4:Y:S04]  /*0b00*/  LDG.E R18, desc[UR4][R12.64] ;  /* 0x000000040c127981 */ /* 0x000f28000c1e1900 */
[----:B------:R-:W5:Y:S01]  /*0b10*/  LDG.E R19, desc[UR4][R6.64] ;  /* 0x0000000406137981 */ /* 0x000f62000c1e1900 */
[----:B------:R-:W-:Y:S01]  /*0b20*/  FADD R15, -R4, 1 ;  /* 0x3f800000040f7421 */ /* 0x000fe20000000100 */
[----:B------:R-:W-:Y:S01]  /*0b30*/  FADD R14, -R0, 1 ;  /* 0x3f800000000e7421 */ /* 0x000fe20000000100 */
[----:B------:R-:W-:-:S04]  /*0b40*/  IMAD.WIDE R2, R5, 0x4, R2 ;  /* 0x0000000405027825 */ /* 0x000fc800078e0202 */
        /* <DEDUP_REMOVED lines=8> */
[----:B------:R0:W-:Y:S04]  /*0bd0*/  STG.E desc[UR4][R2.64], R17 ;  /* 0x0000001102007986 */ /* 0x0001e8000c101904 */
[----:B------:R-:W2:Y:S04]  /*0be0*/  LDG.E R5, desc[UR4][R8.64+0x4] ;  /* 0x0000040408057981 */ /* 0x000ea8000c1e1900 */
[----:B------:R-:W3:Y:S04]  /*0bf0*/  LDG.E R16, desc[UR4][R10.64+0x4] ;  /* 0x000004040a107981 */ /* 0x000ee8000c1e1900 */
[----:B------:R-:W4:Y:S04]  /*0c00*/  LDG.E R18, desc[UR4][R12.64+0x4] ;  /* 0x000004040c127981 */ /* 0x000f28000c1e1900 */
[----:B------:R-:W5:Y:S01]  /*0c10*/  LDG.E R19, desc[UR4][R6.64+0x4] ;  /* 0x0000040406137981 */ /* 0x000f62000c1e1900 */
        /* <DEDUP_REMOVED lines=9> */
[----:B0-----:R-:W2:Y:S04]  /*0cb0*/  LDG.E R17, desc[UR4][R8.64+0x8] ;  /* 0x0000080408117981 */ /* 0x001ea8000c1e1900 */
        /* <DEDUP_REMOVED lines=11> */
[----:B------:R-:W-:Y:S04]  /*0d70*/  STG.E desc[UR4][R2.64+0x8], R17 ;  /* 0x0000081102007986 */ /* 0x000fe8000c101904 */
[----:B------:R-:W2:Y:S04]  /*0d80*/  LDG.E R9, desc[UR4][R8.64+0xc] ;  /* 0x00000c0408097981 */ /* 0x000ea8000c1e1900 */
[----:B------:R-:W1:Y:S04]  /*0d90*/  LDG.E R10, desc[UR4][R10.64+0xc] ;  /* 0x00000c040a0a7981 */ /* 0x000e68000c1e1900 */
[----:B------:R-:W3:Y:S04]  /*0da0*/  LDG.E R12, desc[UR4][R12.64+0xc] ;  /* 0x00000c040c0c7981 */ /* 0x000ee8000c1e1900 */
[----:B------:R-:W4:Y:S01]  /*0db0*/  LDG.E R7, desc[UR4][R6.64+0xc] ;  /* 0x00000c0406077981 */ /* 0x000f22000c1e1900 */
[----:B--2---:R-:W-:Y:S01]  /*0dc0*/  FMUL R19, R4, R9 ;  /* 0x0000000904137220 */ /* 0x004fe20000400000 */
[----:B-1----:R-:W-:-:S03]  /*0dd0*/  FMUL R5, R15, R10 ;  /* 0x0000000a0f057220 */ /* 0x002fc60000400000 */
[----:B------:R-:W-:Y:S01]  /*0de0*/  FMUL R19, R14, R19 ;  /* 0x000000130e137220 */ /* 0x000fe20000400000 */
[----:B---3--:R-:W-:-:S03]  /*0df0*/  FMUL R15, R15, R12 ;  /* 0x0000000c0f0f7220 */ /* 0x008fc60000400000 */
[----:B------:R-:W-:Y:S01]  /*0e00*/  FFMA R5, R14, R5, R19 ;  /* 0x000000050e057223 */ /* 0x000fe20000000013 */
[----:B----4-:R-:W-:-:S03]  /*0e10*/  FMUL R4, R4, R7 ;  /* 0x0000000704047220 */ /* 0x010fc60000400000 */
[----:B------:R-:W-:-:S04]  /*0e20*/  FFMA R5, R0, R15, R5 ;  /* 0x0000000f00057223 */ /* 0x000fc80000000005 */
[----:B------:R-:W-:-:S05]  /*0e30*/  FFMA R5, R0, R4, R5 ;  /* 0x0000000400057223 */ /* 0x000fca0000000005 */
[----:B------:R-:W-:Y:S01]  /*0e40*/  STG.E desc[UR4][R2.64+0xc], R5 ;  /* 0x00000c0502007986 */ /* 0x000fe2000c101904 */
[----:B------:R-:W-:Y:S05]  /*0e50*/  EXIT ;  /* 0x000000000000794d */ /* 0x000fea0003800000 */
.L_x_388:
[----:B------:R-:W-:Y:S01]  /*0e60*/  SHF.L.U32 R15, R18, 0x2, RZ ;  /* 0x00000002120f7819 */ /* 0x000fe200000006ff */
[----:B------:R-:W-:-:S04]  /*0e70*/  IMAD.SHL.U32 R13, R13, 0x4, RZ ;  /* 0x000000040d0d7824 */ /* 0x000fc800078e00ff */
        /* <DEDUP_REMOVED lines=34> */
[----:B0-----:R-:W3:Y:S04]  /*10a0*/  LDG.E R17, desc[UR4][R10.64+0x8] ;  /* 0x000008040a117981 */ /* 0x001ee8000c1e1900 */
        /* <DEDUP_REMOVED lines=12> */
[----:B------:R-:W3:Y:S04]  /*1170*/  LDG.E R11, desc[UR4][R10.64+0xc] ;  /* 0x00000c040a0b7981 */ /* 0x000ee8000c1e1900 */
[----:B------:R-:W4:Y:S04]  /*1180*/  LDG.E R13, desc[UR4][R12.64+0xc] ;  /* 0x00000c040c0d7981 */ /* 0x000f28000c1e1900 */
[----:B------:R-:W5:Y:S01]  /*1190*/  LDG.E R7, desc[UR4][R6.64+0xc] ;  /* 0x00000c0406077981 */ /* 0x000f62000c1e1900 */
[----:B--2---:R-:W-:Y:S01]  /*11a0*/  FMUL R18, R4, R9 ;  /* 0x0000000904127220 */ /* 0x004fe20000400000 */
[----:B---3--:R-:W-:-:S03]  /*11b0*/  FMUL R16, R11, R14 ;  /* 0x0000000e0b107220 */ /* 0x008fc60000400000 */
[----:B-1----:R-:W-:Y:S01]  /*11c0*/  FMUL R5, R18, R15 ;  /* 0x0000000f12057220 */ /* 0x002fe20000400000 */
[----:B----4-:R-:W-:-:S03]  /*11d0*/  FMUL R14, R13, R14 ;  /* 0x0000000e0d0e7220 */ /* 0x010fc60000400000 */
[----:B------:R-:W-:Y:S01]  /*11e0*/  FFMA R5, R16, R15, R5 ;  /* 0x0000000f10057223 */ /* 0x000fe20000000005 */
[----:B-----5:R-:W-:-:S03]  /*11f0*/  FMUL R4, R4, R7 ;  /* 0x0000000704047220 */ /* 0x020fc60000400000 */
[----:B------:R-:W-:-:S04]  /*1200*/  FFMA R5, R0, R14, R5 ;  /* 0x0000000e00057223 */ /* 0x000fc80000000005 */
[----:B------:R-:W-:-:S05]  /*1210*/  FFMA R5, R0, R4, R5 ;  /* 0x0000000400057223 */ /* 0x000fca0000000005 */
[----:B------:R-:W-:Y:S01]  /*1220*/  STG.E desc[UR4][R2.64+0xc], R5 ;  /* 0x00000c0502007986 */ /* 0x000fe2000c101904 */
[----:B------:R-:W-:Y:S05]  /*1230*/  EXIT ;  /* 0x000000000000794d */ /* 0x000fea0003800000 */
        .weak           $__internal_17_$__cuda_sm20_div_rn_f64_full
        .type           $__internal_17_$__cuda_sm20_div_rn_f64_full,@function
        .size           $__internal_17_$__cuda_sm20_div_rn_f64_full,(.L_x_536 - $__internal_17_$__cuda_sm20_div_rn_f64_full)
$__internal_17_$__cuda_sm20_div_rn_f64_full:
[C---:B------:R-:W-:Y:S01]  /*1240*/  FSETP.GEU.AND P0, PT, |R9|.reuse, 1.469367938527859385e-39, PT ;  /* 0x001000000900780b */ /* 0x040fe20003f0e200 */
[----:B------:R-:W-:Y:S01]  /*1250*/  IMAD.MOV.U32 R27, RZ, RZ, 0x1ca00000 ;  /* 0x1ca00000ff1b7424 */ /* 0x000fe200078e00ff */
[----:B------:R-:W-:Y:S01]  /*1260*/  LOP3.LUT R10, R9, 0x800fffff, RZ, 0xc0, !PT ;  /* 0x800fffff090a7812 */ /* 0x000fe200078ec0ff */
[----:B------:R-:W-:Y:S01]  /*1270*/  BSSY.RECONVERGENT B1, `(.L_x_390) ;  /* 0x0000054000017945 */ /* 0x000fe20003800200 */
[----:B------:R-:W-:Y:S02]  /*1280*/  MOV R18, 0x1 ;  /* 0x0000000100127802 */ /* 0x000fe40000000f00 */
[----:B------:R-:W-:Y:S02]  /*1290*/  LOP3.LUT R11, R10, 0x3ff00000, RZ, 0xfc, !PT ;  /* 0x3ff000000a0b7812 */ /* 0x000fe400078efcff */
[----:B------:R-:W-:Y:S02]  /*12a0*/  MOV R10, R8 ;  /* 0x00000008000a7202 */ /* 0x000fe40000000f00 */
[----:B------:R-:W-:-:S02]  /*12b0*/  FSETP.GEU.AND P2, PT, |R7|, 1.469367938527859385e-39, PT ;  /* 0x001000000700780b */ /* 0x000fc40003f4e200 */
[----:B------:R-:W-:Y:S01]  /*12c0*/  LOP3.LUT R26, R7, 0x7ff00000, RZ, 0xc0, !PT ;  /* 0x7ff00000071a7812 */ /* 0x000fe200078ec0ff */
[----:B------:R-:W-:Y:S01]  /*12d0*/  @!P0 DMUL R10, R8, 8.98846567431157953865e+307 ;  /* 0x7fe00000080a8828 */ /* 0x000fe20000000000 */
[----:B------:R-:W-:-:S04]  /*12e0*/  LOP3.LUT R29, R9, 0x7ff00000, RZ, 0xc0, !PT ;  /* 0x7ff00000091d7812 */ /* 0x000fc800078ec0ff */
[C---:B------:R-:W-:Y:S01]  /*12f0*/  ISETP.GE.U32.AND P1, PT, R26.reuse, R29, PT ;  /* 0x0000001d1a00720c */ /* 0x040fe20003f26070 */
[----:B------:R-:W0:Y:S04]  /*1300*/  MUFU.RCP64H R19, R11 ;  /* 0x0000000b00137308 */ /* 0x000e280000001800 */
[----:B------:R-:W-:Y:S02]  /*1310*/  @!P2 LOP3.LUT R21, R9, 0x7ff00000, RZ, 0xc0, !PT ;  /* 0x7ff000000915a812 */ /* 0x000fe400078ec0ff */
[----:B------:R-:W-:Y:S02]  /*1320*/  @!P0 LOP3.LUT R29, R11, 0x7ff00000, RZ, 0xc0, !PT ;  /* 0x7ff000000b1d8812 */ /* 0x000fe400078ec0ff */
[----:B------:R-:W-:-:S04]  /*1330*/  @!P2 ISETP.GE.U32.AND P3, PT, R26, R21, PT ;  /* 0x000000151a00a20c */ /* 0x000fc80003f66070 */
[----:B------:R-:W-:-:S04]  /*1340*/  @!P2 SEL R21, R27, 0x63400000, !P3 ;  /* 0x634000001b15a807 */ /* 0x000fc80005800000 */
[----:B------:R-:W-:Y:S01]  /*1350*/  @!P2 LOP3.LUT R24, R21, 0x80000000, R7, 0xf8, !PT ;  /* 0x800000001518a812 */ /* 0x000fe200078ef807 */
[----:B0-----:R-:W-:-:S03]  /*1360*/  DFMA R22, R18, -R10, 1 ;  /* 0x3ff000001216742b */ /* 0x001fc6000000080a */
[----:B------:R-:W-:Y:S02]  /*1370*/  @!P2 LOP3.LUT R25, R24, 0x100000, RZ, 0xfc, !PT ;  /* 0x001000001819a812 */ /* 0x000fe400078efcff */
[----:B------:R-:W-:-:S03]  /*1380*/  @!P2 MOV R24, RZ ;  /* 0x000000ff0018a202 */ /* 0x000fc60000000f00 */
        /* <DEDUP_REMOVED lines=12> */
[----:B------:R-:W-:Y:S02]  /*1450*/  @!P2 LOP3.LUT R22, R19, 0x7ff00000, RZ, 0xc0, !PT ;  /* 0x7ff000001316a812 */ /* 0x000fe400078ec0ff */
[----:B------:R-:W-:Y:S02]  /*1460*/  IADD3 R21, PT, PT, R29, -0x1, RZ ;  /* 0xffffffff1d157810 */ /* 0x000fe40007ffe0ff */
        /* <DEDUP_REMOVED lines=10> */
[----:B------:R-:W-:-:S04]  /*1510*/  MOV R6, RZ ;  /* 0x000000ff00067202 */ /* 0x000fc80000000f00 */
        /* <DEDUP_REMOVED lines=11> */
[----:B------:R-:W-:Y:S01]  /*15d0*/  DMUL.RP R10, R24, R10 ;  /* 0x0000000a180a7228 */ /* 0x000fe20000008000 */
[----:B------:R-:W-:-:S06]  /*15e0*/  MOV R6, RZ ;  /* 0x000000ff00067202 */ /* 0x000fcc0000000f00 */
[----:B------:R-:W-:-:S03]  /*15f0*/  DFMA R6, R20, -R6, R24 ;  /* 0x800000061406722b */ /* 0x000fc60000000018 */
[----:B------:R-:W-:-:S03]  /*1600*/  LOP3.LUT R9, R11, R9, RZ, 0x3c, !PT ;  /* 0x000000090b097212 */ /* 0x000fc600078e3cff */
[----:B------:R-:W-:-:S04]  /*1610*/  IADD3 R6, PT, PT, -R22, -0x43300000, RZ ;  /* 0xbcd0000016067810 */ /* 0x000fc80007ffe1ff */
[----:B------:R-:W-:-:S04]  /*1620*/  FSETP.NEU.AND P0, PT, |R7|, R6, PT ;  /* 0x000000060700720b */ /* 0x000fc80003f0d200 */
[----:B------:R-:W-:Y:S02]  /*1630*/  FSEL R20, R10, R20, !P0 ;  /* 0x000000140a147208 */ /* 0x000fe40004000000 */
[----:B------:R-:W-:Y:S01]  /*1640*/  FSEL R21, R9, R21, !P0 ;  /* 0x0000001509157208 */ /* 0x000fe20004000000 */
[----:B------:R-:W-:Y:S06]  /*1650*/  BRA `(.L_x_392) ;  /* 0x0000000000547947 */ /* 0x000fec0003800000 */
.L_x_391:
        /* <DEDUP_REMOVED lines=11> */
[----:B------:R-:W-:Y:S02]  /*1710*/  @P0 LOP3.LUT R6, R21, 0x7ff00000, RZ, 0xfc, !PT ;  /* 0x7ff0000015060812 */ /* 0x000fe400078efcff */
[----:B------:R-:W-:Y:S01]  /*1720*/  @!P0 MOV R20, RZ ;  /* 0x000000ff00148202 */ /* 0x000fe20000000f00 */
[----:B------:R-:W-:Y:S01]  /*1730*/  @P0 IMAD.MOV.U32 R20, RZ, RZ, RZ ;  /* 0x000000ffff140224 */ /* 0x000fe200078e00ff */
[----:B------:R-:W-:Y:S01]  /*1740*/  @P0 MOV R21, R6 ;  /* 0x0000000600150202 */ /* 0x000fe20000000f00 */
[----:B------:R-:W-:Y:S06]  /*1750*/  BRA `(.L_x_392) ;  /* 0x0000000000147947 */ /* 0x000fec0003800000 */
.L_x_394:
[----:B------:R-:W-:Y:S02]  /*1760*/  LOP3.LUT R21, R9, 0x80000, RZ, 0xfc, !PT ;  /* 0x0008000009157812 */ /* 0x000fe400078efcff */
[----:B------:R-:W-:Y:S01]  /*1770*/  MOV R20, R8 ;  /* 0x0000000800147202 */ /* 0x000fe20000000f00 */
[----:B------:R-:W-:Y:S06]  /*1780*/  BRA `(.L_x_392) ;  /* 0x0000000000087947 */ /* 0x000fec0003800000 */
.L_x_393:
[----:B------:R-:W-:Y:S01]  /*1790*/  LOP3.LUT R21, R7, 0x80000, RZ, 0xfc, !PT ;  /* 0x0008000007157812 */ /* 0x000fe200078efcff */
[----:B------:R-:W-:-:S07]  /*17a0*/  IMAD.MOV.U32 R20, RZ, RZ, R6 ;  /* 0x000000ffff147224 */ /* 0x000fce00078e0006 */
.L_x_392:
[----:B------:R-:W-:Y:S05]  /*17b0*/  BSYNC.RECONVERGENT B1 ;  /* 0x0000000000017941 */ /* 0x000fea0003800200 */
.L_x_390:
[----:B------:R-:W-:Y:S01]  /*17c0*/  HFMA2 R7, -RZ, RZ, 0, 0 ;  /* 0x00000000ff077431 */ /* 0x000fe200000001ff */
[----:B------:R-:W-:-:S04]  /*17d0*/  MOV R6, R0 ;  /* 0x0000000000067202 */ /* 0x000fc80000000f00 */
[----:B------:R-:W-:Y:S05]  /*17e0*/  RET.REL.NODEC R6 `(_Z34nppiWarpPerspective_32f_C4R_kernelPKf8NppiSizei8NppiRectPfiS2_dddddddddi) ;  /* 0xffffffe806047950 */ /* 0x000fea0003c3ffff */
.L_x_395:
        /* <DEDUP_REMOVED lines=9> */
.L_x_536:


//--------------------- .text._Z34nppiWarpPerspective_16u_C4R_kernelPKt8NppiSizei8NppiRectPtiS2_dddddddddi --------------------------
	.section	.text._Z34nppiWarpPerspective_16u_C4R_kernelPKt8NppiSizei8NppiRectPtiS2_dddddddddi,"ax",@progbits
	.align	128
        .global         _Z34nppiWarpPerspective_16u_C4R_kernelPKt8NppiSizei8NppiRectPtiS2_dddddddddi
        .type           _Z34nppiWarpPerspective_16u_C4R_kernelPKt8NppiSizei8NppiRectPtiS2_dddddddddi,@function
        .size           _Z34nppiWarpPerspective_16u_C4R_kernelPKt8NppiSizei8NppiRectPtiS2_dddddddddi,(.L_x_537 - _Z34nppiWarpPerspective_16u_C4R_kernelPKt8NppiSizei8NppiRectPtiS2_dddddddddi)
        .other          _Z34nppiWarpPerspective_16u_C4R_kernelPKt8NppiSizei8NppiRectPtiS2_dddddddddi,@"STO_CUDA_ENTRY STV_DEFAULT"
_Z34nppiWarpPerspective_16u_C4R_kernelPKt8NppiSizei8NppiRectPtiS2_dddddddddi:
.text._Z34nppiWarpPerspective_16u_C4R_kernelPKt8NppiSizei8NppiRectPtiS2_dddddddddi:
        /* <DEDUP_REMOVED lines=42> */
.L_x_396:
        /* <DEDUP_REMOVED lines=23> */
[----:B0-----:R-:W-:Y:S05]  /*0410*/  CALL.REL.NOINC `($__internal_18_$__cuda_sm20_div_rn_f64_full) ;  /* 0x0000000c00587944 */ /* 0x001fea0003c00000 */
[----:B------:R-:W-:Y:S02]  /*0420*/  IMAD.MOV.U32 R2, RZ, RZ, R20 ;  /* 0x000000ffff027224 */ /* 0x000fe400078e0014 */
[----:B------:R-:W-:-:S07]  /*0430*/  IMAD.MOV.U32 R3, RZ, RZ, R21 ;  /* 0x000000ffff037224 */ /* 0x000fce00078e0015 */
.L_x_398:
[----:B0-----:R-:W-:Y:S05]  /*0440*/  BSYNC.RECONVERGENT B0 ;  /* 0x0000000000007941 */ /* 0x001fea0003800200 */
.L_x_397:
        /* <DEDUP_REMOVED lines=25> */
[----:B------:R-:W-:Y:S05]  /*05e0*/  CALL.REL.NOINC `($__internal_18_$__cuda_sm20_div_rn_f64_full) ;  /* 0x0000000800e47944 */ /* 0x000fea0003c00000 */
[----:B------:R-:W-:Y:S02]  /*05f0*/  IMAD.MOV.U32 R6, RZ, RZ, R20 ;  /* 0x000000ffff067224 */ /* 0x000fe400078e0014 */
[----:B------:R-:W-:-:S07]  /*0600*/  IMAD.MOV.U32 R7, RZ, RZ, R21 ;  /* 0x000000ffff077224 */ /* 0x000fce00078e0015 */
.L_x_400:
[----:B------:R-:W-:Y:S05]  /*0610*/  BSYNC.RECONVERGENT B0 ;  /* 0x0000000000007941 */ /* 0x000fea0003800200 */
.L_x_399:
        /* <DEDUP_REMOVED lines=13> */
[----:B-----5:R-:W-:Y:S02]  /*06f0*/  IMAD R4, R4, UR7, RZ ;  /* 0x0000000704047c24 */ /* 0x020fe4000f8e02ff */
[----:B0-----:R-:W-:-:S04]  /*0700*/  VIADD R7, R10, 0x1 ;  /* 0x000000010a077836 */ /* 0x001fc80000000000 */
        /* <DEDUP_REMOVED lines=30> */
[----:B------:R-:W-:-:S08]  /*08f0*/  IMAD.SHL.U32 R7, R12, 0x4, RZ ;  /* 0x000000040c077824 */ /* 0x000fd000078e00ff */
[----:B------:R-:W-:Y:S05]  /*0900*/  BRA.U UP0, `(.L_x_402) ;  /* 0x0000000100647547 */ /* 0x000fea000b800000 */
[----:B------:R-:W-:Y:S01]  /*0910*/  BSSY.RECONVERGENT B0, `(.L_x_403) ;  /* 0x0000006000007945 */ /* 0x000fe20003800200 */
[----:B------:R-:W-:Y:S01]  /*0920*/  IMAD.WIDE R2, R5, 0x2, R2 ;  /* 0x0000000205027825 */ /* 0x000fe200078e0202 */
[----:B------:R-:W-:-:S03]  /*0930*/  PRMT R5, RZ, 0x7610, R5 ;  /* 0x00007610ff057816 */ /* 0x000fc60000000005 */
[----:B------:R-:W-:Y:S01]  /*0940*/  IMAD.WIDE.U32 R10, R7, 0x2, R10 ;  /* 0x00000002070a7825 */ /* 0x000fe200078e000a */
[----:B------:R-:W-:Y:S06]  /*0950*/  @!P0 BRA `(.L_x_404) ;  /* 0x0000000000048947 */ /* 0x000fec0003800000 */
[----:B------:R0:W5:Y:S02]  /*0960*/  LDG.E.U16 R5, desc[UR4][R10.64] ;  /* 0x000000040a057981 */ /* 0x000164000c1e1500 */
.L_x_404:
[----:B------:R-:W-:Y:S05]  /*0970*/  BSYNC.RECONVERGENT B0 ;  /* 0x0000000000007941 */ /* 0x000fea0003800200 */
.L_x_403:
[----:B-----5:R1:W-:Y:S01]  /*0980*/  STG.E.U16 desc[UR4][R2.64], R5 ;  /* 0x0000000502007986 */ /* 0x0203e2000c101504 */
[----:B------:R-:W-:Y:S04]  /*0990*/  BSSY.RECONVERGENT B0, `(.L_x_405) ;  /* 0x0000008000007945 */ /* 0x000fe80003800200 */
[----:B------:R-:W-:Y:S05]  /*09a0*/  @!P0 BRA `(.L_x_406) ;  /* 0x0000000000108947 */ /* 0x000fea0003800000 */
[----:B-1----:R-:W2:Y:S04]  /*09b0*/  LDG.E.U16 R5, desc[UR4][R10.64+0x2] ;  /* 0x000002040a057981 */ /* 0x002ea8000c1e1500 */
[----:B--2---:R1:W-:Y:S04]  /*09c0*/  STG.E.U16 desc[UR4][R2.64+0x2], R5 ;  /* 0x0000020502007986 */ /* 0x0043e8000c101504 */
[----:B------:R1:W5:Y:S01]  /*09d0*/  LDG.E.U16 R7, desc[UR4][R10.64+0x4] ;  /* 0x000004040a077981 */ /* 0x000362000c1e1500 */
[----:B------:R-:W-:Y:S05]  /*09e0*/  BRA `(.L_x_407) ;  /* 0x0000000000087947 */ /* 0x000fea0003800000 */
.L_x_406:
[----:B------:R2:W-:Y:S01]  /*09f0*/  STG.E.U16 desc[UR4][R2.64+0x2], RZ ;  /* 0x000002ff02007986 */ /* 0x0005e2000c101504 */
[----:B------:R-:W-:-:S07]  /*0a00*/  PRMT R7, RZ, 0x7610, R7 ;  /* 0x00007610ff077816 */ /* 0x000fce0000000007 */
.L_x_407:
[----:B------:R-:W-:Y:S05]  /*0a10*/  BSYNC.RECONVERGENT B0 ;  /* 0x0000000000007941 */ /* 0x000fea0003800200 */
.L_x_405:
[----:B-----5:R3:W-:Y:S01]  /*0a20*/  STG.E.U16 desc[UR4][R2.64+0x4], R7 ;  /* 0x0000040702007986 */ /* 0x0207e2000c101504 */
[----:B------:R-:W-:Y:S01]  /*0a30*/  BSSY.RECONVERGENT B0, `(.L_x_408) ;  /* 0x0000004000007945 */ /* 0x000fe20003800200 */
[----:B-1----:R-:W-:-:S03]  /*0a40*/  PRMT R5, RZ, 0x7610, R5 ;  /* 0x00007610ff057816 */ /* 0x002fc60000000005 */
[----:B------:R-:W-:Y:S05]  /*0a50*/  @!P0 BRA `(.L_x_409) ;  /* 0x0000000000048947 */ /* 0x000fea0003800000 */
[----:B------:R1:W5:Y:S02]  /*0a60*/  LDG.E.U16 R5, desc[UR4][R10.64+0x6] ;  /* 0x000006040a057981 */ /* 0x000364000c1e1500 */
.L_x_409:
[----:B------:R-:W-:Y:S05]  /*0a70*/  BSYNC.RECONVERGENT B0 ;  /* 0x0000000000007941 */ /* 0x000fea0003800200 */
.L_x_408:
[----:B-----5:R-:W-:Y:S01]  /*0a80*/  STG.E.U16 desc[UR4][R2.64+0x6], R5 ;  /* 0x0000060502007986 */ /* 0x020fe2000c101504 */
[----:B------:R-:W-:Y:S05]  /*0a90*/  EXIT ;  /* 0x000000000000794d */ /* 0x000fea0003800000 */
.L_x_402:
[----:B------:R-:W-:Y:S01]  /*0aa0*/  BSSY.RECONVERGENT B0, `(.L_x_410) ;  /* 0x0000006000007945 */ /* 0x000fe20003800200 */
[----:B------:R-:W-:Y:S01]  /*0ab0*/  IMAD.WIDE R2, R5, 0x2, R2 ;  /* 0x0000000205027825 */ /* 0x000fe200078e0202 */
[----:B------:R-:W-:-:S03]  /*0ac0*/  PRMT R5, RZ, 0x7610, R5 ;  /* 0x00007610ff057816 */ /* 0x000fc60000000005 */
[----:B------:R-:W-:Y:S01]  /*0ad0*/  IMAD.WIDE.U32 R10, R7, 0x2, R10 ;  /* 0x00000002070a7825 */ /* 0x000fe200078e000a */
[----:B------:R-:W-:Y:S06]  /*0ae0*/  @!P0 BRA `(.L_x_411) ;  /* 0x0000000000048947 */ /* 0x000fec0003800000 */
[----:B------:R0:W5:Y:S02]  /*0af0*/  LDG.E.U16 R5, desc[UR4][R10.64] ;  /* 0x000000040a057981 */ /* 0x000164000c1e1500 */
.L_x_411:
[----:B------:R-:W-:Y:S05]  /*0b00*/  BSYNC.RECONVERGENT B0 ;  /* 0x0000000000007941 */ /* 0x000fea0003800200 */
.L_x_410:
[----:B-----5:R1:W-:Y:S01]  /*0b10*/  STG.E.U16 desc[UR4][R2.64], R5 ;  /* 0x0000000502007986 */ /* 0x0203e2000c101504 */
[----:B------:R-:W-:Y:S04]  /*0b20*/  BSSY.RECONVERGENT B0, `(.L_x_412) ;  /* 0x0000008000007945 */ /* 0x000fe80003800200 */
[----:B------:R-:W-:Y:S05]  /*0b30*/  @!P0 BRA `(.L_x_413) ;  /* 0x0000000000108947 */ /* 0x000fea0003800000 */
[----:B-1----:R-:W2:Y:S04]  /*0b40*/  LDG.E.U16 R5, desc[UR4][R10.64+0x2] ;  /* 0x000002040a057981 */ /* 0x002ea8000c1e1500 */
[----:B--2---:R1:W-:Y:S04]  /*0b50*/  STG.E.U16 desc[UR4][R2.64+0x2], R5 ;  /* 0x0000020502007986 */ /* 0x0043e8000c101504 */
[----:B------:R1:W5:Y:S01]  /*0b60*/  LDG.E.U16 R7, desc[UR4][R10.64+0x4] ;  /* 0x000004040a077981 */ /* 0x000362000c1e1500 */
[----:B------:R-:W-:Y:S05]  /*0b70*/  BRA `(.L_x_414) ;  /* 0x0000000000087947 */ /* 0x000fea0003800000 */
.L_x_413:
[----:B------:R2:W-:Y:S01]  /*0b80*/  STG.E.U16 desc[UR4][R2.64+0x2], RZ ;  /* 0x000002ff02007986 */ /* 0x0005e2000c101504 */
[----:B------:R-:W-:-:S07]  /*0b90*/  PRMT R7, RZ, 0x7610, R7 ;  /* 0x00007610ff077816 */ /* 0x000fce0000000007 */
.L_x_414:
[----:B------:R-:W-:Y:S05]  /*0ba0*/  BSYNC.RECONVERGENT B0 ;  /* 0x0000000000007941 */ /* 0x000fea0003800200 */
.L_x_412:
[----:B-----5:R3:W-:Y:S01]  /*0bb0*/  STG.E.U16 desc[UR4][R2.64+0x4], R7 ;  /* 0x0000040702007986 */ /* 0x0207e2000c101504 */
[----:B------:R-:W-:Y:S01]  /*0bc0*/  BSSY.RECONVERGENT B0, `(.L_x_415) ;  /* 0x0000004000007945 */ /* 0x000fe20003800200 */
[----:B-1----:R-:W-:-:S03]  /*0bd0*/  PRMT R5, RZ, 0x7610, R5 ;  /* 0x00007610ff057816 */ /* 0x002fc60000000005 */
[----:B------:R-:W-:Y:S05]  /*0be0*/  @!P0 BRA `(.L_x_416) ;  /* 0x0000000000048947 */ /* 0x000fea0003800000 */
[----:B------:R1:W5:Y:S02]  /*0bf0*/  LDG.E.U16 R5, desc[UR4][R10.64+0x6] ;  /* 0x000006040a057981 */ /* 0x000364000c1e1500 */
.L_x_416:
[----:B------:R-:W-:Y:S05]  /*0c00*/  BSYNC.RECONVERGENT B0 ;  /* 0x0000000000007941 */ /* 0x000fea0003800200 */
.L_x_415:
[----:B-----5:R-:W-:Y:S01]  /*0c10*/  STG.E.U16 desc[UR4][R2.64+0x6], R5 ;  /* 0x0000060502007986 */ /* 0x020fe2000c101504 */
[----:B------:R-:W-:Y:S05]  /*0c20*/  EXIT ;  /* 0x000000000000794d */ /* 0x000fea0003800000 */
.L_x_401:
[----:B------:R-:W-:-:S04]  /*0c30*/  IADD3 R14, P0, PT, R6, R9, RZ ;  /* 0x00000009060e7210 */ /* 0x000fc80007f1e0ff */
[----:B------:R-:W-:-:S03]  /*0c40*/  LEA.HI.X.SX32 R15, R9, R7, 0x1, P0 ;  /* 0x00000007090f7211 */ /* 0x000fc600000f0eff */
[----:B------:R-:W-:-:S04]  /*0c50*/  IMAD.WIDE.U32 R10, R13, 0x2, R14 ;  /* 0x000000020d0a7825 */ /* 0x000fc800078e000e */
[----:B------:R-:W-:Y:S01]  /*0c60*/  IMAD.WIDE.U32 R12, R13, 0x2, R6 ;  /* 0x000000020d0c7825 */ /* 0x000fe200078e0006 */
[----:B------:R-:W2:Y:S03]  /*0c70*/  @P1 LDG.E.U16 R19, desc[UR4][R10.64] ;  /* 0x000000040a131981 */ /* 0x000ea6000c1e1500 */
[----:B------:R-:W-:-:S04]  /*0c80*/  IMAD.WIDE.U32 R14, R17, 0x2, R14 ;  /* 0x00000002110e7825 */ /* 0x000fc800078e000e */
[----:B------:R-:W-:Y:S01]  /*0c90*/  IMAD.WIDE.U32 R6, R17, 0x2, R6 ;  /* 0x0000000211067825 */ /* 0x000fe200078e0006 */
[----:B------:R-:W3:Y:S04]  /*0ca0*/  @P1 LDG.E.U16 R18, desc[UR4][R14.64] ;  /* 0x000000040e121981 */ /* 0x000ee8000c1e1500 */
[----:B------:R-:W4:Y:S04]  /*0cb0*/  @P1 LDG.E.U16 R17, desc[UR4][R12.64] ;  /* 0x000000040c111981 */ /* 0x000f28000c1e1500 */
[----:B------:R-:W5:Y:S01]  /*0cc0*/  @P1 LDG.E.U16 R9, desc[UR4][R6.64] ;  /* 0x0000000406091981 */ /* 0x000f62000c1e1500 */
[----:B------:R-:W-:Y:S01]  /*0cd0*/  IMAD.WIDE R2, R5, 0x2, R2 ;  /* 0x0000000205027825 */ /* 0x000fe200078e0202 */
[----:B------:R-:W-:Y:S01]  /*0ce0*/  BSSY.RECONVERGENT B0, `(.L_x_417) ;  /* 0x0000032000007945 */ /* 0x000fe20003800200 */
[----:B--2---:R-:W-:-:S05]  /*0cf0*/  @P1 I2FP.F32.U32 R21, R19 ;  /* 0x0000001300151245 */ /* 0x004fca0000201000 */
[----:B------:R-:W-:Y:S01]  /*0d00*/  @P1 FMUL R21, R0, R21 ;  /* 0x0000001500151220 */ /* 0x000fe20000400000 */
[----:B---3--:R-:W-:Y:S02]  /*0d10*/  @P1 I2FP.F32.U32 R19, R18 ;  /* 0x0000001200131245 */ /* 0x008fe40000201000 */
[----:B----4-:R-:W-:-:S03]  /*0d20*/  @P1 I2FP.F32.U32 R17, R17 ;  /* 0x0000001100111245 */ /* 0x010fc60000201000 */
[----:B------:R-:W-:Y:S01]  /*0d30*/  @P1 FFMA R19, R4, R19, R21 ;  /* 0x0000001304131223 */ /* 0x000fe20000000015 */
[----:B-----5:R-:W-:Y:S01]  /*0d40*/  @P1 I2FP.F32.U32 R9, R9 ;  /* 0x0000000900091245 */ /* 0x020fe20000201000 */
[----:B------:R-:W-:Y:S02]  /*0d50*/  @P1 FMUL R18, R0, R17 ;  /* 0x0000001100121220 */ /* 0x000fe40000400000 */
[----:B------:R-:W-:Y:S02]  /*0d60*/  @P1 FMUL R19, R8, R19 ;  /* 0x0000001308131220 */ /* 0x000fe40000400000 */
[----:B------:R-:W-:Y:S01]  /*0d70*/  @P1 FFMA R17, R4, R9, R18 ;  /* 0x0000000904111223 */ /* 0x000fe20000000012 */
[----:B------:R-:W-:-:S03]  /*0d80*/  PRMT R9, RZ, 0x7610, R9 ;  /* 0x00007610ff097816 */ /* 0x000fc60000000009 */
[----:B------:R-:W-:-:S04]  /*0d90*/  @P1 FFMA R17, R16, R17, R19 ;  /* 0x0000001110111223 */ /* 0x000fc80000000013 */
[----:B------:R-:W0:Y:S02]  /*0da0*/  @P1 F2I.U32.TRUNC.NTZ R9, R17 ;  /* 0x0000001100091305 */ /* 0x000e24000020f000 */
[----:B0-----:R0:W-:Y:S01]  /*0db0*/  STG.E.U16 desc[UR4][R2.64], R9 ;  /* 0x0000000902007986 */ /* 0x0011e2000c101504 */
[----:B------:R-:W-:Y:S05]  /*0dc0*/  @!P1 BRA `(.L_x_418) ;  /* 0x0000000000849947 */ /* 0x000fea0003800000 */
[----:B------:R-:W2:Y:S04]  /*0dd0*/  LDG.E.U16 R18, desc[UR4][R10.64+0x2] ;  /* 0x000002040a127981 */ /* 0x000ea8000c1e1500 */
[----:B0-----:R-:W3:Y:S04]  /*0de0*/  LDG.E.U16 R9, desc[UR4][R12.64+0x2] ;  /* 0x000002040c097981 */ /* 0x001ee8000c1e1500 */
[----:B------:R-:W4:Y:S04]  /*0df0*/  LDG.E.U16 R17, desc[UR4][R14.64+0x2] ;  /* 0x000002040e117981 */ /* 0x000f28000c1e1500 */
[----:B------:R-:W5:Y:S01]  /*0e00*/  LDG.E.U16 R5, desc[UR4][R6.64+0x2] ;  /* 0x0000020406057981 */ /* 0x000f62000c1e1500 */
[----:B--2---:R-:W-:-:S02]  /*0e10*/  I2FP.F32.U32 R19, R18 ;  /* 0x0000001200137245 */ /* 0x004fc40000201000 */
[----:B---3--:R-:W-:-:S03]  /*0e20*/  I2FP.F32.U32 R9, R9 ;  /* 0x0000000900097245 */ /* 0x008fc60000201000 */
[C---:B------:R-:W-:Y:S01]  /*0e30*/  FMUL R19, R0.reuse, R19 ;  /* 0x0000001300137220 */ /* 0x040fe20000400000 */
[----:B----4-:R-:W-:Y:S01]  /*0e40*/  I2FP.F32.U32 R17, R17 ;  /* 0x0000001100117245 */ /* 0x010fe20000201000 */
[----:B------:R-:W-:Y:S01]  /*0e50*/  FMUL R18, R0, R9 ;  /* 0x0000000900127220 */ /* 0x000fe20000400000 */
[----:B-----5:R-:W-:-:S03]  /*0e60*/  I2FP.F32.U32 R5, R5 ;  /* 0x0000000500057245 */ /* 0x020fc60000201000 */
[C---:B------:R-:W-:Y:S02]  /*0e70*/  FFMA R17, R4.reuse, R17, R19 ;  /* 0x0000001104117223 */ /* 0x040fe40000000013 */
[----:B------:R-:W-:Y:S02]  /*0e80*/  FFMA R5, R4, R5, R18 ;  /* 0x0000000504057223 */ /* 0x000fe40000000012 */
[----:B------:R-:W-:-:S04]  /*0e90*/  FMUL R17, R8, R17 ;  /* 0x0000001108117220 */ /* 0x000fc80000400000 */
[----:B------:R-:W-:-:S06]  /*0ea0*/  FFMA R5, R16, R5, R17 ;  /* 0x0000000510057223 */ /* 0x000fcc0000000011 */
[----:B------:R-:W0:Y:S02]  /*0eb0*/  F2I.U32.TRUNC.NTZ R5, R5 ;  /* 0x0000000500057305 */ /* 0x000e24000020f000 */
[----:B0-----:R0:W-:Y:S04]  /*0ec0*/  STG.E.U16 desc[UR4][R2.64+0x2], R5 ;  /* 0x0000020502007986 */ /* 0x0011e8000c101504 */
[----:B------:R-:W2:Y:S04]  /*0ed0*/  LDG.E.U16 R19, desc[UR4][R10.64+0x4] ;  /* 0x000004040a137981 */ /* 0x000ea8000c1e1500 */
[----:B------:R-:W3:Y:S04]  /*0ee0*/  LDG.E.U16 R17, desc[UR4][R12.64+0x4] ;  /* 0x000004040c117981 */ /* 0x000ee8000c1e1500 */
        /* <DEDUP_REMOVED lines=13> */
[----:B0-----:R-:W-:Y:S01]  /*0fc0*/  PRMT R5, R9, 0x7610, R5 ;  /* 0x0000761009057816 */ /* 0x001fe20000000005 */
[----:B------:R-:W-:Y:S06]  /*0fd0*/  BRA `(.L_x_419) ;  /* 0x0000000000087947 */ /* 0x000fec0003800000 */
.L_x_418:
[----:B------:R1:W-:Y:S01]  /*0fe0*/  STG.E.U16 desc[UR4][R2.64+0x2], RZ ;  /* 0x000002ff02007986 */ /* 0x0003e2000c101504 */
[----:B------:R-:W-:-:S07]  /*0ff0*/  PRMT R5, RZ, 0x7610, R5 ;  /* 0x00007610ff057816 */ /* 0x000fce0000000005 */
.L_x_419:
[----:B------:R-:W-:Y:S05]  /*1000*/  BSYNC.RECONVERGENT B0 ;  /* 0x0000000000007941 */ /* 0x000fea0003800200 */
.L_x_417:
[----:B------:R2:W-:Y:S01]  /*1010*/  STG.E.U16 desc[UR4][R2.64+0x4], R5 ;  /* 0x0000040502007986 */ /* 0x0005e2000c101504 */
[----:B------:R-:W-:Y:S01]  /*1020*/  BSSY.RECONVERGENT B0, `(.L_x_420) ;  /* 0x0000013000007945 */ /* 0x000fe20003800200 */
[----:B0-----:R-:W-:-:S03]  /*1030*/  PRMT R9, RZ, 0x7610, R9 ;  /* 0x00007610ff097816 */ /* 0x001fc60000000009 */
[----:B------:R-:W-:Y:S05]  /*1040*/  @!P1 BRA `(.L_x_421) ;  /* 0x0000000000409947 */ /* 0x000fea0003800000 */
        /* <DEDUP_REMOVED lines=15> */
[----:B0-----:R-:W-:-:S07]  /*1140*/  PRMT R9, R5, 0x7610, R9 ;  /* 0x0000761005097816 */ /* 0x001fce0000000009 */
.L_x_421:
[----:B------:R-:W-:Y:S05]  /*1150*/  BSYNC.RECONVERGENT B0 ;  /* 0x0000000000007941 */ /* 0x000fea0003800200 */
.L_x_420:
[----:B------:R-:W-:Y:S01]  /*1160*/  STG.E.U16 desc[UR4][R2.64+0x6], R9 ;  /* 0x0000060902007986 */ /* 0x000fe2000c101504 */
[----:B------:R-:W-:Y:S05]  /*1170*/  EXIT ;  /* 0x000000000000794d */ /* 0x000fea0003800000 */
        .weak           $__internal_18_$__cuda_sm20_div_rn_f64_full
        .type           $__internal_18_$__cuda_sm20_div_rn_f64_full,@function
        .size           $__internal_18_$__cuda_sm20_div_rn_f64_full,(.L_x_537 - $__internal_18_$__cuda_sm20_div_rn_f64_full)
$__internal_18_$__cuda_sm20_div_rn_f64_full:
        /* <DEDUP_REMOVED lines=66> */
.L_x_423:
        /* <DEDUP_REMOVED lines=16> */
.L_x_426:
[----:B------:R-:W-:Y:S01]  /*16a0*/  LOP3.LUT R21, R9, 0x80000, RZ, 0xfc, !PT ;  /* 0x0008000009157812 */ /* 0x000fe200078efcff */
[----:B------:R-:W-:Y:S01]  /*16b0*/  IMAD.MOV.U32 R20, RZ, RZ, R8 ;  /* 0x000000ffff147224 */ /* 0x000fe200078e0008 */
[----:B------:R-:W-:Y:S06]  /*16c0*/  BRA `(.L_x_424) ;  /* 0x0000000000087947 */ /* 0x000fec0003800000 */
.L_x_425:
[----:B------:R-:W-:Y:S01]  /*16d0*/  LOP3.LUT R21, R7, 0x80000, RZ, 0xfc, !PT ;  /* 0x0008000007157812 */ /* 0x000fe200078efcff */
[----:B------:R-:W-:-:S07]  /*16e0*/  IMAD.MOV.U32 R20, RZ, RZ, R6 ;  /* 0x000000ffff147224 */ /* 0x000fce00078e0006 */
.L_x_424:
[----:B------:R-:W-:Y:S05]  /*16f0*/  BSYNC.RECONVERGENT B1 ;  /* 0x0000000000017941 */ /* 0x000fea0003800200 */
.L_x_422:
[----:B------:R-:W-:Y:S02]  /*1700*/  IMAD.MOV.U32 R6, RZ, RZ, R0 ;  /* 0x000000ffff067224 */ /* 0x000fe400078e0000 */
[----:B------:R-:W-:-:S04]  /*1710*/  IMAD.MOV.U32 R7, RZ, RZ, 0x0 ;  /* 0x00000000ff077424 */ /* 0x000fc800078e00ff */
[----:B------:R-:W-:Y:S05]  /*1720*/  RET.REL.NODEC R6 `(_Z34nppiWarpPerspective_16u_C4R_kernelPKt8NppiSizei8NppiRectPtiS2_dddddddddi) ;  /* 0xffffffe806347950 */ /* 0x000fea0003c3ffff */
.L_x_427:
        /* <DEDUP_REMOVED lines=13> */
.L_x_537:


//--------------------- .text._Z34nppiWarpPerspective_16u_C3R_kernelPKt8NppiSizei8NppiRectPtiS2_dddddddddi --------------------------
	.section	.text._Z34nppiWarpPerspective_16u_C3R_kernelPKt8NppiSizei8NppiRectPtiS2_dddddddddi,"ax",@progbits
	.align	128
        .global         _Z34nppiWarpPerspective_16u_C3R_kernelPKt8NppiSizei8NppiRectPtiS2_dddddddddi
        .type           _Z34nppiWarpPerspective_16u_C3R_kernelPKt8NppiSizei8NppiRectPtiS2_dddddddddi,@function
        .size           _Z34nppiWarpPerspective_16u_C3R_kernelPKt8NppiSizei8NppiRectPtiS2_dddddddddi,(.L_x_538 - _Z34nppiWarpPerspective_16u_C3R_kernelPKt8NppiSizei8NppiRectPtiS2_dddddddddi)
        .other          _Z34nppiWarpPerspective_16u_C3R_kernelPKt8NppiSizei8NppiRectPtiS2_dddddddddi,@"STO_CUDA_ENTRY STV_DEFAULT"
_Z34nppiWarpPerspective_16u_C3R_kernelPKt8NppiSizei8NppiRectPtiS2_dddddddddi:
.text._Z34nppiWarpPerspective_16u_C3R_kernelPKt8NppiSizei8NppiRectPtiS2_dddddddddi:
        /* <DEDUP_REMOVED lines=41> */
.L_x_428:
        /* <DEDUP_REMOVED lines=23> */
[----:B0-----:R-:W-:Y:S05]  /*0400*/  CALL.REL.NOINC `($__internal_19_$__cuda_sm20_div_rn_f64_full) ;  /* 0x0000000800d07944 */ /* 0x001fea0003c00000 */
[----:B------:R-:W-:Y:S02]  /*0410*/  IMAD.MOV.U32 R2, RZ, RZ, R20 ;  /* 0x000000ffff027224 */ /* 0x000fe400078e0014 */
[----:B------:R-:W-:-:S07]  /*0420*/  IMAD.MOV.U32 R3, RZ, RZ, R21 ;  /* 0x000000ffff037224 */ /* 0x000fce00078e0015 */
.L_x_430:
[----:B0-----:R-:W-:Y:S05]  /*0430*/  BSYNC.RECONVERGENT B0 ;  /* 0x0000000000007941 */ /* 0x001fea0003800200 */
.L_x_429:
        /* <DEDUP_REMOVED lines=25> */
[----:B------:R-:W-:Y:S05]  /*05d0*/  CALL.REL.NOINC `($__internal_19_$__cuda_sm20_div_rn_f64_full) ;  /* 0x00000008005c7944 */ /* 0x000fea0003c00000 */
[----:B------:R-:W-:Y:S02]  /*05e0*/  IMAD.MOV.U32 R6, RZ, RZ, R20 ;  /* 0x000000ffff067224 */ /* 0x000fe400078e0014 */
[----:B------:R-:W-:-:S07]  /*05f0*/  IMAD.MOV.U32 R7, RZ, RZ, R21 ;  /* 0x000000ffff077224 */ /* 0x000fce00078e0015 */
.L_x_432:
[----:B------:R-:W-:Y:S05]  /*0600*/  BSYNC.RECONVERGENT B0 ;  /* 0x0000000000007941 */ /* 0x000fea0003800200 */
.L_x_431:
        /* <DEDUP_REMOVED lines=21> */
[C---:B------:R-:W-:Y:S01]  /*0760*/  VIADD R3, R11.reuse, 0x1 ;  /* 0x000000010b037836 */ /* 0x040fe20000000000 */
[----:B------:R-:W-:Y:S01]  /*0770*/  IADD3 R6, P5, PT, R4, UR12, RZ ;  /* 0x0000000c04067c10 */ /* 0x000fe2000ffbe0ff */
[----:B------:R-:W-:Y:S01]  /*0780*/  FADD R9, -R0, 1 ;  /* 0x3f80000000097421 */ /* 0x000fe20000000100 */
        /* <DEDUP_REMOVED lines=24> */
[----:B------:R-:W-:Y:S01]  /*0910*/  IMAD.WIDE.U32 R12, R3, 0x2, R12 ;  /* 0x00000002030c7825 */ /* 0x000fe200078e000c */
[----:B------:R-:W-:-:S03]  /*0920*/  PRMT R3, RZ, 0x7610, R3 ;  /* 0x00007610ff037816 */ /* 0x000fc60000000003 */
[----:B------:R-:W-:Y:S01]  /*0930*/  IMAD.WIDE R6, R19, 0x2, R6 ;  /* 0x0000000213067825 */ /* 0x000fe200078e0206 */
[----:B------:R-:W-:Y:S06]  /*0940*/  @!P0 BRA `(.L_x_436) ;  /* 0x0000000000048947 */ /* 0x000fec0003800000 */
[----:B------:R0:W5:Y:S02]  /*0950*/  LDG.E.U16 R3, desc[UR4][R12.64] ;  /* 0x000000040c037981 */ /* 0x000164000c1e1500 */
.L_x_436:
[----:B------:R-:W-:Y:S05]  /*0960*/  BSYNC.RECONVERGENT B0 ;  /* 0x0000000000007941 */ /* 0x000fea0003800200 */
.L_x_435:
[----:B-----5:R1:W-:Y:S01]  /*0970*/  STG.E.U16 desc[UR4][R6.64], R3 ;  /* 0x0000000306007986 */ /* 0x0203e2000c101504 */
[----:B------:R-:W-:Y:S05]  /*0980*/  @!P0 BRA `(.L_x_437) ;  /* 0x0000000000148947 */ /* 0x000fea0003800000 */
[----:B-1----:R-:W2:Y:S04]  /*0990*/  LDG.E.U16 R3, desc[UR4][R12.64+0x2] ;  /* 0x000002040c037981 */ /* 0x002ea8000c1e1500 */
[----:B--2---:R-:W-:Y:S04]  /*09a0*/  STG.E.U16 desc[UR4][R6.64+0x2], R3 ;  /* 0x0000020306007986 */ /* 0x004fe8000c101504 */
[----:B------:R-:W2:Y:S04]  /*09b0*/  LDG.E.U16 R5, desc[UR4][R12.64+0x4] ;  /* 0x000004040c057981 */ /* 0x000ea8000c1e1500 */
[----:B--2---:R-:W-:Y:S01]  /*09c0*/  STG.E.U16 desc[UR4][R6.64+0x4], R5 ;  /* 0x0000040506007986 */ /* 0x004fe2000c101504 */
[----:B------:R-:W-:Y:S05]  /*09d0*/  EXIT ;  /* 0x000000000000794d */ /* 0x000fea0003800000 */
.L_x_437:
[----:B------:R-:W-:Y:S04]  /*09e0*/  STG.E.U16 desc[UR4][R6.64+0x2], RZ ;  /* 0x000002ff06007986 */ /* 0x000fe8000c101504 */
[----:B------:R-:W-:Y:S01]  /*09f0*/  STG.E.U16 desc[UR4][R6.64+0x4], RZ ;  /* 0x000004ff06007986 */ /* 0x000fe2000c101504 */
[----:B------:R-:W-:Y:S05]  /*0a00*/  EXIT ;  /* 0x000000000000794d */ /* 0x000fea0003800000 */
.L_x_434:
[----:B------:R-:W-:Y:S01]  /*0a10*/  BSSY.RECONVERGENT B0, `(.L_x_438) ;  /* 0x0000006000007945 */ /* 0x000fe20003800200 */
[----:B------:R-:W-:Y:S01]  /*0a20*/  IMAD.WIDE.U32 R12, R3, 0x2, R12 ;  /* 0x00000002030c7825 */ /* 0x000fe200078e000c */
[----:B------:R-:W-:-:S03]  /*0a30*/  PRMT R3, RZ, 0x7610, R3 ;  /* 0x00007610ff037816 */ /* 0x000fc60000000003 */
[----:B------:R-:W-:Y:S01]  /*0a40*/  IMAD.WIDE R6, R19, 0x2, R6 ;  /* 0x0000000213067825 */ /* 0x000fe200078e0206 */
[----:B------:R-:W-:Y:S06]  /*0a50*/  @!P0 BRA `(.L_x_439) ;  /* 0x0000000000048947 */ /* 0x000fec0003800000 */
[----:B------:R0:W5:Y:S02]  /*0a60*/  LDG.E.U16 R3, desc[UR4][R12.64] ;  /* 0x000000040c037981 */ /* 0x000164000c1e1500 */
.L_x_439:
[----:B------:R-:W-:Y:S05]  /*0a70*/  BSYNC.RECONVERGENT B0 ;  /* 0x0000000000007941 */ /* 0x000fea0003800200 */
.L_x_438:
[----:B-----5:R1:W-:Y:S01]  /*0a80*/  STG.E.U16 desc[UR4][R6.64], R3 ;  /* 0x0000000306007986 */ /* 0x0203e2000c101504 */
[----:B------:R-:W-:Y:S04]  /*0a90*/  BSSY.RECONVERGENT B0, `(.L_x_440) ;  /* 0x0000008000007945 */ /* 0x000fe80003800200 */
[----:B------:R-:W-:Y:S05]  /*0aa0*/  @!P0 BRA `(.L_x_441) ;  /* 0x0000000000108947 */ /* 0x000fea0003800000 */
[----:B-1----:R-:W2:Y:S04]  /*0ab0*/  LDG.E.U16 R3, desc[UR4][R12.64+0x2] ;  /* 0x000002040c037981 */ /* 0x002ea8000c1e1500 */
[----:B--2---:R3:W-:Y:S04]  /*0ac0*/  STG.E.U16 desc[UR4][R6.64+0x2], R3 ;  /* 0x0000020306007986 */ /* 0x0047e8000c101504 */
[----:B------:R3:W5:Y:S01]  /*0ad0*/  LDG.E.U16 R5, desc[UR4][R12.64+0x4] ;  /* 0x000004040c057981 */ /* 0x000762000c1e1500 */
[----:B------:R-:W-:Y:S05]  /*0ae0*/  BRA `(.L_x_442) ;  /* 0x0000000000087947 */ /* 0x000fea0003800000 */
.L_x_441:
[----:B------:R2:W-:Y:S01]  /*0af0*/  STG.E.U16 desc[UR4][R6.64+0x2], RZ ;  /* 0x000002ff06007986 */ /* 0x0005e2000c101504 */
[----:B------:R-:W-:-:S07]  /*0b00*/  PRMT R5, RZ, 0x7610, R5 ;  /* 0x00007610ff057816 */ /* 0x000fce0000000005 */
.L_x_442:
[----:B------:R-:W-:Y:S05]  /*0b10*/  BSYNC.RECONVERGENT B0 ;  /* 0x0000000000007941 */ /* 0x000fea0003800200 */
.L_x_440:
[----:B-----5:R-:W-:Y:S01]  /*0b20*/  STG.E.U16 desc[UR4][R6.64+0x4], R5 ;  /* 0x0000040506007986 */ /* 0x020fe2000c101504 */
[----:B------:R-:W-:Y:S05]  /*0b30*/  EXIT ;  /* 0x000000000000794d */ /* 0x000fea0003800000 */
.L_x_433:
[----:B------:R-:W-:Y:S01]  /*0b40*/  IADD3 R4, P0, PT, R2, R15, RZ ;  /* 0x0000000f02047210 */ /* 0x000fe20007f1e0ff */
[----:B------:R-:W-:-:S03]  /*0b50*/  @P1 IMAD.WIDE.U32 R20, R17, 0x2, R2 ;  /* 0x0000000211141825 */ /* 0x000fc600078e0002 */
[----:B------:R-:W-:-:S03]  /*0b60*/  LEA.HI.X.SX32 R5, R15, R3, 0x1, P0 ;  /* 0x000000030f057211 */ /* 0x000fc600000f0eff */
[----:B------:R-:W2:Y:S01]  /*0b70*/  @P1 LDG.E.U16 R20, desc[UR4][R20.64] ;  /* 0x0000000414141981 */ /* 0x000ea2000c1e1500 */
[----:B------:R-:W-:-:S04]  /*0b80*/  @P1 IMAD.WIDE.U32 R22, R17, 0x2, R4 ;  /* 0x0000000211161825 */ /* 0x000fc800078e0004 */
[C---:B------:R-:W-:Y:S02]  /*0b90*/  @P1 IMAD.WIDE.U32 R12, R11.reuse, 0x2, R4 ;  /* 0x000000020b0c1825 */ /* 0x040fe400078e0004 */
[----:B------:R-:W3:Y:S02]  /*0ba0*/  @P1 LDG.E.U16 R22, desc[UR4][R22.64] ;  /* 0x0000000416161981 */ /* 0x000ee4000c1e1500 */
[----:B------:R-:W-:Y:S02]  /*0bb0*/  @P1 IMAD.WIDE.U32 R14, R11, 0x2, R2 ;  /* 0x000000020b0e1825 */ /* 0x000fe400078e0002 */
[----:B------:R0:W4:Y:S04]  /*0bc0*/  @P1 LDG.E.U16 R12, desc[UR4][R12.64] ;  /* 0x000000040c0c1981 */ /* 0x000128000c1e1500 */
[----:B------:R-:W5:Y:S01]  /*0bd0*/  @P1 LDG.E.U16 R14, desc[UR4][R14.64] ;  /* 0x000000040e0e1981 */ /* 0x000f62000c1e1500 */
[----:B0-----:R-:W-:Y:S01]  /*0be0*/  PRMT R13, RZ, 0x7610, R13 ;  /* 0x00007610ff0d7816 */ /* 0x001fe2000000000d */
[----:B------:R-:W-:Y:S01]  /*0bf0*/  IMAD.WIDE R6, R19, 0x2, R6 ;  /* 0x0000000213067825 */ /* 0x000fe200078e0206 */
[----:B--2---:R-:W-:-:S02]  /*0c00*/  @P1 I2FP.F32.U32 R27, R20 ;  /* 0x00000014001b1245 */ /* 0x004fc40000201000 */
[----:B---3--:R-:W-:Y:S02]  /*0c10*/  @P1 I2FP.F32.U32 R25, R22 ;  /* 0x0000001600191245 */ /* 0x008fe40000201000 */
[----:B----4-:R-:W-:-:S03]  /*0c20*/  @P1 I2FP.F32.U32 R29, R12 ;  /* 0x0000000c001d1245 */ /* 0x010fc60000201000 */
[C---:B------:R-:W-:Y:S01]  /*0c30*/  @P1 FMUL R18, R8.reuse, R25 ;  /* 0x0000001908121220 */ /* 0x040fe20000400000 */
[----:B------:R-:W-:Y:S01]  /*0c40*/  @P1 FMUL R16, R8, R27 ;  /* 0x0000001b08101220 */ /* 0x000fe20000400000 */
[----:B-----5:R-:W-:Y:S02]  /*0c50*/  @P1 I2FP.F32.U32 R25, R14 ;  /* 0x0000000e00191245 */ /* 0x020fe40000201000 */
[----:B------:R-:W-:-:S03]  /*0c60*/  @P1 FFMA R29, R10, R29, R18 ;  /* 0x0000001d0a1d1223 */ /* 0x000fc60000000012 */
[----:B------:R-:W-:Y:S01]  /*0c70*/  @P1 FFMA R16, R10, R25, R16 ;  /* 0x000000190a101223 */ /* 0x000fe20000000010 */
[----:B------:R-:W-:-:S04]  /*0c80*/  @P1 FMUL R18, R0, R29 ;  /* 0x0000001d00121220 */ /* 0x000fc80000400000 */
[----:B------:R-:W-:-:S04]  /*0c90*/  @P1 FFMA R16, R9, R16, R18 ;  /* 0x0000001009101223 */ /* 0x000fc80000000012 */
[----:B------:R-:W0:Y:S02]  /*0ca0*/  @P1 F2I.U32.TRUNC.NTZ R13, R16 ;  /* 0x00000010000d1305 */ /* 0x000e24000020f000 */
[----:B0-----:R0:W-:Y:S01]  /*0cb0*/  STG.E.U16 desc[UR4][R6.64], R13 ;  /* 0x0000000d06007986 */ /* 0x0011e2000c101504 */
[----:B------:R-:W-:Y:S05]  /*0cc0*/  @!P1 BRA `(.L_x_443) ;  /* 0x0000000000949947 */ /* 0x000fea0003800000 */
[----:B0-----:R-:W-:-:S04]  /*0cd0*/  IMAD.WIDE.U32 R12, R17, 0x2, R4 ;  /* 0x00000002110c7825 */ /* 0x001fc800078e0004 */
[----:B------:R-:W-:Y:S02]  /*0ce0*/  IMAD.WIDE.U32 R14, R17, 0x2, R2 ;  /* 0x00000002110e7825 */ /* 0x000fe400078e0002 */
[----:B------:R-:W2:Y:S02]  /*0cf0*/  LDG.E.U16 R17, desc[UR4][R12.64+0x2] ;  /* 0x000002040c117981 */ /* 0x000ea4000c1e1500 */
[C---:B------:R-:W-:Y:S02]  /*0d00*/  IMAD.WIDE.U32 R4, R11.reuse, 0x2, R4 ;  /* 0x000000020b047825 */ /* 0x040fe400078e0004 */
[----:B------:R-:W3:Y:S02]  /*0d10*/  LDG.E.U16 R16, desc[UR4][R14.64+0x2] ;  /* 0x000002040e107981 */ /* 0x000ee4000c1e1500 */
[----:B------:R-:W-:Y:S02]  /*0d20*/  IMAD.WIDE.U32 R2, R11, 0x2, R2 ;  /* 0x000000020b027825 */ /* 0x000fe400078e0002 */
        /* <DEDUP_REMOVED lines=11> */
[----:B------:R-:W-:-:S04]  /*0de0*/  FFMA R16, R9, R16, R18 ;  /* 0x0000001009107223 */ /* 0x000fc80000000012 */
[----:B------:R-:W0:Y:S02]  /*0df0*/  F2I.U32.TRUNC.NTZ R11, R16 ;  /* 0x00000010000b7305 */ /* 0x000e24000020f000 */
[----:B0-----:R-:W-:Y:S04]  /*0e00*/  STG.E.U16 desc[UR4][R6.64+0x2], R11 ;  /* 0x0000020b06007986 */ /* 0x001fe8000c101504 */
        /* <DEDUP_REMOVED lines=15> */
[----:B0-----:R-:W-:Y:S01]  /*0f00*/  STG.E.U16 desc[UR4][R6.64+0x4], R3 ;  /* 0x0000040306007986 */ /* 0x001fe2000c101504 */
[----:B------:R-:W-:Y:S05]  /*0f10*/  EXIT ;  /* 0x000000000000794d */ /* 0x000fea0003800000 */
.L_x_443:
[----:B------:R-:W-:Y:S04]  /*0f20*/  STG.E.U16 desc[UR4][R6.64+0x2], RZ ;  /* 0x000002ff06007986 */ /* 0x000fe8000c101504 */
[----:B------:R-:W-:Y:S01]  /*0f30*/  STG.E.U16 desc[UR4][R6.64+0x4], RZ ;  /* 0x000004ff06007986 */ /* 0x000fe2000c101504 */
[----:B------:R-:W-:Y:S05]  /*0f40*/  EXIT ;  /* 0x000000000000794d */ /* 0x000fea0003800000 */
        .weak           $__internal_19_$__cuda_sm20_div_rn_f64_full
        .type           $__internal_19_$__cuda_sm20_div_rn_f64_full,@function
        .size           $__internal_19_$__cuda_sm20_div_rn_f64_full,(.L_x_538 - $__internal_19_$__cuda_sm20_div_rn_f64_full)
$__internal_19_$__cuda_sm20_div_rn_f64_full:
        /* <DEDUP_REMOVED lines=66> */
.L_x_445:
        /* <DEDUP_REMOVED lines=12> */
[----:B------:R-:W-:Y:S01]  /*1430*/  @!P0 IMAD.MOV.U32 R20, RZ, RZ, RZ ;  /* 0x000000ffff148224 */ /* 0x000fe200078e00ff */
[----:B------:R-:W-:-:S03]  /*1440*/  @P0 MOV R20, RZ ;  /* 0x000000ff00140202 */ /* 0x000fc60000000f00 */
[----:B------:R-:W-:Y:S01]  /*1450*/  @P0 IMAD.MOV.U32 R21, RZ, RZ, R6 ;  /* 0x000000ffff150224 */ /* 0x000fe200078e0006 */
[----:B------:R-:W-:Y:S06]  /*1460*/  BRA `(.L_x_446) ;  /* 0x0000000000147947 */ /* 0x000fec0003800000 */
.L_x_448:
[----:B------:R-:W-:Y:S01]  /*1470*/  LOP3.LUT R21, R9, 0x80000, RZ, 0xfc, !PT ;  /* 0x0008000009157812 */ /* 0x000fe200078efcff */
[----:B------:R-:W-:Y:S01]  /*1480*/  IMAD.MOV.U32 R20, RZ, RZ, R8 ;  /* 0x000000ffff147224 */ /* 0x000fe200078e0008 */
[----:B------:R-:W-:Y:S06]  /*1490*/  BRA `(.L_x_446) ;  /* 0x0000000000087947 */ /* 0x000fec0003800000 */
.L_x_447:
[----:B------:R-:W-:Y:S01]  /*14a0*/  LOP3.LUT R21, R7, 0x80000, RZ, 0xfc, !PT ;  /* 0x0008000007157812 */ /* 0x000fe200078efcff */
[----:B------:R-:W-:-:S07]  /*14b0*/  IMAD.MOV.U32 R20, RZ, RZ, R6 ;  /* 0x000000ffff147224 */ /* 0x000fce00078e0006 */
.L_x_446:
[----:B------:R-:W-:Y:S05]  /*14c0*/  BSYNC.RECONVERGENT B1 ;  /* 0x0000000000017941 */ /* 0x000fea0003800200 */
.L_x_444:
[----:B------:R-:W-:Y:S02]  /*14d0*/  IMAD.MOV.U32 R6, RZ, RZ, R0 ;  /* 0x000000ffff067224 */ /* 0x000fe400078e0000 */
[----:B------:R-:W-:-:S04]  /*14e0*/  IMAD.MOV.U32 R7, RZ, RZ, 0x0 ;  /* 0x00000000ff077424 */ /* 0x000fc800078e00ff */
[----:B------:R-:W-:Y:S05]  /*14f0*/  RET.REL.NODEC R6 `(_Z34nppiWarpPerspective_16u_C3R_kernelPKt8NppiSizei8NppiRectPtiS2_dddddddddi) ;  /* 0xffffffe806c07950 */ /* 0x000fea0003c3ffff */
.L_x_449:
        /* <DEDUP_REMOVED lines=16> */
.L_x_538:


//--------------------- .text._Z34nppiWarpPerspective_16u_C1R_kernelPKt8NppiSizei8NppiRectPtiS2_dddddddddi --------------------------
	.section	.text._Z34nppiWarpPerspective_16u_C1R_kernelPKt8NppiSizei8NppiRectPtiS2_dddddddddi,"ax",@progbits
	.align	128
        .global         _Z34nppiWarpPerspective_16u_C1R_kernelPKt8NppiSizei8NppiRectPtiS2_dddddddddi
        .type           _Z34nppiWarpPerspective_16u_C1R_kernelPKt8NppiSizei8NppiRectPtiS2_dddddddddi,@function
        .size           _Z34nppiWarpPerspective_16u_C1R_kernelPKt8NppiSizei8NppiRectPtiS2_dddddddddi,(.L_x_539 - _Z34nppiWarpPerspective_16u_C1R_kernelPKt8NppiSizei8NppiRectPtiS2_dddddddddi)
        .other          _Z34nppiWarpPerspective_16u_C1R_kernelPKt8NppiSizei8NppiRectPtiS2_dddddddddi,@"STO_CUDA_ENTRY STV_DEFAULT"
_Z34nppiWarpPerspective_16u_C1R_kernelPKt8NppiSizei8NppiRectPtiS2_dddddddddi:
.text._Z34nppiWarpPerspective_16u_C1R_kernelPKt8NppiSizei8NppiRectPtiS2_dddddddddi:
        /* <DEDUP_REMOVED lines=38> */
.L_x_450:
        /* <DEDUP_REMOVED lines=23> */
[----:B0-----:R-:W-:Y:S05]  /*03d0*/  CALL.REL.NOINC `($__internal_20_$__cuda_sm20_div_rn_f64_full) ;  /* 0x0000000c00387944 */ /* 0x001fea0003c00000 */
[----:B------:R-:W-:Y:S02]  /*03e0*/  IMAD.MOV.U32 R2, RZ, RZ, R20 ;  /* 0x000000ffff027224 */ /* 0x000fe400078e0014 */
[----:B------:R-:W-:-:S07]  /*03f0*/  IMAD.MOV.U32 R3, RZ, RZ, R21 ;  /* 0x000000ffff037224 */ /* 0x000fce00078e0015 */
.L_x_452:
[----:B0-----:R-:W-:Y:S05]  /*0400*/  BSYNC.RECONVERGENT B0 ;  /* 0x0000000000007941 */ /* 0x001fea0003800200 */
.L_x_451:
        /* <DEDUP_REMOVED lines=25> */
[----:B------:R-:W-:Y:S05]  /*05a0*/  CALL.REL.NOINC `($__internal_20_$__cuda_sm20_div_rn_f64_full) ;  /* 0x0000000800c47944 */ /* 0x000fea0003c00000 */
[----:B------:R-:W-:Y:S02]  /*05b0*/  IMAD.MOV.U32 R6, RZ, RZ, R20 ;  /* 0x000000ffff067224 */ /* 0x000fe400078e0014 */
[----:B------:R-:W-:-:S07]  /*05c0*/  IMAD.MOV.U32 R7, RZ, RZ, R21 ;  /* 0x000000ffff077224 */ /* 0x000fce00078e0015 */
.L_x_454:
[----:B------:R-:W-:Y:S05]  /*05d0*/  BSYNC.RECONVERGENT B0 ;  /* 0x0000000000007941 */ /* 0x000fea0003800200 */
.L_x_453:
        /* <DEDUP_REMOVED lines=30> */
.L_x_457:
        /* <DEDUP_REMOVED lines=30> */
.L_x_459:
        /* <DEDUP_REMOVED lines=38> */
.L_x_456:
        /* <DEDUP_REMOVED lines=30> */
.L_x_460:
        /* <DEDUP_REMOVED lines=37> */
.L_x_458:
[----:B------:R-:W-:Y:S05]  /*1030*/  BSYNC.RECONVERGENT B0 ;  /* 0x0000000000007941 */ /* 0x000fea0003800200 */
.L_x_455:
        /* <DEDUP_REMOVED lines=8> */
        .weak           $__internal_20_$__cuda_sm20_div_rn_f64_full
        .type           $__internal_20_$__cuda_sm20_div_rn_f64_full,@function
        .size           $__internal_20_$__cuda_sm20_div_rn_f64_full,(.L_x_539 - $__internal_20_$__cuda_sm20_div_rn_f64_full)
$__internal_20_$__cuda_sm20_div_rn_f64_full:
        /* <DEDUP_REMOVED lines=66> */
.L_x_462:
        /* <DEDUP_REMOVED lines=16> */
.L_x_465:
[----:B------:R-:W-:Y:S01]  /*15e0*/  LOP3.LUT R21, R9, 0x80000, RZ, 0xfc, !PT ;  /* 0x0008000009157812 */ /* 0x000fe200078efcff */
[----:B------:R-:W-:Y:S01]  /*15f0*/  IMAD.MOV.U32 R20, RZ, RZ, R8 ;  /* 0x000000ffff147224 */ /* 0x000fe200078e0008 */
[----:B------:R-:W-:Y:S06]  /*1600*/  BRA `(.L_x_463) ;  /* 0x0000000000087947 */ /* 0x000fec0003800000 */
.L_x_464:
[----:B------:R-:W-:Y:S01]  /*1610*/  LOP3.LUT R21, R7, 0x80000, RZ, 0xfc, !PT ;  /* 0x0008000007157812 */ /* 0x000fe200078efcff */
[----:B------:R-:W-:-:S07]  /*1620*/  IMAD.MOV.U32 R20, RZ, RZ, R6 ;  /* 0x000000ffff147224 */ /* 0x000fce00078e0006 */
.L_x_463:
[----:B------:R-:W-:Y:S05]  /*1630*/  BSYNC.RECONVERGENT B1 ;  /* 0x0000000000017941 */ /* 0x000fea0003800200 */
.L_x_461:
[----:B------:R-:W-:Y:S02]  /*1640*/  IMAD.MOV.U32 R6, RZ, RZ, R0 ;  /* 0x000000ffff067224 */ /* 0x000fe400078e0000 */
[----:B------:R-:W-:-:S04]  /*1650*/  IMAD.MOV.U32 R7, RZ, RZ, 0x0 ;  /* 0x00000000ff077424 */ /* 0x000fc800078e00ff */
[----:B------:R-:W-:Y:S05]  /*1660*/  RET.REL.NODEC R6 `(_Z34nppiWarpPerspective_16u_C1R_kernelPKt8NppiSizei8NppiRectPtiS2_dddddddddi) ;  /* 0xffffffe806647950 */ /* 0x000fea0003c3ffff */
.L_x_466:
        /* <DEDUP_REMOVED lines=9> */
.L_x_539:


//--------------------- .text._Z34nppiWarpPerspective_32f_C1R_kernelPKf8NppiSizei8NppiRectPfiS2_dddddddddi --------------------------
	.section	.text._Z34nppiWarpPerspective_32f_C1R_kernelPKf8NppiSizei8NppiRectPfiS2_dddddddddi,"ax",@progbits
	.align	128
        .global         _Z34nppiWarpPerspective_32f_C1R_kernelPKf8NppiSizei8NppiRectPfiS2_dddddddddi
        .type           _Z34nppiWarpPerspective_32f_C1R_kernelPKf8NppiSizei8NppiRectPfiS2_dddddddddi,@function
        .size           _Z34nppiWarpPerspective_32f_C1R_kernelPKf8NppiSizei8NppiRectPfiS2_dddddddddi,(.L_x_540 - _Z34nppiWarpPerspective_32f_C1R_kernelPKf8NppiSizei8NppiRectPfiS2_dddddddddi)
        .other          _Z34nppiWarpPerspective_32f_C1R_kernelPKf8NppiSizei8NppiRectPfiS2_dddddddddi,@"STO_CUDA_ENTRY STV_DEFAULT"
_Z34nppiWarpPerspective_32f_C1R_kernelPKf8NppiSizei8NppiRectPfiS2_dddddddddi:
.text._Z34nppiWarpPerspective_32f_C1R_kernelPKf8NppiSizei8NppiRectPfiS2_dddddddddi:
        /* <DEDUP_REMOVED lines=38> */
.L_x_467:
        /* <DEDUP_REMOVED lines=26> */
[----:B0-----:R-:W-:Y:S05]  /*0400*/  CALL.REL.NOINC `($__internal_21_$__cuda_sm20_div_rn_f64_full) ;  /* 0x0000000800e47944 */ /* 0x001fea0003c00000 */
[----:B------:R-:W-:Y:S02]  /*0410*/  IMAD.MOV.U32 R2, RZ, RZ, R20 ;  /* 0x000000ffff027224 */ /* 0x000fe400078e0014 */
[----:B------:R-:W-:-:S07]  /*0420*/  IMAD.MOV.U32 R3, RZ, RZ, R21 ;  /* 0x000000ffff037224 */ /* 0x000fce00078e0015 */
.L_x_469:
[----:B0-----:R-:W-:Y:S05]  /*0430*/  BSYNC.RECONVERGENT B0 ;  /* 0x0000000000007941 */ /* 0x001fea0003800200 */
.L_x_468:
        /* <DEDUP_REMOVED lines=25> */
[----:B------:R-:W-:Y:S05]  /*05d0*/  CALL.REL.NOINC `($__internal_21_$__cuda_sm20_div_rn_f64_full) ;  /* 0x0000000800707944 */ /* 0x000fea0003c00000 */
[----:B------:R-:W-:Y:S01]  /*05e0*/  IMAD.MOV.U32 R8, RZ, RZ, R20 ;  /* 0x000000ffff087224 */ /* 0x000fe200078e0014 */
[----:B------:R-:W-:-:S07]  /*05f0*/  MOV R9, R21 ;  /* 0x0000001500097202 */ /* 0x000fce0000000f00 */
.L_x_471:
[----:B------:R-:W-:Y:S05]  /*0600*/  BSYNC.RECONVERGENT B0 ;  /* 0x0000000000007941 */ /* 0x000fea0003800200 */
.L_x_470:
        /* <DEDUP_REMOVED lines=29> */
.L_x_474:
        /* <DEDUP_REMOVED lines=30> */
.L_x_476:
        /* <DEDUP_REMOVED lines=28> */
.L_x_473:
        /* <DEDUP_REMOVED lines=30> */
.L_x_477:
        /* <DEDUP_REMOVED lines=27> */
.L_x_475:
[----:B------:R-:W-:Y:S05]  /*0f10*/  BSYNC.RECONVERGENT B0 ;  /* 0x0000000000007941 */ /* 0x000fea0003800200 */
.L_x_472:
        /* <DEDUP_REMOVED lines=8> */
        .weak           $__internal_21_$__cuda_sm20_div_rn_f64_full
        .type           $__internal_21_$__cuda_sm20_div_rn_f64_full,@function
        .size           $__internal_21_$__cuda_sm20_div_rn_f64_full,(.L_x_540 - $__internal_21_$__cuda_sm20_div_rn_f64_full)
$__internal_21_$__cuda_sm20_div_rn_f64_full:
        /* <DEDUP_REMOVED lines=66> */
.L_x_479:
        /* <DEDUP_REMOVED lines=16> */
.L_x_482:
[----:B------:R-:W-:Y:S01]  /*14c0*/  LOP3.LUT R21, R15, 0x80000, RZ, 0xfc, !PT ;  /* 0x000800000f157812 */ /* 0x000fe200078efcff */
[----:B------:R-:W-:Y:S01]  /*14d0*/  IMAD.MOV.U32 R20, RZ, RZ, R14 ;  /* 0x000000ffff147224 */ /* 0x000fe200078e000e */
[----:B------:R-:W-:Y:S06]  /*14e0*/  BRA `(.L_x_480) ;  /* 0x0000000000087947 */ /* 0x000fec0003800000 */
.L_x_481:
[----:B------:R-:W-:Y:S01]  /*14f0*/  LOP3.LUT R21, R17, 0x80000, RZ, 0xfc, !PT ;  /* 0x0008000011157812 */ /* 0x000fe200078efcff */
[----:B------:R-:W-:-:S07]  /*1500*/  IMAD.MOV.U32 R20, RZ, RZ, R16 ;  /* 0x000000ffff147224 */ /* 0x000fce00078e0010 */
.L_x_480:
[----:B------:R-:W-:Y:S05]  /*1510*/  BSYNC.RECONVERGENT B1 ;  /* 0x0000000000017941 */ /* 0x000fea0003800200 */
.L_x_478:
[----:B------:R-:W-:Y:S02]  /*1520*/  IMAD.MOV.U32 R12, RZ, RZ, R0 ;  /* 0x000000ffff0c7224 */ /* 0x000fe400078e0000 */
[----:B------:R-:W-:-:S04]  /*1530*/  IMAD.MOV.U32 R13, RZ, RZ, 0x0 ;  /* 0x00000000ff0d7424 */ /* 0x000fc800078e00ff */
[----:B------:R-:W-:Y:S05]  /*1540*/  RET.REL.NODEC R12 `(_Z34nppiWarpPerspective_32f_C1R_kernelPKf8NppiSizei8NppiRectPfiS2_dddddddddi) ;  /* 0xffffffe80cac7950 */ /* 0x000fea0003c3ffff */
.L_x_483:
        /* <DEDUP_REMOVED lines=11> */
.L_x_540:


//--------------------- .text._Z33nppiWarpPerspective_8u_C3R_kernelPKh8NppiSizei8NppiRectPhiS2_dddddddddi --------------------------
	.section	.text._Z33nppiWarpPerspective_8u_C3R_kernelPKh8NppiSizei8NppiRectPhiS2_dddddddddi,"ax",@progbits
	.align	128
        .global         _Z33nppiWarpPerspective_8u_C3R_kernelPKh8NppiSizei8NppiRectPhiS2_dddddddddi
        .type           _Z33nppiWarpPerspective_8u_C3R_kernelPKh8NppiSizei8NppiRectPhiS2_dddddddddi,@function
        .size           _Z33nppiWarpPerspective_8u_C3R_kernelPKh8NppiSizei8NppiRectPhiS2_dddddddddi,(.L_x_541 - _Z33nppiWarpPerspective_8u_C3R_kernelPKh8NppiSizei8NppiRectPhiS2_dddddddddi)
        .other          _Z33nppiWarpPerspective_8u_C3R_kernelPKh8NppiSizei8NppiRectPhiS2_dddddddddi,@"STO_CUDA_ENTRY STV_DEFAULT"
_Z33nppiWarpPerspective_8u_C3R_kernelPKh8NppiSizei8NppiRectPhiS2_dddddddddi:
.text._Z33nppiWarpPerspective_8u_C3R_kernelPKh8NppiSizei8NppiRectPhiS2_dddddddddi:
        /* <DEDUP_REMOVED lines=42> */
.L_x_484:
        /* <DEDUP_REMOVED lines=23> */
[----:B0-----:R-:W-:Y:S05]  /*0410*/  CALL.REL.NOINC `($__internal_22_$__cuda_sm20_div_rn_f64_full) ;  /* 0x0000000800e07944 */ /* 0x001fea0003c00000 */
[----:B------:R-:W-:Y:S02]  /*0420*/  IMAD.MOV.U32 R2, RZ, RZ, R20 ;  /* 0x000000ffff027224 */ /* 0x000fe400078e0014 */
[----:B------:R-:W-:-:S07]  /*0430*/  IMAD.MOV.U32 R3, RZ, RZ, R21 ;  /* 0x000000ffff037224 */ /* 0x000fce00078e0015 */
.L_x_486:
[----:B0-----:R-:W-:Y:S05]  /*0440*/  BSYNC.RECONVERGENT B0 ;  /* 0x0000000000007941 */ /* 0x001fea0003800200 */
.L_x_485:
        /* <DEDUP_REMOVED lines=25> */
[----:B------:R-:W-:Y:S05]  /*05e0*/  CALL.REL.NOINC `($__internal_22_$__cuda_sm20_div_rn_f64_full) ;  /* 0x00000008006c7944 */ /* 0x000fea0003c00000 */
[----:B------:R-:W-:Y:S02]  /*05f0*/  IMAD.MOV.U32 R6, RZ, RZ, R20 ;  /* 0x000000ffff067224 */ /* 0x000fe400078e0014 */
[----:B------:R-:W-:-:S07]  /*0600*/  IMAD.MOV.U32 R7, RZ, RZ, R21 ;  /* 0x000000ffff077224 */ /* 0x000fce00078e0015 */
.L_x_488:
[----:B------:R-:W-:Y:S05]  /*0610*/  BSYNC.RECONVERGENT B0 ;  /* 0x0000000000007941 */ /* 0x000fea0003800200 */
.L_x_487:
[----:B------:R-:W0:Y:S01]  /*0620*/  F2F.F32.F64 R6, R6 ;  /* 0x0000000600067310 */ /* 0x000e220000301000 */
[----:B------:R-:W1:Y:S01]  /*0630*/  LDCU UR9, c[0x0][0x3b0] ;  /* 0x00007600ff0977ac */ /* 0x000e620008000800 */
[----:B------:R-:W-:Y:S01]  /*0640*/  IMAD R10, R5, 0x3, RZ ;  /* 0x00000003050a7824 */ /* 0x000fe200078e02ff */
[----:B------:R-:W2:Y:S04]  /*0650*/  LDCU.64 UR6, c[0x0][0x388] ;  /* 0x00007100ff0677ac */ /* 0x000ea80008000a00 */
[----:B------:R-:W-:Y:S01]  /*0660*/  SHF.R.S32.HI R14, RZ, 0x1f, R10 ;  /* 0x0000001fff0e7819 */ /* 0x000fe2000001140a */
[----:B------:R-:W3:Y:S01]  /*0670*/  F2F.F32.F64 R3, R2 ;  /* 0x0000000200037310 */ /* 0x000ee20000301000 */
[----:B------:R-:W4:Y:S01]  /*0680*/  LDCU UR8, c[0x0][0x390] ;  /* 0x00007200ff0877ac */ /* 0x000f220008000800 */
[----:B0-----:R-:W-:-:S06]  /*0690*/  FADD R12, R6, 0.5 ;  /* 0x3f000000060c7421 */ /* 0x001fcc0000000000 */
[----:B------:R-:W0:Y:S01]  /*06a0*/  F2I.FLOOR.NTZ R9, R6 ;  /* 0x0000000600097305 */ /* 0x000e220000207100 */
[----:B-1----:R-:W-:Y:S01]  /*06b0*/  IMAD R13, R4, UR9, RZ ;  /* 0x00000009040d7c24 */ /* 0x002fe2000f8e02ff */
[----:B------:R-:W1:Y:S01]  /*06c0*/  LDCU UR9, c[0x0][0x410] ;  /* 0x00008200ff0977ac */ /* 0x000e620008000800 */
[----:B---3--:R-:W-:-:S05]  /*06d0*/  FADD R11, R3, 0.5 ;  /* 0x3f000000030b7421 */ /* 0x008fca0000000000 */
[----:B------:R-:W3:Y:S01]  /*06e0*/  F2I.FLOOR.NTZ R8, R3 ;  /* 0x0000000300087305 */ /* 0x000ee20000207100 */
[----:B------:R-:W-:Y:S01]  /*06f0*/  IADD3 R2, P1, PT, R13, R10, RZ ;  /* 0x0000000a0d027210 */ /* 0x000fe20007f3e0ff */
[----:B0-----:R-:W-:-:S06]  /*0700*/  VIADD R0, R9, 0x1 ;  /* 0x0000000109007836 */ /* 0x001fcc0000000000 */
[----:B------:R-:W0:Y:S01]  /*0710*/  F2I.TRUNC.NTZ R11, R11 ;  /* 0x0000000b000b7305 */ /* 0x000e22000020f100 */
[----:B------:R-:W-:Y:S02]  /*0720*/  I2FP.F32.S32 R5, R9 ;  /* 0x0000000900057245 */ /* 0x000fe40000201400 */
[----:B--2---:R-:W-:Y:S01]  /*0730*/  ISETP.GE.AND P0, PT, R0, UR7, PT ;  /* 0x0000000700007c0c */ /* 0x004fe2000bf06270 */
[----:B-1----:R-:W-:Y:S01]  /*0740*/  UISETP.NE.AND UP0, UPT, UR9, 0x2, UPT ;  /* 0x000000020900788c */ /* 0x002fe2000bf05270 */
[----:B---3--:R-:W-:-:S03]  /*0750*/  VIADD R4, R8, 0x1 ;  /* 0x0000000108047836 */ /* 0x008fc60000000000 */
[----:B------:R1:W2:Y:S01]  /*0760*/  F2I.TRUNC.NTZ R7, R12 ;  /* 0x0000000c00077305 */ /* 0x0002a2000020f100 */
[----:B------:R-:W-:Y:S02]  /*0770*/  I2FP.F32.S32 R10, R8 ;  /* 0x00000008000a7245 */ /* 0x000fe40000201400 */
[----:B------:R-:W-:Y:S02]  /*0780*/  LEA.HI.X.SX32 R0, R13, R14, 0x1, P1 ;  /* 0x0000000e0d007211 */ /* 0x000fe400008f0eff */
[----:B------:R-:W-:Y:S01]  /*0790*/  ISETP.LT.AND P0, PT, R4, UR6, !P0 ;  /* 0x0000000604007c0c */ /* 0x000fe2000c701270 */
[----:B------:R-:W-:Y:S01]  /*07a0*/  FADD R3, R3, -R10 ;  /* 0x8000000a03037221 */ /* 0x000fe20000000000 */
[C---:B0-----:R-:W-:Y:S01]  /*07b0*/  ISETP.GE.AND P1, PT, R11.reuse, UR6, PT ;  /* 0x000000060b007c0c */ /* 0x041fe2000bf26270 */
[----:B------:R-:W-:Y:S02]  /*07c0*/  IMAD R10, R8, 0x3, RZ ;  /* 0x00000003080a7824 */ /* 0x000fe400078e02ff */
[----:B-1----:R-:W-:Y:S01]  /*07d0*/  FADD R12, R6, -R5 ;  /* 0x80000005060c7221 */ /* 0x002fe20000000000 */
[----:B------:R-:W-:Y:S01]  /*07e0*/  IMAD R5, R11, 0x3, RZ ;  /* 0x000000030b057824 */ /* 0x000fe200078e02ff */
[----:B------:R-:W-:Y:S01]  /*07f0*/  LOP3.LUT R6, R8, R9, RZ, 0xfc, !PT ;  /* 0x0000000908067212 */ /* 0x000fe200078efcff */
[----:B----4-:R-:W-:Y:S01]  /*0800*/  IMAD R9, R9, UR8, RZ ;  /* 0x0000000809097c24 */ /* 0x010fe2000f8e02ff */
[----:B------:R-:W-:Y:S01]  /*0810*/  ISETP.GT.AND P1, PT, R11, -0x1, !P1 ;  /* 0xffffffff0b00780c */ /* 0x000fe20004f24270 */
[----:B------:R-:W-:Y:S01]  /*0820*/  FADD R13, -R3, 1 ;  /* 0x3f800000030d7421 */ /* 0x000fe20000000100 */
[C---:B--2---:R-:W-:Y:S01]  /*0830*/  IMAD R4, R7.reuse, UR8, RZ ;  /* 0x0000000807047c24 */ /* 0x044fe2000f8e02ff */
[----:B------:R-:W-:Y:S01]  /*0840*/  ISETP.GE.AND P2, PT, R7, UR7, PT ;  /* 0x0000000707007c0c */ /* 0x000fe2000bf46270 */
[----:B------:R-:W-:Y:S01]  /*0850*/  FADD R14, -R12, 1 ;  /* 0x3f8000000c0e7421 */ /* 0x000fe20000000100 */
[----:B------:R-:W-:-:S02]  /*0860*/  ISETP.GT.AND P0, PT, R6, -0x1, P0 ;  /* 0xffffffff0600780c */ /* 0x000fc40000704270 */
[----:B------:R-:W-:Y:S02]  /*0870*/  ISETP.GT.AND P2, PT, R7, -0x1, !P2 ;  /* 0xffffffff0700780c */ /* 0x000fe40005744270 */
[----:B------:R-:W-:Y:S02]  /*0880*/  IADD3 R5, P3, PT, R5, R4, RZ ;  /* 0x0000000405057210 */ /* 0x000fe40007f7e0ff */
[----:B------:R-:W-:Y:S02]  /*0890*/  PLOP3.LUT P1, PT, P1, P2, PT, 0x80, 0x8 ;  /* 0x000000000008781c */ /* 0x000fe40000f25070 */
[----:B------:R-:W-:Y:S02]  /*08a0*/  SHF.R.S32.HI R16, RZ, 0x1f, R9 ;  /* 0x0000001fff107819 */ /* 0x000fe40000011409 */
[----:B------:R-:W-:Y:S01]  /*08b0*/  LEA.HI.X.SX32 R6, R4, RZ, 0x1, P3 ;  /* 0x000000ff04067211 */ /* 0x000fe200018f0eff */
[----:B------:R-:W-:Y:S08]  /*08c0*/  BRA.U !UP0, `(.L_x_489) ;  /* 0x0000000108a07547 */ /* 0x000ff0000b800000 */
        /* <DEDUP_REMOVED lines=8> */
[----:B0-----:R-:W-:-:S04]  /*0950*/  IADD3 R2, P0, PT, R2, UR6, RZ ;  /* 0x0000000602027c10 */ /* 0x001fc8000ff1e0ff */
[----:B------:R-:W-:-:S05]  /*0960*/  IADD3.X R3, PT, PT, R0, UR7, RZ, P0, !PT ;  /* 0x0000000700037c10 */ /* 0x000fca00087fe4ff */
[----:B--2---:R0:W-:Y:S01]  /*0970*/  STG.E.U8 desc[UR4][R2.64], R7 ;  /* 0x0000000702007986 */ /* 0x0041e2000c101104 */
[----:B------:R-:W-:Y:S05]  /*0980*/  @!P1 BRA `(.L_x_491) ;  /* 0x0000000000149947 */ /* 0x000fea0003800000 */
[----:B0-----:R-:W2:Y:S04]  /*0990*/  LDG.E.U8 R7, desc[UR4][R4.64+0x1] ;  /* 0x0000010404077981 */ /* 0x001ea8000c1e1100 */
[----:B--2---:R-:W-:Y:S04]  /*09a0*/  STG.E.U8 desc[UR4][R2.64+0x1], R7 ;  /* 0x0000010702007986 */ /* 0x004fe8000c101104 */
[----:B------:R-:W2:Y:S04]  /*09b0*/  LDG.E.U8 R9, desc[UR4][R4.64+0x2] ;  /* 0x0000020404097981 */ /* 0x000ea8000c1e1100 */
[----:B--2---:R-:W-:Y:S01]  /*09c0*/  STG.E.U8 desc[UR4][R2.64+0x2], R9 ;  /* 0x0000020902007986 */ /* 0x004fe2000c101104 */
[----:B------:R-:W-:Y:S05]  /*09d0*/  EXIT ;  /* 0x000000000000794d */ /* 0x000fea0003800000 */
.L_x_491:
[----:B------:R-:W-:Y:S04]  /*09e0*/  STG.E.U8 desc[UR4][R2.64+0x1], RZ ;  /* 0x000001ff02007986 */ /* 0x000fe8000c101104 */
[----:B------:R-:W-:Y:S01]  /*09f0*/  STG.E.U8 desc[UR4][R2.64+0x2], RZ ;  /* 0x000002ff02007986 */ /* 0x000fe2000c101104 */
[----:B------:R-:W-:Y:S05]  /*0a00*/  EXIT ;  /* 0x000000000000794d */ /* 0x000fea0003800000 */
.L_x_490:
        /* <DEDUP_REMOVED lines=15> */
.L_x_493:
[----:B------:R1:W-:Y:S01]  /*0b00*/  STG.E.U8 desc[UR4][R2.64+0x1], RZ ;  /* 0x000001ff02007986 */ /* 0x0003e2000c101104 */
[----:B------:R-:W-:-:S07]  /*0b10*/  PRMT R9, RZ, 0x7610, R9 ;  /* 0x00007610ff097816 */ /* 0x000fce0000000009 */
.L_x_494:
[----:B------:R-:W-:Y:S05]  /*0b20*/  BSYNC.RECONVERGENT B0 ;  /* 0x0000000000007941 */ /* 0x000fea0003800200 */
.L_x_492:
[----:B-----5:R-:W-:Y:S01]  /*0b30*/  STG.E.U8 desc[UR4][R2.64+0x2], R9 ;  /* 0x0000020902007986 */ /* 0x020fe2000c101104 */
[----:B------:R-:W-:Y:S05]  /*0b40*/  EXIT ;  /* 0x000000000000794d */ /* 0x000fea0003800000 */
.L_x_489:
[----:B------:R-:W0:Y:S01]  /*0b50*/  LDCU.64 UR6, c[0x0][0x380] ;  /* 0x00007000ff0677ac */ /* 0x000e220008000a00 */
[----:B------:R-:W-:Y:S02]  /*0b60*/  VIADD R6, R10, 0x3 ;  /* 0x000000030a067836 */ /* 0x000fe40000000000 */
[----:B------:R-:W-:-:S05]  /*0b70*/  VIADD R11, R9, UR8 ;  /* 0x00000008090b7c36 */ /* 0x000fca0008000000 */
[----:B------:R-:W-:Y:S02]  /*0b80*/  SHF.R.S32.HI R15, RZ, 0x1f, R11 ;  /* 0x0000001fff0f7819 */ /* 0x000fe4000001140b */
[----:B0-----:R-:W-:Y:S02]  /*0b90*/  IADD3 R4, P5, P6, R6, UR6, R9 ;  /* 0x0000000606047c10 */ /* 0x001fe4000febe009 */
[----:B------:R-:W-:Y:S02]  /*0ba0*/  IADD3 R6, P3, P4, R11, UR6, R6 ;  /* 0x000000060b067c10 */ /* 0x000fe4000fc7e006 */
[----:B------:R-:W-:Y:S02]  /*0bb0*/  IADD3 R8, P1, P2, R9, UR6, R10 ;  /* 0x0000000609087c10 */ /* 0x000fe4000fa3e00a */
[----:B------:R-:W-:Y:S02]  /*0bc0*/  IADD3.X R5, PT, PT, RZ, UR7, R16, P5, P6 ;  /* 0x00000007ff057c10 */ /* 0x000fe4000afec410 */
[----:B------:R-:W-:-:S02]  /*0bd0*/  IADD3 R10, P5, P6, R11, UR6, R10 ;  /* 0x000000060b0a7c10 */ /* 0x000fc4000febe00a */
[C---:B------:R-:W-:Y:S02]  /*0be0*/  IADD3.X R7, PT, PT, R15.reuse, UR7, RZ, P3, P4 ;  /* 0x000000070f077c10 */ /* 0x040fe40009fe84ff */
[----:B------:R-:W-:Y:S02]  /*0bf0*/  IADD3.X R11, PT, PT, R15, UR7, RZ, P5, P6 ;  /* 0x000000070f0b7c10 */ /* 0x000fe4000afec4ff */
[----:B------:R-:W-:Y:S01]  /*0c00*/  IADD3.X R9, PT, PT, R16, UR7, RZ, P1, P2 ;  /* 0x0000000710097c10 */ /* 0x000fe20008fe44ff */
[----:B------:R-:W2:Y:S01]  /*0c10*/  @P0 LDG.E.U8 R18, desc[UR4][R6.64] ;  /* 0x0000000406120981 */ /* 0x000ea2000c1e1100 */
[----:B------:R-:W0:Y:S03]  /*0c20*/  LDCU.64 UR6, c[0x0][0x3a8] ;  /* 0x00007500ff0677ac */ /* 0x000e260008000a00 */
[----:B------:R-:W3:Y:S04]  /*0c30*/  @P0 LDG.E.U8 R16, desc[UR4][R4.64] ;  /* 0x0000000404100981 */ /* 0x000ee8000c1e1100 */
[----:B------:R-:W4:Y:S04]  /*0c40*/  @P0 LDG.E.U8 R17, desc[UR4][R10.64] ;  /* 0x000000040a110981 */ /* 0x000f28000c1e1100 */
[----:B------:R-:W5:Y:S01]  /*0c50*/  @P0 LDG.E.U8 R15, desc[UR4][R8.64] ;  /* 0x00000004080f0981 */ /* 0x000f62000c1e1100 */
[----:B--2---:R-:W-:-:S02]  /*0c60*/  @P0 I2FP.F32.U32 R22, R18 ;  /* 0x0000001200160245 */ /* 0x004fc40000201000 */
[----:B---3--:R-:W-:-:S03]  /*0c70*/  @P0 I2FP.F32.U32 R18, R16 ;  /* 0x0000001000120245 */ /* 0x008fc60000201000 */
[C---:B------:R-:W-:Y:S01]  /*0c80*/  @P0 FMUL R22, R3.reuse, R22 ;  /* 0x0000001603160220 */ /* 0x040fe20000400000 */
[----:B----4-:R-:W-:Y:S02]  /*0c90*/  @P0 I2FP.F32.U32 R20, R17 ;  /* 0x0000001100140245 */ /* 0x010fe40000201000 */
[----:B-----5:R-:W-:Y:S01]  /*0ca0*/  @P0 I2FP.F32.U32 R16, R15 ;  /* 0x0000000f00100245 */ /* 0x020fe20000201000 */
[----:B------:R-:W-:Y:S02]  /*0cb0*/  @P0 FMUL R15, R3, R18 ;  /* 0x00000012030f0220 */ /* 0x000fe40000400000 */
[C---:B------:R-:W-:Y:S02]  /*0cc0*/  @P0 FFMA R19, R13.reuse, R20, R22 ;  /* 0x000000140d130223 */ /* 0x040fe40000000016 */
[--C-:B------:R-:W-:Y:S02]  /*0cd0*/  @P0 FFMA R17, R13, R16, R15.reuse ;  /* 0x000000100d110223 */ /* 0x100fe4000000000f */
[----:B------:R-:W-:Y:S01]  /*0ce0*/  @P0 FMUL R19, R12, R19 ;  /* 0x000000130c130220 */ /* 0x000fe20000400000 */
[----:B------:R-:W-:-:S02]  /*0cf0*/  PRMT R15, RZ, 0x7610, R15 ;  /* 0x00007610ff0f7816 */ /* 0x000fc4000000000f */
[----:B0-----:R-:W-:Y:S01]  /*0d00*/  IADD3 R16, P1, PT, R2, UR6, RZ ;  /* 0x0000000602107c10 */ /* 0x001fe2000ff3e0ff */
[----:B------:R-:W-:-:S03]  /*0d10*/  @P0 FFMA R19, R14, R17, R19 ;  /* 0x000000110e130223 */ /* 0x000fc60000000013 */
[----:B------:R-:W-:Y:S01]  /*0d20*/  IADD3.X R17, PT, PT, R0, UR7, RZ, P1, !PT ;  /* 0x0000000700117c10 */ /* 0x000fe20008ffe4ff */
[----:B------:R-:W0:Y:S04]  /*0d30*/  @P0 F2I.U32.TRUNC.NTZ R15, R19 ;  /* 0x00000013000f0305 */ /* 0x000e28000020f000 */
[----:B0-----:R0:W-:Y:S01]  /*0d40*/  STG.E.U8 desc[UR4][R16.64], R15 ;  /* 0x0000000f10007986 */ /* 0x0011e2000c101104 */
[----:B------:R-:W-:Y:S05]  /*0d50*/  @!P0 BRA `(.L_x_495) ;  /* 0x0000000000848947 */ /* 0x000fea0003800000 */
[----:B------:R-:W2:Y:S04]  /*0d60*/  LDG.E.U8 R18, desc[UR4][R6.64+0x1] ;  /* 0x0000010406127981 */ /* 0x000ea8000c1e1100 */
[----:B------:R-:W3:Y:S04]  /*0d70*/  LDG.E.U8 R2, desc[UR4][R4.64+0x1] ;  /* 0x0000010404027981 */ /* 0x000ee8000c1e1100 */
[----:B0-----:R-:W4:Y:S04]  /*0d80*/  LDG.E.U8 R15, desc[UR4][R10.64+0x1] ;  /* 0x000001040a0f7981 */ /* 0x001f28000c1e1100 */
[----:B------:R-:W5:Y:S01]  /*0d90*/  LDG.E.U8 R0, desc[UR4][R8.64+0x1] ;  /* 0x0000010408007981 */ /* 0x000f62000c1e1100 */
        /* <DEDUP_REMOVED lines=11> */
[----:B0-----:R0:W-:Y:S04]  /*0e50*/  STG.E.U8 desc[UR4][R16.64+0x1], R15 ;  /* 0x0000010f10007986 */ /* 0x0011e8000c101104 */
[----:B------:R-:W2:Y:S04]  /*0e60*/  LDG.E.U8 R6, desc[UR4][R6.64+0x2] ;  /* 0x0000020406067981 */ /* 0x000ea8000c1e1100 */
[----:B------:R-:W3:Y:S04]  /*0e70*/  LDG.E.U8 R4, desc[UR4][R4.64+0x2] ;  /* 0x0000020404047981 */ /* 0x000ee8000c1e1100 */
[----:B------:R-:W4:Y:S04]  /*0e80*/  LDG.E.U8 R10, desc[UR4][R10.64+0x2] ;  /* 0x000002040a0a7981 */ /* 0x000f28000c1e1100 */
[----:B------:R-:W5:Y:S01]  /*0e90*/  LDG.E.U8 R8, desc[UR4][R8.64+0x2] ;  /* 0x0000020408087981 */ /* 0x000f62000c1e1100 */
[----:B--2---:R-:W-:-:S02]  /*0ea0*/  I2FP.F32.U32 R0, R6 ;  /* 0x0000000600007245 */ /* 0x004fc40000201000 */
[----:B---3--:R-:W-:-:S03]  /*0eb0*/  I2FP.F32.U32 R2, R4 ;  /* 0x0000000400027245 */ /* 0x008fc60000201000 */
[C---:B------:R-:W-:Y:S01]  /*0ec0*/  FMUL R20, R3.reuse, R0 ;  /* 0x0000000003147220 */ /* 0x040fe20000400000 */
[----:B----4-:R-:W-:Y:S01]  /*0ed0*/  I2FP.F32.U32 R18, R10 ;  /* 0x0000000a00127245 */ /* 0x010fe20000201000 */
[----:B------:R-:W-:Y:S01]  /*0ee0*/  FMUL R3, R3, R2 ;  /* 0x0000000203037220 */ /* 0x000fe20000400000 */
[----:B-----5:R-:W-:-:S03]  /*0ef0*/  I2FP.F32.U32 R0, R8 ;  /* 0x0000000800007245 */ /* 0x020fc60000201000 */
[C---:B0-----:R-:W-:Y:S02]  /*0f00*/  FFMA R15, R13.reuse, R18, R20 ;  /* 0x000000120d0f7223 */ /* 0x041fe40000000014 */
[----:B------:R-:W-:Y:S02]  /*0f10*/  FFMA R3, R13, R0, R3 ;  /* 0x000000000d037223 */ /* 0x000fe40000000003 */
[----:B------:R-:W-:-:S04]  /*0f20*/  FMUL R15, R12, R15 ;  /* 0x0000000f0c0f7220 */ /* 0x000fc80000400000 */
[----:B------:R-:W-:-:S06]  /*0f30*/  FFMA R3, R14, R3, R15 ;  /* 0x000000030e037223 */ /* 0x000fcc000000000f */
[----:B------:R-:W0:Y:S02]  /*0f40*/  F2I.U32.TRUNC.NTZ R3, R3 ;  /* 0x0000000300037305 */ /* 0x000e24000020f000 */
[----:B0-----:R-:W-:Y:S01]  /*0f50*/  STG.E.U8 desc[UR4][R16.64+0x2], R3 ;  /* 0x0000020310007986 */ /* 0x001fe2000c101104 */
[----:B------:R-:W-:Y:S05]  /*0f60*/  EXIT ;  /* 0x000000000000794d */ /* 0x000fea0003800000 */
.L_x_495:
[----:B------:R-:W-:Y:S04]  /*0f70*/  STG.E.U8 desc[UR4][R16.64+0x1], RZ ;  /* 0x000001ff10007986 */ /* 0x000fe8000c101104 */
[----:B------:R-:W-:Y:S01]  /*0f80*/  STG.E.U8 desc[UR4][R16.64+0x2], RZ ;  /* 0x000002ff10007986 */ /* 0x000fe2000c101104 */
[----:B------:R-:W-:Y:S05]  /*0f90*/  EXIT ;  /* 0x000000000000794d */ /* 0x000fea0003800000 */
        .weak           $__internal_22_$__cuda_sm20_div_rn_f64_full
        .type           $__internal_22_$__cuda_sm20_div_rn_f64_full,@function
        .size           $__internal_22_$__cuda_sm20_div_rn_f64_full,(.L_x_541 - $__internal_22_$__cuda_sm20_div_rn_f64_full)
$__internal_22_$__cuda_sm20_div_rn_f64_full:
        /* <DEDUP_REMOVED lines=66> */
.L_x_497:
        /* <DEDUP_REMOVED lines=16> */
.L_x_500:
[----:B------:R-:W-:Y:S01]  /*14c0*/  LOP3.LUT R21, R9, 0x80000, RZ, 0xfc, !PT ;  /* 0x0008000009157812 */ /* 0x000fe200078efcff */
[----:B------:R-:W-:Y:S01]  /*14d0*/  IMAD.MOV.U32 R20, RZ, RZ, R8 ;  /* 0x000000ffff147224 */ /* 0x000fe200078e0008 */
[----:B------:R-:W-:Y:S06]  /*14e0*/  BRA `(.L_x_498) ;  /* 0x0000000000087947 */ /* 0x000fec0003800000 */
.L_x_499:
[----:B------:R-:W-:Y:S01]  /*14f0*/  LOP3.LUT R21, R7, 0x80000, RZ, 0xfc, !PT ;  /* 0x0008000007157812 */ /* 0x000fe200078efcff */
[----:B------:R-:W-:-:S07]  /*1500*/  IMAD.MOV.U32 R20, RZ, RZ, R6 ;  /* 0x000000ffff147224 */ /* 0x000fce00078e0006 */
.L_x_498:
[----:B------:R-:W-:Y:S05]  /*1510*/  BSYNC.RECONVERGENT B1 ;  /* 0x0000000000017941 */ /* 0x000fea0003800200 */
.L_x_496:
[----:B------:R-:W-:Y:S02]  /*1520*/  IMAD.MOV.U32 R6, RZ, RZ, R0 ;  /* 0x000000ffff067224 */ /* 0x000fe400078e0000 */
[----:B------:R-:W-:-:S04]  /*1530*/  IMAD.MOV.U32 R7, RZ, RZ, 0x0 ;  /* 0x00000000ff077424 */ /* 0x000fc800078e00ff */
[----:B------:R-:W-:Y:S05]  /*1540*/  RET.REL.NODEC R6 `(_Z33nppiWarpPerspective_8u_C3R_kernelPKh8NppiSizei8NppiRectPhiS2_dddddddddi) ;  /* 0xffffffe806ac7950 */ /* 0x000fea0003c3ffff */
.L_x_501:
        /* <DEDUP_REMOVED lines=11> */
.L_x_541:


//--------------------- .text._Z33nppiWarpPerspective_8u_C1R_kernelPKh8NppiSizei8NppiRectPhiS2_dddddddddi --------------------------
	.section	.text._Z33nppiWarpPerspective_8u_C1R_kernelPKh8NppiSizei8NppiRectPhiS2_dddddddddi,"ax",@progbits
	.align	128
        .global         _Z33nppiWarpPerspective_8u_C1R_kernelPKh8NppiSizei8NppiRectPhiS2_dddddddddi
        .type           _Z33nppiWarpPerspective_8u_C1R_kernelPKh8NppiSizei8NppiRectPhiS2_dddddddddi,@function
        .size           _Z33nppiWarpPerspective_8u_C1R_kernelPKh8NppiSizei8NppiRectPhiS2_dddddddddi,(.L_x_542 - _Z33nppiWarpPerspective_8u_C1R_kernelPKh8NppiSizei8NppiRectPhiS2_dddddddddi)
        .other          _Z33nppiWarpPerspective_8u_C1R_kernelPKh8NppiSizei8NppiRectPhiS2_dddddddddi,@"STO_CUDA_ENTRY STV_DEFAULT"
_Z33nppiWarpPerspective_8u_C1R_kernelPKh8NppiSizei8NppiRectPhiS2_dddddddddi:
.text._Z33nppiWarpPerspective_8u_C1R_kernelPKh8NppiSizei8NppiRectPhiS2_dddddddddi:
        /* <DEDUP_REMOVED lines=39> */
.L_x_502:
        /* <DEDUP_REMOVED lines=23> */
[----:B0-----:R-:W-:Y:S05]  /*03e0*/  CALL.REL.NOINC `($__internal_23_$__cuda_sm20_div_rn_f64_full) ;  /* 0x0000000c006c7944 */ /* 0x001fea0003c00000 */
[----:B------:R-:W-:Y:S02]  /*03f0*/  IMAD.MOV.U32 R2, RZ, RZ, R20 ;  /* 0x000000ffff027224 */ /* 0x000fe400078e0014 */
[----:B------:R-:W-:-:S07]  /*0400*/  IMAD.MOV.U32 R3, RZ, RZ, R21 ;  /* 0x000000ffff037224 */ /* 0x000fce00078e0015 */
.L_x_504:
[----:B0-----:R-:W-:Y:S05]  /*0410*/  BSYNC.RECONVERGENT B0 ;  /* 0x0000000000007941 */ /* 0x001fea0003800200 */
.L_x_503:
        /* <DEDUP_REMOVED lines=25> */
[----:B------:R-:W-:Y:S05]  /*05b0*/  CALL.REL.NOINC `($__internal_23_$__cuda_sm20_div_rn_f64_full) ;  /* 0x0000000800f87944 */ /* 0x000fea0003c00000 */
[----:B------:R-:W-:Y:S02]  /*05c0*/  IMAD.MOV.U32 R6, RZ, RZ, R20 ;  /* 0x000000ffff067224 */ /* 0x000fe400078e0014 */
[----:B------:R-:W-:-:S07]  /*05d0*/  IMAD.MOV.U32 R7, RZ, RZ, R21 ;  /* 0x000000ffff077224 */ /* 0x000fce00078e0015 */
.L_x_506:
[----:B------:R-:W-:Y:S05]  /*05e0*/  BSYNC.RECONVERGENT B0 ;  /* 0x0000000000007941 */ /* 0x000fea0003800200 */
.L_x_505:
        /* <DEDUP_REMOVED lines=30> */
.L_x_509:
        /* <DEDUP_REMOVED lines=31> */
.L_x_511:
        /* <DEDUP_REMOVED lines=43> */
.L_x_508:
        /* <DEDUP_REMOVED lines=31> */
.L_x_512:
        /* <DEDUP_REMOVED lines=42> */
.L_x_510:
[----:B------:R-:W-:Y:S05]  /*1100*/  BSYNC.RECONVERGENT B0 ;  /* 0x0000000000007941 */ /* 0x000fea0003800200 */
.L_x_507:
        /* <DEDUP_REMOVED lines=9> */
        .weak           $__internal_23_$__cuda_sm20_div_rn_f64_full
        .type           $__internal_23_$__cuda_sm20_div_rn_f64_full,@function
        .size           $__internal_23_$__cuda_sm20_div_rn_f64_full,(.L_x_542 - $__internal_23_$__cuda_sm20_div_rn_f64_full)
$__internal_23_$__cuda_sm20_div_rn_f64_full:
        /* <DEDUP_REMOVED lines=66> */
.L_x_514:
        /* <DEDUP_REMOVED lines=16> */
.L_x_517:
[----:B------:R-:W-:Y:S01]  /*16c0*/  LOP3.LUT R21, R9, 0x80000, RZ, 0xfc, !PT ;  /* 0x0008000009157812 */ /* 0x000fe200078efcff */
[----:B------:R-:W-:Y:S01]  /*16d0*/  IMAD.MOV.U32 R20, RZ, RZ, R8 ;  /* 0x000000ffff147224 */ /* 0x000fe200078e0008 */
[----:B------:R-:W-:Y:S06]  /*16e0*/  BRA `(.L_x_515) ;  /* 0x0000000000087947 */ /* 0x000fec0003800000 */
.L_x_516:
[----:B------:R-:W-:Y:S01]  /*16f0*/  LOP3.LUT R21, R7, 0x80000, RZ, 0xfc, !PT ;  /* 0x0008000007157812 */ /* 0x000fe200078efcff */
[----:B------:R-:W-:-:S07]  /*1700*/  IMAD.MOV.U32 R20, RZ, RZ, R6 ;  /* 0x000000ffff147224 */ /* 0x000fce00078e0006 */
.L_x_515:
[----:B------:R-:W-:Y:S05]  /*1710*/  BSYNC.RECONVERGENT B1 ;  /* 0x0000000000017941 */ /* 0x000fea0003800200 */
.L_x_513:
[----:B------:R-:W-:Y:S02]  /*1720*/  IMAD.MOV.U32 R6, RZ, RZ, R0 ;  /* 0x000000ffff067224 */ /* 0x000fe400078e0000 */
[----:B------:R-:W-:-:S04]  /*1730*/  IMAD.MOV.U32 R7, RZ, RZ, 0x0 ;  /* 0x00000000ff077424 */ /* 0x000fc800078e00ff */
[----:B------:R-:W-:Y:S05]  /*1740*/  RET.REL.NODEC R6 `(_Z33nppiWarpPerspective_8u_C1R_kernelPKh8NppiSizei8NppiRectPhiS2_dddddddddi) ;  /* 0xffffffe8062c7950 */ /* 0x000fea0003c3ffff */
.L_x_518:
        /* <DEDUP_REMOVED lines=11> */
.L_x_542:


//--------------------- .nv.shared.reserved.0     --------------------------
	.section	.nv.shared.reserved.0,"aw",@nobits
	.weak		__nv_reservedSMEM_offset_0_alias
	.size		__nv_reservedSMEM_offset_0_alias, 0, 64
	.other		__nv_reservedSMEM_offset_0_alias,@"STO_CUDA_RESERVED_SHARED STV_DEFAULT"
__nv_reservedSMEM_offset_0_alias:
	.zero		0
	.zero		64


//--------------------- .nv.constant0._Z38nppiWarpPerspectiveBack_32s_C4R_kernelPKi8NppiSizei8NppiRectPiiS2_dddddddddi --------------------------
	.section	.nv.constant0._Z38nppiWarpPerspectiveBack_32s_C4R_kernelPKi8NppiSizei8NppiRectPiiS2_dddddddddi,"a",@progbits
	.sectionflags	@""
	.align	4
.nv.constant0._Z38nppiWarpPerspectiveBack_32s_C4R_kernelPKi8NppiSizei8NppiRectPiiS2_dddddddddi:
	.zero		1044


//--------------------- .nv.constant0._Z38nppiWarpPerspectiveBack_32s_C3R_kernelPKi8NppiSizei8NppiRectPiiS2_dddddddddi --------------------------
	.section	.nv.constant0._Z38nppiWarpPerspectiveBack_32s_C3R_kernelPKi8NppiSizei8NppiRectPiiS2_dddddddddi,"a",@progbits
	.sectionflags	@""
	.align	4
.nv.constant0._Z38nppiWarpPerspectiveBack_32s_C3R_kernelPKi8NppiSizei8NppiRectPiiS2_dddddddddi:
	.zero		1044


//--------------------- .nv.constant0._Z38nppiWarpPerspectiveBack_32s_C1R_kernelPKi8NppiSizei8NppiRectPiiS2_dddddddddi --------------------------
	.section	.nv.constant0._Z38nppiWarpPerspectiveBack_32s_C1R_kernelPKi8NppiSizei8NppiRectPiiS2_dddddddddi,"a",@progbits
	.sectionflags	@""
	.align	4
.nv.constant0._Z38nppiWarpPerspectiveBack_32s_C1R_kernelPKi8NppiSizei8NppiRectPiiS2_dddddddddi:
	.zero		1044


//--------------------- .nv.constant0._Z38nppiWarpPerspectiveBack_32f_C4R_kernelPKf8NppiSizei8NppiRectPfiS2_dddddddddi --------------------------
	.section	.nv.constant0._Z38nppiWarpPerspectiveBack_32f_C4R_kernelPKf8NppiSizei8NppiRectPfiS2_dddddddddi,"a",@progbits
	.sectionflags	@""
	.align	4
.nv.constant0._Z38nppiWarpPerspectiveBack_32f_C4R_kernelPKf8NppiSizei8NppiRectPfiS2_dddddddddi:
	.zero		1044


//--------------------- .nv.constant0._Z38nppiWarpPerspectiveBack_32f_C3R_kernelPKf8NppiSizei8NppiRectPfiS2_dddddddddi --------------------------
	.section	.nv.constant0._Z38nppiWarpPerspectiveBack_32f_C3R_kernelPKf8NppiSizei8NppiRectPfiS2_dddddddddi,"a",@progbits
	.sectionflags	@""
	.align	4
.nv.constant0._Z38nppiWarpPerspectiveBack_32f_C3R_kernelPKf8NppiSizei8NppiRectPfiS2_dddddddddi:
	.zero		1044


//--------------------- .nv.constant0._Z38nppiWarpPerspectiveBack_32f_C1R_kernelPKf8NppiSizei8NppiRectPfiS2_dddddddddi --------------------------
	.section	.nv.constant0._Z38nppiWarpPerspectiveBack_32f_C1R_kernelPKf8NppiSizei8NppiRectPfiS2_dddddddddi,"a",@progbits
	.sectionflags	@""
	.align	4
.nv.constant0._Z38nppiWarpPerspectiveBack_32f_C1R_kernelPKf8NppiSizei8NppiRectPfiS2_dddddddddi:
	.zero		1044


//--------------------- .nv.constant0._Z38nppiWarpPerspectiveBack_16u_C4R_kernelPKt8NppiSizei8NppiRectPtiS2_dddddddddi --------------------------
	.section	.nv.constant0._Z38nppiWarpPerspectiveBack_16u_C4R_kernelPKt8NppiSizei8NppiRectPtiS2_dddddddddi,"a",@progbits
	.sectionflags	@""
	.align	4
.nv.constant0._Z38nppiWarpPerspectiveBack_16u_C4R_kernelPKt8NppiSizei8NppiRectPtiS2_dddddddddi:
	.zero		1044


//--------------------- .nv.constant0._Z38nppiWarpPerspectiveBack_16u_C3R_kernelPKt8NppiSizei8NppiRectPtiS2_dddddddddi --------------------------
	.section	.nv.constant0._Z38nppiWarpPerspectiveBack_16u_C3R_kernelPKt8NppiSizei8NppiRectPtiS2_dddddddddi,"a",@progbits
	.sectionflags	@""
	.align	4
.nv.constant0._Z38nppiWarpPerspectiveBack_16u_C3R_kernelPKt8NppiSizei8NppiRectPtiS2_dddddddddi:
	.zero		1044


//--------------------- .nv.constant0._Z38nppiWarpPerspectiveBack_16u_C1R_kernelPKt8NppiSizei8NppiRectPtiS2_dddddddddi --------------------------
	.section	.nv.constant0._Z38nppiWarpPerspectiveBack_16u_C1R_kernelPKt8NppiSizei8NppiRectPtiS2_dddddddddi,"a",@progbits
	.sectionflags	@""
	.align	4
.nv.constant0._Z38nppiWarpPerspectiveBack_16u_C1R_kernelPKt8NppiSizei8NppiRectPtiS2_dddddddddi:
	.zero		1044


//--------------------- .nv.constant0._Z37nppiWarpPerspectiveBack_8u_C4R_kernelPKh8NppiSizei8NppiRectPhiS2_dddddddddi --------------------------
	.section	.nv.constant0._Z37nppiWarpPerspectiveBack_8u_C4R_kernelPKh8NppiSizei8NppiRectPhiS2_dddddddddi,"a",@progbits
	.sectionflags	@""
	.align	4
.nv.constant0._Z37nppiWarpPerspectiveBack_8u_C4R_kernelPKh8NppiSizei8NppiRectPhiS2_dddddddddi:
	.zero		1044


//--------------------- .nv.constant0._Z37nppiWarpPerspectiveBack_8u_C3R_kernelPKh8NppiSizei8NppiRectPhiS2_dddddddddi --------------------------
	.section	.nv.constant0._Z37nppiWarpPerspectiveBack_8u_C3R_kernelPKh8NppiSizei8NppiRectPhiS2_dddddddddi,"a",@progbits
	.sectionflags	@""
	.align	4
.nv.constant0._Z37nppiWarpPerspectiveBack_8u_C3R_kernelPKh8NppiSizei8NppiRectPhiS2_dddddddddi:
	.zero		1044


//--------------------- .nv.constant0._Z37nppiWarpPerspectiveBack_8u_C1R_kernelPKh8NppiSizei8NppiRectPhiS2_dddddddddi --------------------------
	.section	.nv.constant0._Z37nppiWarpPerspectiveBack_8u_C1R_kernelPKh8NppiSizei8NppiRectPhiS2_dddddddddi,"a",@progbits
	.sectionflags	@""
	.align	4
.nv.constant0._Z37nppiWarpPerspectiveBack_8u_C1R_kernelPKh8NppiSizei8NppiRectPhiS2_dddddddddi:
	.zero		1044


//--------------------- .nv.constant0._Z33nppiWarpPerspective_8u_C4R_kernelPKh8NppiSizei8NppiRectPhiS2_dddddddddi --------------------------
	.section	.nv.constant0._Z33nppiWarpPerspective_8u_C4R_kernelPKh8NppiSizei8NppiRectPhiS2_dddddddddi,"a",@progbits
	.sectionflags	@""
	.align	4
.nv.constant0._Z33nppiWarpPerspective_8u_C4R_kernelPKh8NppiSizei8NppiRectPhiS2_dddddddddi:
	.zero		1044


//--------------------- .nv.constant0._Z34nppiWarpPerspective_32s_C4R_kernelPKi8NppiSizei8NppiRectPiiS2_dddddddddi --------------------------
	.section	.nv.constant0._Z34nppiWarpPerspective_32s_C4R_kernelPKi8NppiSizei8NppiRectPiiS2_dddddddddi,"a",@progbits
	.sectionflags	@""
	.align	4
.nv.constant0._Z34nppiWarpPerspective_32s_C4R_kernelPKi8NppiSizei8NppiRectPiiS2_dddddddddi:
	.zero		1044


//--------------------- .nv.constant0._Z34nppiWarpPerspective_32s_C3R_kernelPKi8NppiSizei8NppiRectPiiS2_dddddddddi --------------------------
	.section	.nv.constant0._Z34nppiWarpPerspective_32s_C3R_kernelPKi8NppiSizei8NppiRectPiiS2_dddddddddi,"a",@progbits
	.sectionflags	@""
	.align	4
.nv.constant0._Z34nppiWarpPerspective_32s_C3R_kernelPKi8NppiSizei8NppiRectPiiS2_dddddddddi:
	.zero		1044


//--------------------- .nv.constant0._Z34nppiWarpPerspective_32f_C3R_kernelPKf8NppiSizei8NppiRectPfiS2_dddddddddi --------------------------
	.section	.nv.constant0._Z34nppiWarpPerspective_32f_C3R_kernelPKf8NppiSizei8NppiRectPfiS2_dddddddddi,"a",@progbits
	.sectionflags	@""
	.align	4
.nv.constant0._Z34nppiWarpPerspective_32f_C3R_kernelPKf8NppiSizei8NppiRectPfiS2_dddddddddi:
	.zero		1044


//--------------------- .nv.constant0._Z34nppiWarpPerspective_32s_C1R_kernelPKi8NppiSizei8NppiRectPiiS2_dddddddddi --------------------------
	.section	.nv.constant0._Z34nppiWarpPerspective_32s_C1R_kernelPKi8NppiSizei8NppiRectPiiS2_dddddddddi,"a",@progbits
	.sectionflags	@""
	.align	4
.nv.constant0._Z34nppiWarpPerspective_32s_C1R_kernelPKi8NppiSizei8NppiRectPiiS2_dddddddddi:
	.zero		1044


//--------------------- .nv.constant0._Z34nppiWarpPerspective_32f_C4R_kernelPKf8NppiSizei8NppiRectPfiS2_dddddddddi --------------------------
	.section	.nv.constant0._Z34nppiWarpPerspective_32f_C4R_kernelPKf8NppiSizei8NppiRectPfiS2_dddddddddi,"a",@progbits
	.sectionflags	@""
	.align	4
.nv.constant0._Z34nppiWarpPerspective_32f_C4R_kernelPKf8NppiSizei8NppiRectPfiS2_dddddddddi:
	.zero		1044


//--------------------- .nv.constant0._Z34nppiWarpPerspective_16u_C4R_kernelPKt8NppiSizei8NppiRectPtiS2_dddddddddi --------------------------
	.section	.nv.constant0._Z34nppiWarpPerspective_16u_C4R_kernelPKt8NppiSizei8NppiRectPtiS2_dddddddddi,"a",@progbits
	.sectionflags	@""
	.align	4
.nv.constant0._Z34nppiWarpPerspective_16u_C4R_kernelPKt8NppiSizei8NppiRectPtiS2_dddddddddi:
	.zero		1044


//--------------------- .nv.constant0._Z34nppiWarpPerspective_16u_C3R_kernelPKt8NppiSizei8NppiRectPtiS2_dddddddddi --------------------------
	.section	.nv.constant0._Z34nppiWarpPerspective_16u_C3R_kernelPKt8NppiSizei8NppiRectPtiS2_dddddddddi,"a",@progbits
	.sectionflags	@""
	.align	4
.nv.constant0._Z34nppiWarpPerspective_16u_C3R_kernelPKt8NppiSizei8NppiRectPtiS2_dddddddddi:
	.zero		1044


//--------------------- .nv.constant0._Z34nppiWarpPerspective_16u_C1R_kernelPKt8NppiSizei8NppiRectPtiS2_dddddddddi --------------------------
	.section	.nv.constant0._Z34nppiWarpPerspective_16u_C1R_kernelPKt8NppiSizei8NppiRectPtiS2_dddddddddi,"a",@progbits
	.sectionflags	@""
	.align	4
.nv.constant0._Z34nppiWarpPerspective_16u_C1R_kernelPKt8NppiSizei8NppiRectPtiS2_dddddddddi:
	.zero		1044


//--------------------- .nv.constant0._Z34nppiWarpPerspective_32f_C1R_kernelPKf8NppiSizei8NppiRectPfiS2_dddddddddi --------------------------
	.section	.nv.constant0._Z34nppiWarpPerspective_32f_C1R_kernelPKf8NppiSizei8NppiRectPfiS2_dddddddddi,"a",@progbits
	.sectionflags	@""
	.align	4
.nv.constant0._Z34nppiWarpPerspective_32f_C1R_kernelPKf8NppiSizei8NppiRectPfiS2_dddddddddi:
	.zero		1044


//--------------------- .nv.constant0._Z33nppiWarpPerspective_8u_C3R_kernelPKh8NppiSizei8NppiRectPhiS2_dddddddddi --------------------------
	.section	.nv.constant0._Z33nppiWarpPerspective_8u_C3R_kernelPKh8NppiSizei8NppiRectPhiS2_dddddddddi,"a",@progbits
	.sectionflags	@""
	.align	4
.nv.constant0._Z33nppiWarpPerspective_8u_C3R_kernelPKh8NppiSizei8NppiRectPhiS2_dddddddddi:
	.zero		1044


//--------------------- .nv.constant0._Z33nppiWarpPerspective_8u_C1R_kernelPKh8NppiSizei8NppiRectPhiS2_dddddddddi --------------------------
	.section	.nv.constant0._Z33nppiWarpPerspective_8u_C1R_kernelPKh8NppiSizei8NppiRectPhiS2_dddddddddi,"a",@progbits
	.sectionflags	@""
	.align	4
.nv.constant0._Z33nppiWarpPerspective_8u_C1R_kernelPKh8NppiSizei8NppiRectPhiS2_dddddddddi:
	.zero		1044


//--------------------- SYMBOLS --------------------------

	.type		.nv.reservedSmem.offset0,@object
	.size		.nv.reservedSmem.offset0,0x4
